	.target	sm_80

	.elftype	@"ET_EXEC"


//--------------------- .note.nv.tkinfo           --------------------------
	.section	.note.nv.tkinfo,"",@"SHT_NOTE"
	.sectionflags	@"SHF_NOTE_NV_TKINFO"
	.tkinfo
        /*0018*/ 	.word	0x00000002
        /*0030*/ 	.string	""
        /*0030*/ 	.string	"ptxas"
        /*0030*/ 	.string	"Cuda compilation tools, release 13.0, V13.0.88"
        /*0030*/ 	.string	"Build cuda_13.0.r13.0/compiler.36424714_0"
        /*0030*/ 	.string	"-v  -suppress-debug-info  -lineinfo  -arch sm_80 "



//--------------------- .note.nv.cuinfo           --------------------------
	.section	.note.nv.cuinfo,"",@"SHT_NOTE"
	.sectionflags	@"SHF_NOTE_NV_CUINFO"
        /*0018*/ 	.short	0x0002
        /*001a*/ 	.short	0x0050
        /*001c*/ 	.short	0x0082
	.zero		2


//--------------------- .nv.info                  --------------------------
	.section	.nv.info,"",@"SHT_CUDA_INFO"
	.align	4


	//----- nvinfo : EIATTR_REGCOUNT
	.align		4
        /*0000*/ 	.byte	0x04, 0x2f
        /*0002*/ 	.short	(.L_1 - .L_0)
	.align		4
.L_0:
        /*0004*/ 	.word	index@(matmul_kernel)
        /*0008*/ 	.word	0x000000ff


	//----- nvinfo : EIATTR_FRAME_SIZE
	.align		4
.L_1:
        /*000c*/ 	.byte	0x04, 0x11
        /*000e*/ 	.short	(.L_3 - .L_2)
	.align		4
.L_2:
        /*0010*/ 	.word	index@(matmul_kernel)
        /*0014*/ 	.word	0x00002620


	//----- nvinfo : EIATTR_MIN_STACK_SIZE
	.align		4
.L_3:
        /*0018*/ 	.byte	0x04, 0x12
        /*001a*/ 	.short	(.L_5 - .L_4)
	.align		4
.L_4:
        /*001c*/ 	.word	index@(matmul_kernel)
        /*0020*/ 	.word	0x00002620
.L_5:


//--------------------- .nv.info.matmul_kernel    --------------------------
	.section	.nv.info.matmul_kernel,"",@"SHT_CUDA_INFO"
	.sectionflags	@""
	.align	4


	//----- nvinfo : EIATTR_CUDA_API_VERSION
	.align		4
        /*0000*/ 	.byte	0x04, 0x37
        /*0002*/ 	.short	(.L_7 - .L_6)
.L_6:
        /*0004*/ 	.word	0x00000082


	//----- nvinfo : EIATTR_SW2861232_WAR
	.align		4
.L_7:
        /*0008*/ 	.byte	0x01, 0x35
	.zero		2


	//----- nvinfo : EIATTR_PARAM_CBANK
	.align		4
        /*000c*/ 	.byte	0x04, 0x0a
        /*000e*/ 	.short	(.L_9 - .L_8)
	.align		4
.L_8:
        /*0010*/ 	.word	index@(.nv.constant0.matmul_kernel)
        /*0014*/ 	.short	0x0160
        /*0016*/ 	.short	0x0050


	//----- nvinfo : EIATTR_CBANK_PARAM_SIZE
	.align		4
.L_9:
        /*0018*/ 	.byte	0x03, 0x19
        /*001a*/ 	.short	0x0050


	//----- nvinfo : EIATTR_KPARAM_INFO
	.align		4
        /*001c*/ 	.byte	0x04, 0x17
        /*001e*/ 	.short	(.L_11 - .L_10)
.L_10:
        /*0020*/ 	.word	0x00000000
        /*0024*/ 	.short	0x000d
        /*0026*/ 	.short	0x0048
        /*0028*/ 	.byte	0x00, 0xf4, 0x21, 0x00


	//----- nvinfo : EIATTR_KPARAM_INFO
	.align		4
.L_11:
        /*002c*/ 	.byte	0x04, 0x17
        /*002e*/ 	.short	(.L_13 - .L_12)
.L_12:
        /*0030*/ 	.word	0x00000000
        /*0034*/ 	.short	0x000c
        /*0036*/ 	.short	0x0040
        /*0038*/ 	.byte	0x00, 0xf4, 0x21, 0x00


	//----- nvinfo : EIATTR_KPARAM_INFO
	.align		4
.L_13:
        /*003c*/ 	.byte	0x04, 0x17
        /*003e*/ 	.short	(.L_15 - .L_14)
.L_14:
        /*0040*/ 	.word	0x00000000
        /*0044*/ 	.short	0x000b
        /*0046*/ 	.short	0x0038
        /*0048*/ 	.byte	0x00, 0xf0, 0x11, 0x00


	//----- nvinfo : EIATTR_KPARAM_INFO
	.align		4
.L_15:
        /*004c*/ 	.byte	0x04, 0x17
        /*004e*/ 	.short	(.L_17 - .L_16)
.L_16:
        /*0050*/ 	.word	0x00000000
        /*0054*/ 	.short	0x000a
        /*0056*/ 	.short	0x0034
        /*0058*/ 	.byte	0x00, 0xf0, 0x11, 0x00


	//----- nvinfo : EIATTR_KPARAM_INFO
	.align		4
.L_17:
        /*005c*/ 	.byte	0x04, 0x17
        /*005e*/ 	.short	(.L_19 - .L_18)
.L_18:
        /*0060*/ 	.word	0x00000000
        /*0064*/ 	.short	0x0009
        /*0066*/ 	.short	0x0030
        /*0068*/ 	.byte	0x00, 0xf0, 0x11, 0x00


	//----- nvinfo : EIATTR_KPARAM_INFO
	.align		4
.L_19:
        /*006c*/ 	.byte	0x04, 0x17
        /*006e*/ 	.short	(.L_21 - .L_20)
.L_20:
        /*0070*/ 	.word	0x00000000
        /*0074*/ 	.short	0x0008
        /*0076*/ 	.short	0x002c
        /*0078*/ 	.byte	0x00, 0xf0, 0x11, 0x00


	//----- nvinfo : EIATTR_KPARAM_INFO
	.align		4
.L_21:
        /*007c*/ 	.byte	0x04, 0x17
        /*007e*/ 	.short	(.L_23 - .L_22)
.L_22:
        /*0080*/ 	.word	0x00000000
        /*0084*/ 	.short	0x0007
        /*0086*/ 	.short	0x0028
        /*0088*/ 	.byte	0x00, 0xf0, 0x11, 0x00


	//----- nvinfo : EIATTR_KPARAM_INFO
	.align		4
.L_23:
        /*008c*/ 	.byte	0x04, 0x17
        /*008e*/ 	.short	(.L_25 - .L_24)
.L_24:
        /*0090*/ 	.word	0x00000000
        /*0094*/ 	.short	0x0006
        /*0096*/ 	.short	0x0024
        /*0098*/ 	.byte	0x00, 0xf0, 0x11, 0x00


	//----- nvinfo : EIATTR_KPARAM_INFO
	.align		4
.L_25:
        /*009c*/ 	.byte	0x04, 0x17
        /*009e*/ 	.short	(.L_27 - .L_26)
.L_26:
        /*00a0*/ 	.word	0x00000000
        /*00a4*/ 	.short	0x0005
        /*00a6*/ 	.short	0x0020
        /*00a8*/ 	.byte	0x00, 0xf0, 0x11, 0x00


	//----- nvinfo : EIATTR_KPARAM_INFO
	.align		4
.L_27:
        /*00ac*/ 	.byte	0x04, 0x17
        /*00ae*/ 	.short	(.L_29 - .L_28)
.L_28:
        /*00b0*/ 	.word	0x00000000
        /*00b4*/ 	.short	0x0004
        /*00b6*/ 	.short	0x001c
        /*00b8*/ 	.byte	0x00, 0xf0, 0x11, 0x00


	//----- nvinfo : EIATTR_KPARAM_INFO
	.align		4
.L_29:
        /*00bc*/ 	.byte	0x04, 0x17
        /*00be*/ 	.short	(.L_31 - .L_30)
.L_30:
        /*00c0*/ 	.word	0x00000000
        /*00c4*/ 	.short	0x0003
        /*00c6*/ 	.short	0x0018
        /*00c8*/ 	.byte	0x00, 0xf0, 0x11, 0x00


	//----- nvinfo : EIATTR_KPARAM_INFO
	.align		4
.L_31:
        /*00cc*/ 	.byte	0x04, 0x17
        /*00ce*/ 	.short	(.L_33 - .L_32)
.L_32:
        /*00d0*/ 	.word	0x00000000
        /*00d4*/ 	.short	0x0002
        /*00d6*/ 	.short	0x0010
        /*00d8*/ 	.byte	0x00, 0xf4, 0x21, 0x00


	//----- nvinfo : EIATTR_KPARAM_INFO
	.align		4
.L_33:
        /*00dc*/ 	.byte	0x04, 0x17
        /*00de*/ 	.short	(.L_35 - .L_34)
.L_34:
        /*00e0*/ 	.word	0x00000000
        /*00e4*/ 	.short	0x0001
        /*00e6*/ 	.short	0x0008
        /*00e8*/ 	.byte	0x00, 0xf4, 0x21, 0x00


	//----- nvinfo : EIATTR_KPARAM_INFO
	.align		4
.L_35:
        /*00ec*/ 	.byte	0x04, 0x17
        /*00ee*/ 	.short	(.L_37 - .L_36)
.L_36:
        /*00f0*/ 	.word	0x00000000
        /*00f4*/ 	.short	0x0000
        /*00f6*/ 	.short	0x0000
        /*00f8*/ 	.byte	0x00, 0xf4, 0x21, 0x00


	//----- nvinfo : EIATTR_MAXREG_COUNT
	.align		4
.L_37:
        /*00fc*/ 	.byte	0x03, 0x1b
        /*00fe*/ 	.short	0x00ff


	//----- nvinfo : EIATTR_NUM_BARRIERS
	.align		4
        /*0100*/ 	.byte	0x02, 0x4c
        /*0102*/ 	.byte	0x01
	.zero		1


	//----- nvinfo : EIATTR_ANNOTATIONS
	.align		4
        /*0104*/ 	.byte	0x04, 0x55
        /*0106*/ 	.short	(.L_39 - .L_38)


	//   ....[0]....
.L_38:
        /*0108*/ 	.word	0x00000001
        /*010c*/ 	.byte	0xa0, 0x05, 0x00, 0x00, 0x01, 0x00, 0x00, 0x00, 0xe0, 0x05, 0x00, 0x00, 0x01, 0x00, 0x00, 0x00
        /* <DEDUP_REMOVED lines=471> */
        /*1e8c*/ 	.byte	0x30, 0xf2, 0x00, 0x00


	//----- nvinfo : EIATTR_MERCURY_ISA_VERSION
	.align		4
.L_39:
        /*1e90*/ 	.byte	0x03, 0x5f
        /*1e92*/ 	.short	0x0000


	//----- nvinfo : EIATTR_EXIT_INSTR_OFFSETS
	.align		4
        /*1e94*/ 	.byte	0x04, 0x1c
        /*1e96*/ 	.short	(.L_41 - .L_40)


	//   ....[0]....
.L_40:
        /*1e98*/ 	.word	0x00058080


	//   ....[1]....
        /*1e9c*/ 	.word	0x000580a0


	//----- nvinfo : EIATTR_REQNTID
	.align		4
.L_41:
        /*1ea0*/ 	.byte	0x04, 0x10
        /*1ea2*/ 	.short	(.L_43 - .L_42)
.L_42:
        /*1ea4*/ 	.word	0x00000040
        /*1ea8*/ 	.word	0x00000001
        /*1eac*/ 	.word	0x00000001
.L_43:


//--------------------- .nv.callgraph             --------------------------
	.section	.nv.callgraph,"",@"SHT_CUDA_CALLGRAPH"
	.align	4
	.sectionentsize	8
	.align		4
        /*0000*/ 	.word	0x00000000
	.align		4
        /*0004*/ 	.word	0xffffffff
	.align		4
        /*0008*/ 	.word	0x00000000
	.align		4
        /*000c*/ 	.word	0xfffffffe
	.align		4
        /*0010*/ 	.word	0x00000000
	.align		4
        /*0014*/ 	.word	0xfffffffd
	.align		4
        /*0018*/ 	.word	0x00000000
	.align		4
        /*001c*/ 	.word	0xfffffffc


//--------------------- .nv.rel.action            --------------------------
	.section	.nv.rel.action,"",@"SHT_CUDA_RELOCINFO"
	.align	8
	.sectionentsize	8
        /*0000*/ 	.byte	0x73, 0x00, 0x00, 0x00, 0x00, 0x00, 0x00, 0x00, 0x00, 0x00, 0x00, 0x11, 0x25, 0x00, 0x05, 0x36


//--------------------- .nv.constant0.matmul_kernel --------------------------
	.section	.nv.constant0.matmul_kernel,"a",@progbits
	.sectionflags	@""
	.align	4
.nv.constant0.matmul_kernel:
	.zero		432


//--------------------- .text.matmul_kernel       --------------------------
	.section	.text.matmul_kernel,"ax",@progbits
	.sectioninfo	@"SHI_REGISTERS=255"
	.align	128
        .global         matmul_kernel
        .type           matmul_kernel,@function
        .size           matmul_kernel,(.L_x_3 - matmul_kernel)
        .other          matmul_kernel,@"STO_CUDA_ENTRY STV_DEFAULT"
matmul_kernel:
.text.matmul_kernel:
[----:B------:R-:W-:-:S03]  /*0000*/  IMAD.MOV.U32 R1, RZ, RZ, c[0x0][0x28] ;  /* 0x00000a00ff017624 */ /* 0x000fc600078e00ff */
[----:B------:R-:W-:Y:S01]  /*0010*/  IMAD.MOV.U32 R11, RZ, RZ, 0x7f ;  /* 0x0000007fff0b7424 */ /* 0x000fe200078e00ff */
[----:B------:R-:W1:Y:S01]  /*0020*/  S2R R7, SR_CTAID.X ;  /* 0x0000000000077919 */ /* 0x000e620000002500 */
[----:B------:R-:W-:-:S03]  /*0030*/  IADD3 R1, R1, -0x2620, RZ ;  /* 0xffffd9e001017810 */ /* 0x000fc60007ffe0ff */
[----:B------:R-:W-:-:S04]  /*0040*/  IADD3 R0, R11, c[0x0][0x17c], RZ ;  /* 0x00005f000b007a10 */ /* 0x000fc80007ffe0ff */
[----:B------:R-:W-:-:S04]  /*0050*/  SHF.R.S32.HI R3, RZ, 0x1f, R0 ;  /* 0x0000001fff037819 */ /* 0x000fc80000011400 */
[----:B------:R-:W-:-:S04]  /*0060*/  LEA.HI R3, R3, R0, RZ, 0x7 ;  /* 0x0000000003037211 */ /* 0x000fc800078f38ff */
[----:B------:R-:W-:-:S04]  /*0070*/  SHF.R.S32.HI R3, RZ, 0x7, R3 ;  /* 0x00000007ff037819 */ /* 0x000fc80000011403 */
[----:B------:R-:W-:-:S04]  /*0080*/  SHF.L.U32 R4, R3, 0x3, RZ ;  /* 0x0000000303047819 */ /* 0x000fc800000006ff */
[-C--:B------:R-:W-:Y:S02]  /*0090*/  IABS R5, R4.reuse ;  /* 0x0000000400057213 */ /* 0x080fe40000000000 */
[----:B-1----:R-:W-:Y:S02]  /*00a0*/  IABS R8, R7 ;  /* 0x0000000700087213 */ /* 0x002fe40000000000 */
[----:B------:R-:W1:Y:S01]  /*00b0*/  I2F.RP R0, R5 ;  /* 0x0000000500007306 */ /* 0x000e620000209400 */
[----:B------:R-:W-:-:S07]  /*00c0*/  IABS R10, R4 ;  /* 0x00000004000a7213 */ /* 0x000fce0000000000 */
[----:B-1----:R-:W1:Y:S02]  /*00d0*/  MUFU.RCP R0, R0 ;  /* 0x0000000000007308 */ /* 0x002e640000001000 */
[----:B-1----:R-:W-:Y:S01]  /*00e0*/  IADD3 R2, R0, 0xffffffe, RZ ;  /* 0x0ffffffe00027810 */ /* 0x002fe20007ffe0ff */
[----:B------:R-:W-:-:S05]  /*00f0*/  IMAD.MOV R0, RZ, RZ, -R10 ;  /* 0x000000ffff007224 */ /* 0x000fca00078e0a0a */
[----:B------:R1:W2:Y:S02]  /*0100*/  F2I.FTZ.U32.TRUNC.NTZ R3, R2 ;  /* 0x0000000200037305 */ /* 0x0002a4000021f000 */
[----:B-1----:R-:W-:Y:S01]  /*0110*/  MOV R2, RZ ;  /* 0x000000ff00027202 */ /* 0x002fe20000000f00 */
[----:B--2---:R-:W-:-:S04]  /*0120*/  IMAD.MOV R6, RZ, RZ, -R3 ;  /* 0x000000ffff067224 */ /* 0x004fc800078e0a03 */
[----:B------:R-:W-:Y:S02]  /*0130*/  IMAD R9, R6, R5, RZ ;  /* 0x0000000506097224 */ /* 0x000fe400078e02ff */
[----:B------:R-:W-:Y:S02]  /*0140*/  IMAD.MOV.U32 R6, RZ, RZ, R8 ;  /* 0x000000ffff067224 */ /* 0x000fe400078e0008 */
[----:B------:R-:W-:-:S06]  /*0150*/  IMAD.HI.U32 R3, R3, R9, R2 ;  /* 0x0000000903037227 */ /* 0x000fcc00078e0002 */
[----:B------:R-:W-:-:S04]  /*0160*/  IMAD.HI.U32 R3, R3, R6, RZ ;  /* 0x0000000603037227 */ /* 0x000fc800078e00ff */
[----:B------:R-:W-:-:S05]  /*0170*/  IMAD R0, R3, R0, R6 ;  /* 0x0000000003007224 */ /* 0x000fca00078e0206 */
[----:B------:R-:W-:-:S13]  /*0180*/  ISETP.GT.U32.AND P1, PT, R5, R0, PT ;  /* 0x000000000500720c */ /* 0x000fda0003f24070 */
[----:B------:R-:W-:Y:S01]  /*0190*/  @!P1 IMAD.IADD R0, R0, 0x1, -R5 ;  /* 0x0000000100009824 */ /* 0x000fe200078e0a05 */
[----:B------:R-:W-:Y:S02]  /*01a0*/  @!P1 IADD3 R3, R3, 0x1, RZ ;  /* 0x0000000103039810 */ /* 0x000fe40007ffe0ff */
[----:B------:R-:W-:Y:S02]  /*01b0*/  ISETP.NE.AND P1, PT, R4, RZ, PT ;  /* 0x000000ff0400720c */ /* 0x000fe40003f25270 */
[----:B------:R-:W-:Y:S02]  /*01c0*/  ISETP.GE.U32.AND P0, PT, R0, R5, PT ;  /* 0x000000050000720c */ /* 0x000fe40003f06070 */
[----:B------:R-:W-:-:S04]  /*01d0*/  LOP3.LUT R0, R7, R4, RZ, 0x3c, !PT ;  /* 0x0000000407007212 */ /* 0x000fc800078e3cff */
[----:B------:R-:W-:Y:S02]  /*01e0*/  ISETP.GE.AND P2, PT, R0, RZ, PT ;  /* 0x000000ff0000720c */ /* 0x000fe40003f46270 */
[----:B------:R-:W-:-:S05]  /*01f0*/  IADD3 R0, R11, c[0x0][0x178], RZ ;  /* 0x00005e000b007a10 */ /* 0x000fca0007ffe0ff */
[----:B------:R-:W-:-:S04]  /*0200*/  @P0 IADD3 R3, R3, 0x1, RZ ;  /* 0x0000000103030810 */ /* 0x000fc80007ffe0ff */
[----:B------:R-:W-:Y:S02]  /*0210*/  MOV R2, R3 ;  /* 0x0000000300027202 */ /* 0x000fe40000000f00 */
[----:B------:R-:W-:-:S03]  /*0220*/  SHF.R.S32.HI R3, RZ, 0x1f, R0 ;  /* 0x0000001fff037819 */ /* 0x000fc60000011400 */
[----:B------:R-:W-:Y:S01]  /*0230*/  @!P2 IMAD.MOV R2, RZ, RZ, -R2 ;  /* 0x000000ffff02a224 */ /* 0x000fe200078e0a02 */
[----:B------:R-:W-:Y:S02]  /*0240*/  @!P1 LOP3.LUT R2, RZ, R4, RZ, 0x33, !PT ;  /* 0x00000004ff029212 */ /* 0x000fe400078e33ff */
[----:B------:R-:W-:Y:S02]  /*0250*/  LEA.HI R3, R3, R0, RZ, 0x7 ;  /* 0x0000000003037211 */ /* 0x000fe400078f38ff */
[----:B------:R-:W-:Y:S01]  /*0260*/  IABS R0, c[0x0][0x17c] ;  /* 0x00005f0000007a13 */ /* 0x000fe20000000000 */
[C---:B------:R-:W-:Y:S01]  /*0270*/  IMAD.SHL.U32 R10, R2.reuse, 0x8, RZ ;  /* 0x00000008020a7824 */ /* 0x040fe200078e00ff */
[----:B------:R-:W-:Y:S02]  /*0280*/  IADD3 R2, -R2, RZ, RZ ;  /* 0x000000ff02027210 */ /* 0x000fe40007ffe1ff */
[----:B------:R-:W-:Y:S02]  /*0290*/  I2F.RP R9, R0 ;  /* 0x0000000000097306 */ /* 0x000fe40000209400 */
[----:B------:R-:W-:Y:S01]  /*02a0*/  LEA.HI.SX32 R3, R3, -R10, 0x19 ;  /* 0x8000000a03037211 */ /* 0x000fe200078fcaff */
[----:B------:R-:W-:-:S02]  /*02b0*/  IMAD R12, R4, R2, R7 ;  /* 0x00000002040c7224 */ /* 0x000fc400078e0207 */
[----:B------:R-:W-:Y:S01]  /*02c0*/  IMAD.MOV.U32 R4, RZ, RZ, RZ ;  /* 0x000000ffff047224 */ /* 0x000fe200078e00ff */
[----:B------:R-:W-:Y:S02]  /*02d0*/  IMNMX R15, R3, 0x8, PT ;  /* 0x00000008030f7817 */ /* 0x000fe40003800200 */
[----:B------:R-:W-:Y:S02]  /*02e0*/  IABS R2, R12 ;  /* 0x0000000c00027213 */ /* 0x000fe40000000000 */
[----:B------:R-:W-:Y:S02]  /*02f0*/  IABS R11, R15 ;  /* 0x0000000f000b7213 */ /* 0x000fe40000000000 */
[----:B------:R-:W-:Y:S02]  /*0300*/  IABS R3, c[0x0][0x178] ;  /* 0x00005e0000037a13 */ /* 0x000fe40000000000 */
[----:B------:R-:W1:Y:S08]  /*0310*/  I2F.RP R6, R11 ;  /* 0x0000000b00067306 */ /* 0x000e700000209400 */
[----:B------:R-:W-:Y:S08]  /*0320*/  I2F.RP R8, R3 ;  /* 0x0000000300087306 */ /* 0x000ff00000209400 */
[----:B-1----:R-:W1:Y:S08]  /*0330*/  MUFU.RCP R6, R6 ;  /* 0x0000000600067308 */ /* 0x002e700000001000 */
[----:B------:R-:W-:Y:S01]  /*0340*/  MUFU.RCP R9, R9 ;  /* 0x0000000900097308 */ /* 0x000fe20000001000 */
[----:B-1----:R-:W-:-:S07]  /*0350*/  IADD3 R5, R6, 0xffffffe, RZ ;  /* 0x0ffffffe06057810 */ /* 0x002fce0007ffe0ff */
[----:B------:R-:W-:Y:S01]  /*0360*/  MUFU.RCP R8, R8 ;  /* 0x0000000800087308 */ /* 0x000fe20000001000 */
[----:B------:R-:W-:-:S07]  /*0370*/  IABS R6, R15 ;  /* 0x0000000f00067213 */ /* 0x000fce0000000000 */
[----:B------:R-:W1:Y:S02]  /*0380*/  F2I.FTZ.U32.TRUNC.NTZ R5, R5 ;  /* 0x0000000500057305 */ /* 0x000e64000021f000 */
[----:B-1----:R-:W-:-:S04]  /*0390*/  IMAD.MOV R14, RZ, RZ, -R5 ;  /* 0x000000ffff0e7224 */ /* 0x002fc800078e0a05 */
[----:B------:R-:W-:-:S04]  /*03a0*/  IMAD R7, R14, R11, RZ ;  /* 0x0000000b0e077224 */ /* 0x000fc800078e02ff */
[----:B------:R-:W-:Y:S01]  /*03b0*/  IMAD.HI.U32 R4, R5, R7, R4 ;  /* 0x0000000705047227 */ /* 0x000fe200078e0004 */
[----:B------:R-:W-:-:S03]  /*03c0*/  MOV R5, R2 ;  /* 0x0000000200057202 */ /* 0x000fc60000000f00 */
[----:B------:R-:W-:Y:S01]  /*03d0*/  IMAD.MOV R2, RZ, RZ, -R6 ;  /* 0x000000ffff027224 */ /* 0x000fe200078e0a06 */
[----:B------:R-:W-:Y:S01]  /*03e0*/  IADD3 R6, R9, 0xffffffe, RZ ;  /* 0x0ffffffe09067810 */ /* 0x000fe20007ffe0ff */
[----:B------:R-:W-:-:S03]  /*03f0*/  IMAD.HI.U32 R4, R4, R5, RZ ;  /* 0x0000000504047227 */ /* 0x000fc600078e00ff */
[----:B------:R1:W2:Y:S01]  /*0400*/  F2I.FTZ.U32.TRUNC.NTZ R7, R6 ;  /* 0x0000000600077305 */ /* 0x0002a2000021f000 */
[----:B------:R-:W-:Y:S01]  /*0410*/  IMAD R2, R4, R2, R5 ;  /* 0x0000000204027224 */ /* 0x000fe200078e0205 */
[----:B------:R-:W-:-:S04]  /*0420*/  IADD3 R5, R8, 0xffffffe, RZ ;  /* 0x0ffffffe08057810 */ /* 0x000fc80007ffe0ff */
[----:B------:R-:W-:Y:S02]  /*0430*/  ISETP.GT.U32.AND P1, PT, R11, R2, PT ;  /* 0x000000020b00720c */ /* 0x000fe40003f24070 */
[----:B------:R-:W3:Y:S01]  /*0440*/  F2I.FTZ.U32.TRUNC.NTZ R5, R5 ;  /* 0x0000000500057305 */ /* 0x000ee2000021f000 */
[----:B-1----:R-:W-:-:S10]  /*0450*/  IMAD.MOV.U32 R6, RZ, RZ, RZ ;  /* 0x000000ffff067224 */ /* 0x002fd400078e00ff */
[----:B------:R-:W-:Y:S01]  /*0460*/  @!P1 IMAD.IADD R2, R2, 0x1, -R11 ;  /* 0x0000000102029824 */ /* 0x000fe200078e0a0b */
[----:B------:R-:W-:Y:S02]  /*0470*/  @!P1 IADD3 R4, R4, 0x1, RZ ;  /* 0x0000000104049810 */ /* 0x000fe40007ffe0ff */
[----:B------:R-:W-:Y:S02]  /*0480*/  ISETP.NE.AND P1, PT, R15, RZ, PT ;  /* 0x000000ff0f00720c */ /* 0x000fe40003f25270 */
[----:B------:R-:W-:Y:S02]  /*0490*/  ISETP.GE.U32.AND P0, PT, R2, R11, PT ;  /* 0x0000000b0200720c */ /* 0x000fe40003f06070 */
[----:B------:R-:W-:Y:S02]  /*04a0*/  LOP3.LUT R2, R12, R15, RZ, 0x3c, !PT ;  /* 0x0000000f0c027212 */ /* 0x000fe400078e3cff */
[----:B--2---:R-:W-:Y:S02]  /*04b0*/  IADD3 R11, RZ, -R7, RZ ;  /* 0x80000007ff0b7210 */ /* 0x004fe40007ffe0ff */
[----:B------:R-:W-:Y:S01]  /*04c0*/  ISETP.GE.AND P2, PT, R2, RZ, PT ;  /* 0x000000ff0200720c */ /* 0x000fe20003f46270 */
[----:B---3--:R-:W-:-:S02]  /*04d0*/  IMAD.MOV R2, RZ, RZ, -R5 ;  /* 0x000000ffff027224 */ /* 0x008fc400078e0a05 */
[----:B------:R-:W-:Y:S02]  /*04e0*/  IMAD R11, R11, R0, RZ ;  /* 0x000000000b0b7224 */ /* 0x000fe400078e02ff */
[----:B------:R-:W-:Y:S02]  /*04f0*/  IMAD R9, R2, R3, RZ ;  /* 0x0000000302097224 */ /* 0x000fe400078e02ff */
[----:B------:R-:W-:Y:S01]  /*0500*/  @P0 IADD3 R4, R4, 0x1, RZ ;  /* 0x0000000104040810 */ /* 0x000fe20007ffe0ff */
[----:B------:R-:W-:-:S04]  /*0510*/  IMAD.HI.U32 R2, R7, R11, R6 ;  /* 0x0000000b07027227 */ /* 0x000fc800078e0006 */
[----:B------:R-:W-:Y:S01]  /*0520*/  IMAD.MOV.U32 R8, RZ, RZ, R4 ;  /* 0x000000ffff087224 */ /* 0x000fe200078e0004 */
[----:B------:R-:W-:-:S04]  /*0530*/  MOV R4, RZ ;  /* 0x000000ff00047202 */ /* 0x000fc80000000f00 */
[----:B------:R-:W-:Y:S01]  /*0540*/  @!P2 IADD3 R8, -R8, RZ, RZ ;  /* 0x000000ff0808a210 */ /* 0x000fe20007ffe1ff */
[----:B------:R-:W-:Y:S01]  /*0550*/  IMAD.HI.U32 R7, R5, R9, R4 ;  /* 0x0000000905077227 */ /* 0x000fe200078e0004 */
[----:B------:R-:W-:-:S05]  /*0560*/  @!P1 LOP3.LUT R8, RZ, R15, RZ, 0x33, !PT ;  /* 0x0000000fff089212 */ /* 0x000fca00078e33ff */
[----:B------:R-:W-:Y:S02]  /*0570*/  IMAD.SHL.U32 R135, R8, 0x80, RZ ;  /* 0x0000008008877824 */ /* 0x000fe400078e00ff */
[----:B------:R-:W-:-:S03]  /*0580*/  IMAD.MOV R4, RZ, RZ, -R8 ;  /* 0x000000ffff047224 */ /* 0x000fc600078e0a08 */
[C---:B------:R-:W-:Y:S01]  /*0590*/  IADD3 R17, R135.reuse, 0x7f, RZ ;  /* 0x0000007f87117810 */ /* 0x040fe20007ffe0ff */
[----:B------:R-:W-:Y:S01]  /*05a0*/  STL [R1+0x394], R135 ;  /* 0x0003948701007387 */ /* 0x000fe20000100800 */
[----:B------:R-:W-:Y:S01]  /*05b0*/  IADD3 R13, R135, 0x1, RZ ;  /* 0x00000001870d7810 */ /* 0x000fe20007ffe0ff */
[----:B------:R-:W-:Y:S01]  /*05c0*/  IMAD R4, R15, R4, R12 ;  /* 0x000000040f047224 */ /* 0x000fe200078e020c */
[----:B------:R-:W-:Y:S01]  /*05d0*/  IABS R11, R135 ;  /* 0x00000087000b7213 */ /* 0x000fe20000000000 */
[----:B------:R-:W-:Y:S01]  /*05e0*/  STL [R1+0x17a0], R17 ;  /* 0x0017a01101007387 */ /* 0x000fe20000100800 */
[C---:B------:R-:W-:Y:S02]  /*05f0*/  IADD3 R16, R135.reuse, 0x2, RZ ;  /* 0x0000000287107810 */ /* 0x040fe40007ffe0ff */
[----:B------:R-:W-:Y:S01]  /*0600*/  IADD3 R14, R135, 0x3, RZ ;  /* 0x00000003870e7810 */ /* 0x000fe20007ffe0ff */
[----:B------:R1:W-:Y:S01]  /*0610*/  STL [R1+0x1798], R13 ;  /* 0x0017980d01007387 */ /* 0x0003e20000100800 */
[----:B------:R-:W-:Y:S01]  /*0620*/  IMAD.HI.U32 R5, R2, R11, RZ ;  /* 0x0000000b02057227 */ /* 0x000fe200078e00ff */
[----:B------:R-:W-:-:S02]  /*0630*/  IABS R129, R16 ;  /* 0x0000001000817213 */ /* 0x000fc40000000000 */
[----:B------:R-:W-:Y:S01]  /*0640*/  IABS R131, R17 ;  /* 0x0000001100837213 */ /* 0x000fe20000000000 */
[----:B------:R-:W-:Y:S01]  /*0650*/  IMAD.MOV R5, RZ, RZ, -R5 ;  /* 0x000000ffff057224 */ /* 0x000fe200078e0a05 */
[C---:B------:R-:W-:Y:S01]  /*0660*/  IADD3 R251, R135.reuse, 0x5, RZ ;  /* 0x0000000587fb7810 */ /* 0x040fe20007ffe0ff */
[----:B------:R-:W-:Y:S01]  /*0670*/  IMAD.HI.U32 R8, R2, R129, RZ ;  /* 0x0000008102087227 */ /* 0x000fe200078e00ff */
[C---:B------:R-:W-:Y:S01]  /*0680*/  IADD3 R252, R135.reuse, 0x4, RZ ;  /* 0x0000000487fc7810 */ /* 0x040fe20007ffe0ff */
[----:B------:R-:W-:Y:S01]  /*0690*/  STL [R1+0x1794], R16 ;  /* 0x0017941001007387 */ /* 0x000fe20000100800 */
[----:B-1----:R-:W-:Y:S01]  /*06a0*/  IABS R13, R13 ;  /* 0x0000000d000d7213 */ /* 0x002fe20000000000 */
[----:B------:R-:W-:Y:S01]  /*06b0*/  IMAD R132, R0, R5, R11 ;  /* 0x0000000500847224 */ /* 0x000fe200078e020b */
[----:B------:R-:W-:Y:S01]  /*06c0*/  IABS R11, R14 ;  /* 0x0000000e000b7213 */ /* 0x000fe20000000000 */
[----:B------:R-:W-:Y:S01]  /*06d0*/  IMAD.MOV R8, RZ, RZ, -R8 ;  /* 0x000000ffff087224 */ /* 0x000fe200078e0a08 */
[----:B------:R-:W-:Y:S01]  /*06e0*/  IABS R127, R252 ;  /* 0x000000fc007f7213 */ /* 0x000fe20000000000 */
[C---:B------:R-:W-:Y:S01]  /*06f0*/  IMAD.HI.U32 R6, R2.reuse, R13, RZ ;  /* 0x0000000d02067227 */ /* 0x040fe200078e00ff */
[C---:B------:R-:W-:Y:S01]  /*0700*/  IADD3 R250, R135.reuse, 0x6, RZ ;  /* 0x0000000687fa7810 */ /* 0x040fe20007ffe0ff */
[----:B------:R-:W1:Y:S01]  /*0710*/  S2R R12, SR_TID.X ;  /* 0x00000000000c7919 */ /* 0x000e620000002100 */
[C---:B------:R-:W-:Y:S01]  /*0720*/  IADD3 R247, R135.reuse, 0x9, RZ ;  /* 0x0000000987f77810 */ /* 0x040fe20007ffe0ff */
[----:B------:R-:W-:Y:S01]  /*0730*/  IMAD.MOV R6, RZ, RZ, -R6 ;  /* 0x000000ffff067224 */ /* 0x000fe200078e0a06 */
[----:B------:R-:W-:Y:S01]  /*0740*/  IABS R125, R250 ;  /* 0x000000fa007d7213 */ /* 0x000fe20000000000 */
[----:B------:R-:W-:Y:S01]  /*0750*/  IMAD.HI.U32 R9, R2, R131, RZ ;  /* 0x0000008302097227 */ /* 0x000fe200078e00ff */
[----:B------:R-:W-:-:S02]  /*0760*/  IADD3 R248, R135, 0x8, RZ ;  /* 0x0000000887f87810 */ /* 0x000fc40007ffe0ff */
[----:B------:R-:W-:Y:S01]  /*0770*/  IADD3 R245, R135, 0xb, RZ ;  /* 0x0000000b87f57810 */ /* 0x000fe20007ffe0ff */
[----:B------:R-:W-:Y:S01]  /*0780*/  IMAD R130, R0, R6, R13 ;  /* 0x0000000600827224 */ /* 0x000fe200078e020d */
[----:B------:R-:W-:Y:S01]  /*0790*/  IABS R13, R251 ;  /* 0x000000fb000d7213 */ /* 0x000fe20000000000 */
[----:B------:R-:W-:Y:S01]  /*07a0*/  IMAD.HI.U32 R5, R2, R11, RZ ;  /* 0x0000000b02057227 */ /* 0x000fe200078e00ff */
[----:B------:R-:W-:Y:S02]  /*07b0*/  IADD3 R9, -R9, RZ, RZ ;  /* 0x000000ff09097210 */ /* 0x000fe40007ffe1ff */
[----:B------:R-:W-:Y:S01]  /*07c0*/  IABS R123, R248 ;  /* 0x000000f8007b7213 */ /* 0x000fe20000000000 */
[----:B------:R-:W-:Y:S01]  /*07d0*/  IMAD R129, R0, R8, R129 ;  /* 0x0000000800817224 */ /* 0x000fe200078e0281 */
[C---:B------:R-:W-:Y:S01]  /*07e0*/  IADD3 R246, R135.reuse, 0xa, RZ ;  /* 0x0000000a87f67810 */ /* 0x040fe20007ffe0ff */
[----:B------:R-:W-:Y:S01]  /*07f0*/  IMAD.HI.U32 R8, R2, R13, RZ ;  /* 0x0000000d02087227 */ /* 0x000fe200078e00ff */
[C---:B------:R-:W-:Y:S01]  /*0800*/  IADD3 R243, R135.reuse, 0xd, RZ ;  /* 0x0000000d87f37810 */ /* 0x040fe20007ffe0ff */
[----:B------:R2:W-:Y:S01]  /*0810*/  STL [R1+0x2060], R130 ;  /* 0x0020608201007387 */ /* 0x0005e20000100800 */
[----:B------:R-:W-:Y:S01]  /*0820*/  IABS R121, R246 ;  /* 0x000000f600797213 */ /* 0x000fe20000000000 */
[----:B------:R-:W-:Y:S01]  /*0830*/  IMAD.MOV R5, RZ, RZ, -R5 ;  /* 0x000000ffff057224 */ /* 0x000fe200078e0a05 */
[----:B------:R-:W-:Y:S01]  /*0840*/  IADD3 R8, -R8, RZ, RZ ;  /* 0x000000ff08087210 */ /* 0x000fe20007ffe1ff */
[----:B------:R-:W-:Y:S01]  /*0850*/  IMAD.HI.U32 R6, R2, R127, RZ ;  /* 0x0000007f02067227 */ /* 0x000fe200078e00ff */
[C---:B------:R-:W-:Y:S01]  /*0860*/  IADD3 R139, R135.reuse, 0xe, RZ ;  /* 0x0000000e878b7810 */ /* 0x040fe20007ffe0ff */
[----:B------:R3:W-:Y:S01]  /*0870*/  STL [R1+0x1790], R14 ;  /* 0x0017900e01007387 */ /* 0x0007e20000100800 */
[C---:B------:R-:W-:Y:S01]  /*0880*/  IADD3 R242, R135.reuse, 0xf, RZ ;  /* 0x0000000f87f27810 */ /* 0x040fe20007ffe0ff */
[C---:B------:R-:W-:Y:S01]  /*0890*/  IMAD R128, R0.reuse, R5, R11 ;  /* 0x0000000500807224 */ /* 0x040fe200078e020b */
[----:B------:R-:W-:Y:S01]  /*08a0*/  IABS R11, R247 ;  /* 0x000000f7000b7213 */ /* 0x000fe20000000000 */
[----:B------:R-:W-:Y:S01]  /*08b0*/  IMAD.MOV R6, RZ, RZ, -R6 ;  /* 0x000000ffff067224 */ /* 0x000fe200078e0a06 */
[----:B------:R-:W-:Y:S01]  /*08c0*/  IABS R117, R139 ;  /* 0x0000008b00757213 */ /* 0x000fe20000000000 */
[----:B------:R-:W-:Y:S01]  /*08d0*/  IMAD R131, R0, R9, R131 ;  /* 0x0000000900837224 */ /* 0x000fe200078e0283 */
[C---:B------:R-:W-:Y:S01]  /*08e0*/  IADD3 R241, R135.reuse, 0x10, RZ ;  /* 0x0000001087f17810 */ /* 0x040fe20007ffe0ff */
[----:B------:R-:W-:Y:S01]  /*08f0*/  IMAD.HI.U32 R9, R2, R125, RZ ;  /* 0x0000007d02097227 */ /* 0x000fe200078e00ff */
[C---:B------:R-:W-:Y:S01]  /*0900*/  IADD3 R238, R135.reuse, 0x13, RZ ;  /* 0x0000001387ee7810 */ /* 0x040fe20007ffe0ff */
[----:B------:R-:W-:Y:S01]  /*0910*/  STL [R1+0x179c], R252 ;  /* 0x00179cfc01007387 */ /* 0x000fe20000100800 */
[----:B------:R-:W-:Y:S01]  /*0920*/  IABS R115, R241 ;  /* 0x000000f100737213 */ /* 0x000fe20000000000 */
[C---:B------:R-:W-:Y:S01]  /*0930*/  IMAD R127, R0.reuse, R6, R127 ;  /* 0x00000006007f7224 */ /* 0x040fe200078e027f */
[C---:B------:R-:W-:Y:S01]  /*0940*/  IADD3 R239, R135.reuse, 0x12, RZ ;  /* 0x0000001287ef7810 */ /* 0x040fe20007ffe0ff */
[----:B------:R-:W-:Y:S01]  /*0950*/  IMAD R126, R0, R8, R13 ;  /* 0x00000008007e7224 */ /* 0x000fe200078e020d */
[----:B------:R-:W-:Y:S01]  /*0960*/  IABS R13, R245 ;  /* 0x000000f5000d7213 */ /* 0x000fe20000000000 */
[C---:B------:R-:W-:Y:S01]  /*0970*/  IMAD.HI.U32 R6, R2.reuse, R11, RZ ;  /* 0x0000000b02067227 */ /* 0x040fe200078e00ff */
[C---:B------:R-:W-:Y:S01]  /*0980*/  IADD3 R236, R135.reuse, 0x15, RZ ;  /* 0x0000001587ec7810 */ /* 0x040fe20007ffe0ff */
[----:B------:R-:W-:Y:S01]  /*0990*/  STL [R1+0x17ac], R251 ;  /* 0x0017acfb01007387 */ /* 0x000fe20000100800 */
[----:B------:R-:W-:Y:S01]  /*09a0*/  IABS R113, R239 ;  /* 0x000000ef00717213 */ /* 0x000fe20000000000 */
[----:B------:R-:W-:Y:S01]  /*09b0*/  IMAD.MOV R9, RZ, RZ, -R9 ;  /* 0x000000ffff097224 */ /* 0x000fe200078e0a09 */
[C---:B------:R-:W-:Y:S01]  /*09c0*/  IADD3 R237, R135.reuse, 0x14, RZ ;  /* 0x0000001487ed7810 */ /* 0x040fe20007ffe0ff */
[----:B------:R-:W-:Y:S01]  /*09d0*/  IMAD.HI.U32 R5, R2, R123, RZ ;  /* 0x0000007b02057227 */ /* 0x000fe200078e00ff */
[----:B------:R-:W-:Y:S01]  /*09e0*/  IADD3 R234, R135, 0x17, RZ ;  /* 0x0000001787ea7810 */ /* 0x000fe20007ffe0ff */
[----:B------:R-:W-:Y:S01]  /*09f0*/  STL [R1+0x17b8], R250 ;  /* 0x0017b8fa01007387 */ /* 0x000fe20000100800 */
[----:B------:R-:W-:Y:S01]  /*0a00*/  IABS R111, R237 ;  /* 0x000000ed006f7213 */ /* 0x000fe20000000000 */
[----:B------:R-:W-:Y:S01]  /*0a10*/  IMAD.MOV R6, RZ, RZ, -R6 ;  /* 0x000000ffff067224 */ /* 0x000fe200078e0a06 */
[----:B------:R-:W-:Y:S01]  /*0a20*/  IADD3 R5, -R5, RZ, RZ ;  /* 0x000000ff05057210 */ /* 0x000fe20007ffe1ff */
[----:B------:R-:W-:Y:S01]  /*0a30*/  IMAD R125, R0, R9, R125 ;  /* 0x00000009007d7224 */ /* 0x000fe200078e027d */
[C---:B------:R-:W-:Y:S01]  /*0a40*/  IADD3 R233, R135.reuse, 0x18, RZ ;  /* 0x0000001887e97810 */ /* 0x040fe20007ffe0ff */
        /* <DEDUP_REMOVED lines=9> */
[----:B------:R-:W-:Y:S01]  /*0ae0*/  IABS R105, R231 ;  /* 0x000000e700697213 */ /* 0x000fe20000000000 */
[----:B------:R-:W-:Y:S01]  /*0af0*/  IMAD.HI.U32 R5, R2, R11, RZ ;  /* 0x0000000b02057227 */ /* 0x000fe200078e00ff */
[----:B------:R-:W-:-:S02]  /*0b00*/  IADD3 R228, R135, 0x1d, RZ ;  /* 0x0000001d87e47810 */ /* 0x000fc40007ffe0ff */
[C---:B------:R-:W-:Y:S01]  /*0b10*/  IADD3 R226, R135.reuse, 0x1f, RZ ;  /* 0x0000001f87e27810 */ /* 0x040fe20007ffe0ff */
[----:B------:R-:W-:Y:S01]  /*0b20*/  IMAD R120, R0, R9, R13 ;  /* 0x0000000900787224 */ /* 0x000fe200078e020d */
[----:B------:R-:W-:Y:S01]  /*0b30*/  IABS R13, R242 ;  /* 0x000000f2000d7213 */ /* 0x000fe20000000000 */
[----:B------:R-:W-:Y:S01]  /*0b40*/  IMAD.MOV R8, RZ, RZ, -R8 ;  /* 0x000000ffff087224 */ /* 0x000fe200078e0a08 */
[C---:B------:R-:W-:Y:S01]  /*0b50*/  IADD3 R229, R135.reuse, 0x1c, RZ ;  /* 0x0000001c87e57810 */ /* 0x040fe20007ffe0ff */
[----:B------:R-:W-:Y:S01]  /*0b60*/  IMAD.HI.U32 R6, R2, R117, RZ ;  /* 0x0000007502067227 */ /* 0x000fe200078e00ff */
[C---:B------:R-:W-:Y:S02]  /*0b70*/  IADD3 R227, R135.reuse, 0x1e, RZ ;  /* 0x0000001e87e37810 */ /* 0x040fe40007ffe0ff */
[----:B------:R-:W-:Y:S01]  /*0b80*/  IABS R103, R229 ;  /* 0x000000e500677213 */ /* 0x000fe20000000000 */
[----:B------:R-:W-:Y:S01]  /*0b90*/  IMAD.MOV R5, RZ, RZ, -R5 ;  /* 0x000000ffff057224 */ /* 0x000fe200078e0a05 */
[----:B------:R-:W-:Y:S01]  /*0ba0*/  IADD3 R6, -R6, RZ, RZ ;  /* 0x000000ff06067210 */ /* 0x000fe20007ffe1ff */
        /* <DEDUP_REMOVED lines=12> */
[----:B------:R-:W-:Y:S01]  /*0c70*/  IMAD R117, R0, R6, R117 ;  /* 0x0000000600757224 */ /* 0x000fe200078e0275 */
[----:B------:R-:W-:Y:S01]  /*0c80*/  IADD3 R219, R135, 0x27, RZ ;  /* 0x0000002787db7810 */ /* 0x000fe20007ffe0ff */
[----:B------:R-:W-:Y:S01]  /*0c90*/  IMAD.HI.U32 R6, R2, R11, RZ ;  /* 0x0000000b02067227 */ /* 0x000fe200078e00ff */
[----:B------:R-:W-:-:S02]  /*0ca0*/  IABS R95, R222 ;  /* 0x000000de005f7213 */ /* 0x000fc40000000000 */
[C---:B------:R-:W-:Y:S01]  /*0cb0*/  IADD3 R220, R135.reuse, 0x26, RZ ;  /* 0x0000002687dc7810 */ /* 0x040fe20007ffe0ff */
[----:B------:R-:W-:Y:S01]  /*0cc0*/  IMAD R116, R0, R8, R13 ;  /* 0x0000000800747224 */ /* 0x000fe200078e020d */
[----:B------:R-:W-:Y:S01]  /*0cd0*/  IABS R13, R236 ;  /* 0x000000ec000d7213 */ /* 0x000fe20000000000 */
[----:B------:R-:W-:Y:S01]  /*0ce0*/  IMAD.MOV R9, RZ, RZ, -R9 ;  /* 0x000000ffff097224 */ /* 0x000fe200078e0a09 */
[C---:B------:R-:W-:Y:S01]  /*0cf0*/  IADD3 R217, R135.reuse, 0x29, RZ ;  /* 0x0000002987d97810 */ /* 0x040fe20007ffe0ff */
[----:B------:R-:W-:Y:S01]  /*0d00*/  IMAD.MOV R6, RZ, RZ, -R6 ;  /* 0x000000ffff067224 */ /* 0x000fe200078e0a06 */
[----:B------:R-:W-:Y:S01]  /*0d10*/  IABS R93, R220 ;  /* 0x000000dc005d7213 */ /* 0x000fe20000000000 */
[----:B------:R-:W-:Y:S01]  /*0d20*/  IMAD.HI.U32 R5, R2, R113, RZ ;  /* 0x0000007102057227 */ /* 0x000fe200078e00ff */
[C---:B------:R-:W-:Y:S02]  /*0d30*/  IADD3 R249, R135.reuse, 0x7, RZ ;  /* 0x0000000787f97810 */ /* 0x040fe40007ffe0ff */
[C---:B------:R-:W-:Y:S01]  /*0d40*/  IADD3 R218, R135.reuse, 0x28, RZ ;  /* 0x0000002887da7810 */ /* 0x040fe20007ffe0ff */
[----:B------:R-:W-:Y:S01]  /*0d50*/  IMAD R115, R0, R9, R115 ;  /* 0x0000000900737224 */ /* 0x000fe200078e0273 */
[----:B------:R-:W-:Y:S01]  /*0d60*/  IABS R15, R249 ;  /* 0x000000f9000f7213 */ /* 0x000fe20000000000 */
[----:B------:R-:W-:Y:S01]  /*0d70*/  IMAD.HI.U32 R9, R2, R13, RZ ;  /* 0x0000000d02097227 */ /* 0x000fe200078e00ff */
[C---:B------:R-:W-:Y:S01]  /*0d80*/  IADD3 R215, R135.reuse, 0x2b, RZ ;  /* 0x0000002b87d77810 */ /* 0x040fe20007ffe0ff */
[----:B------:R-:W-:Y:S01]  /*0d90*/  STL [R1+0x17c4], R249 ;  /* 0x0017c4f901007387 */ /* 0x000fe20000100800 */
[----:B------:R-:W-:Y:S01]  /*0da0*/  IADD3 R4, R10, R4, RZ ;  /* 0x000000040a047210 */ /* 0x000fe20007ffe0ff */
[----:B------:R-:W-:Y:S01]  /*0db0*/  IMAD R112, R0, R6, R11 ;  /* 0x0000000600707224 */ /* 0x000fe200078e020b */
[----:B------:R-:W-:Y:S01]  /*0dc0*/  IABS R11, R234 ;  /* 0x000000ea000b7213 */ /* 0x000fe20000000000 */
[----:B------:R-:W-:Y:S01]  /*0dd0*/  IMAD.MOV R5, RZ, RZ, -R5 ;  /* 0x000000ffff057224 */ /* 0x000fe200078e0a05 */
[----:B------:R-:W-:Y:S01]  /*0de0*/  IABS R91, R218 ;  /* 0x000000da005b7213 */ /* 0x000fe20000000000 */
[----:B------:R-:W-:Y:S01]  /*0df0*/  IMAD.HI.U32 R8, R2, R111, RZ ;  /* 0x0000006f02087227 */ /* 0x000fe200078e00ff */
[C---:B------:R-:W-:Y:S01]  /*0e00*/  IADD3 R214, R135.reuse, 0x2c, RZ ;  /* 0x0000002c87d67810 */ /* 0x040fe20007ffe0ff */
[----:B------:R-:W-:Y:S01]  /*0e10*/  STL [R1+0x17c8], R248 ;  /* 0x0017c8f801007387 */ /* 0x000fe20000100800 */
[C---:B------:R-:W-:Y:S01]  /*0e20*/  IADD3 R244, R135.reuse, 0xc, RZ ;  /* 0x0000000c87f47810 */ /* 0x040fe20007ffe0ff */
[----:B------:R-:W-:Y:S01]  /*0e30*/  IMAD.MOV R9, RZ, RZ, -R9 ;  /* 0x000000ffff097224 */ /* 0x000fe200078e0a09 */
[----:B------:R-:W-:Y:S01]  /*0e40*/  IADD3 R8, -R8, RZ, RZ ;  /* 0x000000ff08087210 */ /* 0x000fe20007ffe1ff */
[----:B------:R-:W-:Y:S01]  /*0e50*/  IMAD R113, R0, R5, R113 ;  /* 0x0000000500717224 */ /* 0x000fe200078e0271 */
[----:B------:R-:W-:Y:S01]  /*0e60*/  IABS R87, R214 ;  /* 0x000000d600577213 */ /* 0x000fe20000000000 */
[----:B------:R-:W-:Y:S01]  /*0e70*/  IMAD.HI.U32 R5, R2, R11, RZ ;  /* 0x0000000b02057227 */ /* 0x000fe200078e00ff */
[----:B------:R-:W-:Y:S01]  /*0e80*/  IABS R119, R244 ;  /* 0x000000f400777213 */ /* 0x000fe20000000000 */
[----:B------:R-:W-:Y:S01]  /*0e90*/  STL [R1+0x17d4], R247 ;  /* 0x0017d4f701007387 */ /* 0x000fe20000100800 */
[----:B------:R-:W-:Y:S01]  /*0ea0*/  IADD3 R213, R135, 0x2d, RZ ;  /* 0x0000002d87d57810 */ /* 0x000fe20007ffe0ff */
[C---:B------:R-:W-:Y:S01]  /*0eb0*/  IMAD R110, R0.reuse, R9, R13 ;  /* 0x00000009006e7224 */ /* 0x040fe200078e020d */
[----:B------:R-:W-:Y:S01]  /*0ec0*/  IABS R13, R232 ;  /* 0x000000e8000d7213 */ /* 0x000fe20000000000 */
[----:B------:R-:W-:Y:S01]  /*0ed0*/  IMAD R111, R0, R8, R111 ;  /* 0x00000008006f7224 */ /* 0x000fe200078e026f */
[----:B------:R-:W-:Y:S01]  /*0ee0*/  IADD3 R5, -R5, RZ, RZ ;  /* 0x000000ff05057210 */ /* 0x000fe20007ffe1ff */
[C---:B------:R-:W-:Y:S01]  /*0ef0*/  IMAD.HI.U32 R6, R2.reuse, R107, RZ ;  /* 0x0000006b02067227 */ /* 0x040fe200078e00ff */
[C---:B------:R-:W-:Y:S01]  /*0f00*/  IADD3 R240, R135.reuse, 0x11, RZ ;  /* 0x0000001187f07810 */ /* 0x040fe20007ffe0ff */
[----:B------:R-:W-:Y:S01]  /*0f10*/  STL [R1+0x17d0], R246 ;  /* 0x0017d0f601007387 */ /* 0x000fe20000100800 */
[C---:B------:R-:W-:Y:S01]  /*0f20*/  IADD3 R212, R135.reuse, 0x2e, RZ ;  /* 0x0000002e87d47810 */ /* 0x040fe20007ffe0ff */
[----:B------:R-:W-:Y:S01]  /*0f30*/  IMAD.HI.U32 R8, R2, R13, RZ ;  /* 0x0000000d02087227 */ /* 0x000fe200078e00ff */
[C---:B------:R-:W-:Y:S01]  /*0f40*/  IADD3 R209, R135.reuse, 0x31, RZ ;  /* 0x0000003187d17810 */ /* 0x040fe20007ffe0ff */
[----:B------:R-:W-:Y:S01]  /*0f50*/  STL [R1+0x17e4], R245 ;  /* 0x0017e4f501007387 */ /* 0x000fe20000100800 */
[----:B------:R-:W-:Y:S01]  /*0f60*/  IABS R85, R212 ;  /* 0x000000d400557213 */ /* 0x000fe20000000000 */
[----:B------:R-:W-:Y:S01]  /*0f70*/  IMAD R108, R0, R5, R11 ;  /* 0x00000005006c7224 */ /* 0x000fe200078e020b */
[----:B------:R-:W-:Y:S01]  /*0f80*/  IABS R11, R228 ;  /* 0x000000e4000b7213 */ /* 0x000fe20000000000 */
[----:B------:R-:W-:Y:S01]  /*0f90*/  IMAD.HI.U32 R9, R2, R105, RZ ;  /* 0x0000006902097227 */ /* 0x000fe200078e00ff */
[C---:B------:R-:W-:Y:S01]  /*0fa0*/  IADD3 R210, R135.reuse, 0x30, RZ ;  /* 0x0000003087d27810 */ /* 0x040fe20007ffe0ff */
[----:B------:R-:W-:Y:S01]  /*0fb0*/  STL [R1+0x17e8], R244 ;  /* 0x0017e8f401007387 */ /* 0x000fe20000100800 */
[----:B------:R-:W-:Y:S01]  /*0fc0*/  IADD3 R208, R135, 0x33, RZ ;  /* 0x0000003387d07810 */ /* 0x000fe20007ffe0ff */
[----:B------:R-:W-:Y:S01]  /*0fd0*/  IMAD.MOV R6, RZ, RZ, -R6 ;  /* 0x000000ffff067224 */ /* 0x000fe200078e0a06 */
[----:B------:R-:W-:Y:S01]  /*0fe0*/  IADD3 R9, -R9, RZ, RZ ;  /* 0x000000ff09097210 */ /* 0x000fe20007ffe1ff */
[----:B------:R-:W-:Y:S01]  /*0ff0*/  IMAD.MOV R8, RZ, RZ, -R8 ;  /* 0x000000ffff087224 */ /* 0x000fe200078e0a08 */
[----:B------:R-:W-:Y:S01]  /*1000*/  IABS R83, R210 ;  /* 0x000000d200537213 */ /* 0x000fe20000000000 */
[C---:B------:R-:W-:Y:S01]  /*1010*/  IMAD R107, R0.reuse, R6, R107 ;  /* 0x00000006006b7224 */ /* 0x040fe200078e026b */
[C---:B------:R-:W-:Y:S01]  /*1020*/  IADD3 R235, R135.reuse, 0x16, RZ ;  /* 0x0000001687eb7810 */ /* 0x040fe20007ffe0ff */
[----:B------:R-:W-:Y:S01]  /*1030*/  IMAD R106, R0, R8, R13 ;  /* 0x00000008006a7224 */ /* 0x000fe200078e020d */
[----:B------:R-:W-:Y:S01]  /*1040*/  IABS R13, R226 ;  /* 0x000000e2000d7213 */ /* 0x000fe20000000000 */
[----:B------:R-:W-:Y:S01]  /*1050*/  IMAD.HI.U32 R6, R2, R11, RZ ;  /* 0x0000000b02067227 */ /* 0x000fe200078e00ff */
[C---:B------:R-:W-:Y:S01]  /*1060*/  IADD3 R137, R135.reuse, 0x32, RZ ;  /* 0x0000003287897810 */ /* 0x040fe20007ffe0ff */
[----:B------:R-:W-:Y:S01]  /*1070*/  STL [R1+0x17f0], R243 ;  /* 0x0017f0f301007387 */ /* 0x000fe20000100800 */
[----:B------:R-:W-:Y:S01]  /*1080*/  IABS R109, R235 ;  /* 0x000000eb006d7213 */ /* 0x000fe20000000000 */
[----:B------:R-:W-:Y:S01]  /*1090*/  IMAD R105, R0, R9, R105 ;  /* 0x0000000900697224 */ /* 0x000fe200078e0269 */
[----:B------:R-:W-:Y:S01]  /*10a0*/  IADD3 R6, -R6, RZ, RZ ;  /* 0x000000ff06067210 */ /* 0x000fe20007ffe1ff */
[C---:B------:R-:W-:Y:S01]  /*10b0*/  IMAD.HI.U32 R9, R2.reuse, R13, RZ ;  /* 0x0000000d02097227 */ /* 0x040fe200078e00ff */
[C---:B------:R-:W-:Y:S01]  /*10c0*/  IADD3 R206, R135.reuse, 0x35, RZ ;  /* 0x0000003587ce7810 */ /* 0x040fe20007ffe0ff */
[----:B------:R-:W-:Y:S01]  /*10d0*/  STL [R1+0x17fc], R139 ;  /* 0x0017fc8b01007387 */ /* 0x000fe20000100800 */
[----:B------:R-:W-:Y:S01]  /*10e0*/  IABS R81, R137 ;  /* 0x0000008900517213 */ /* 0x000fe20000000000 */
[----:B------:R-:W-:Y:S01]  /*10f0*/  IMAD.HI.U32 R5, R2, R103, RZ ;  /* 0x0000006702057227 */ /* 0x000fe200078e00ff */
[C---:B------:R-:W-:Y:S01]  /*1100*/  IADD3 R230, R135.reuse, 0x1b, RZ ;  /* 0x0000001b87e67810 */ /* 0x040fe20007ffe0ff */
[----:B------:R-:W-:Y:S01]  /*1110*/  STL [R1+0x17f8], R242 ;  /* 0x0017f8f201007387 */ /* 0x000fe20000100800 */
[C---:B------:R-:W-:Y:S01]  /*1120*/  IADD3 R205, R135.reuse, 0x36, RZ ;  /* 0x0000003687cd7810 */ /* 0x040fe20007ffe0ff */
[----:B------:R-:W-:Y:S01]  /*1130*/  IMAD.MOV R9, RZ, RZ, -R9 ;  /* 0x000000ffff097224 */ /* 0x000fe200078e0a09 */
[C---:B------:R-:W-:Y:S01]  /*1140*/  IADD3 R204, R135.reuse, 0x37, RZ ;  /* 0x0000003787cc7810 */ /* 0x040fe20007ffe0ff */
[----:B------:R-:W-:Y:S01]  /*1150*/  IMAD R102, R0, R6, R11 ;  /* 0x0000000600667224 */ /* 0x000fe200078e020b */
[----:B------:R-:W-:Y:S01]  /*1160*/  IABS R11, R225 ;  /* 0x000000e1000b7213 */ /* 0x000fe20000000000 */
[----:B------:R-:W-:Y:S01]  /*1170*/  IMAD.HI.U32 R8, R2, R101, RZ ;  /* 0x0000006502087227 */ /* 0x000fe200078e00ff */
[C---:B------:R-:W-:Y:S01]  /*1180*/  IADD3 R203, R135.reuse, 0x38, RZ ;  /* 0x0000003887cb7810 */ /* 0x040fe20007ffe0ff */
[----:B------:R-:W-:Y:S01]  /*1190*/  STL [R1+0x1808], R241 ;  /* 0x001808f101007387 */ /* 0x000fe20000100800 */
[----:B------:R-:W-:Y:S01]  /*11a0*/  IABS R77, R205 ;  /* 0x000000cd004d7213 */ /* 0x000fe20000000000 */
[----:B------:R-:W-:Y:S01]  /*11b0*/  IMAD.MOV R5, RZ, RZ, -R5 ;  /* 0x000000ffff057224 */ /* 0x000fe200078e0a05 */
        /* <DEDUP_REMOVED lines=8> */
[----:B------:R-:W-:Y:S01]  /*1240*/  IABS R99, R138 ;  /* 0x0000008a00637213 */ /* 0x000fe20000000000 */
[----:B------:R-:W-:Y:S01]  /*1250*/  STL [R1+0x1814], R240 ;  /* 0x001814f001007387 */ /* 0x000fe20000100800 */
[C---:B------:R-:W-:Y:S01]  /*1260*/  IADD3 R198, R135.reuse, 0x3d, RZ ;  /* 0x0000003d87c67810 */ /* 0x040fe20007ffe0ff */
[----:B------:R-:W-:Y:S01]  /*1270*/  IMAD R101, R0, R8, R101 ;  /* 0x0000000800657224 */ /* 0x000fe200078e0265 */
[C---:B------:R-:W-:Y:S01]  /*1280*/  IADD3 R201, R135.reuse, 0x3a, RZ ;  /* 0x0000003a87c97810 */ /* 0x040fe20007ffe0ff */
[----:B------:R-:W-:Y:S01]  /*1290*/  IMAD.HI.U32 R8, R2, R13, RZ ;  /* 0x0000000d02087227 */ /* 0x000fe200078e00ff */
[C---:B------:R-:W-:Y:S01]  /*12a0*/  IADD3 R221, R135.reuse, 0x25, RZ ;  /* 0x0000002587dd7810 */ /* 0x040fe20007ffe0ff */
[----:B------:R-:W-:Y:S01]  /*12b0*/  STL [R1+0x1818], R239 ;  /* 0x001818ef01007387 */ /* 0x000fe20000100800 */
[C---:B------:R-:W-:Y:S01]  /*12c0*/  IADD3 R199, R135.reuse, 0x3c, RZ ;  /* 0x0000003c87c77810 */ /* 0x040fe20007ffe0ff */
[----:B------:R-:W-:Y:S01]  /*12d0*/  IMAD.MOV R5, RZ, RZ, -R5 ;  /* 0x000000ffff057224 */ /* 0x000fe200078e0a05 */
[----:B------:R-:W-:Y:S01]  /*12e0*/  IADD3 R8, -R8, RZ, RZ ;  /* 0x000000ff08087210 */ /* 0x000fe20007ffe1ff */
[----:B------:R-:W-:Y:S01]  /*12f0*/  IMAD.HI.U32 R6, R2, R97, RZ ;  /* 0x0000006102067227 */ /* 0x000fe200078e00ff */
[----:B------:R-:W-:Y:S01]  /*1300*/  IABS R73, R201 ;  /* 0x000000c900497213 */ /* 0x000fe20000000000 */
[----:B------:R-:W-:Y:S01]  /*1310*/  STL [R1+0x1824], R238 ;  /* 0x001824ee01007387 */ /* 0x000fe20000100800 */
[----:B------:R-:W-:Y:S01]  /*1320*/  IABS R71, R199 ;  /* 0x000000c700477213 */ /* 0x000fe20000000000 */
[----:B------:R-:W-:Y:S01]  /*1330*/  IMAD R98, R0, R5, R11 ;  /* 0x0000000500627224 */ /* 0x000fe200078e020b */
[----:B------:R-:W-:Y:S01]  /*1340*/  IABS R11, R219 ;  /* 0x000000db000b7213 */ /* 0x000fe20000000000 */
[----:B------:R-:W-:Y:S01]  /*1350*/  IMAD.MOV R6, RZ, RZ, -R6 ;  /* 0x000000ffff067224 */ /* 0x000fe200078e0a06 */
[C---:B------:R-:W-:Y:S01]  /*1360*/  IADD3 R196, R135.reuse, 0x3f, RZ ;  /* 0x0000003f87c47810 */ /* 0x040fe20007ffe0ff */
[----:B------:R-:W-:Y:S01]  /*1370*/  IMAD.HI.U32 R9, R2, R95, RZ ;  /* 0x0000005f02097227 */ /* 0x000fe200078e00ff */
[C---:B------:R-:W-:Y:S01]  /*1380*/  IADD3 R216, R135.reuse, 0x2a, RZ ;  /* 0x0000002a87d87810 */ /* 0x040fe20007ffe0ff */
[----:B------:R-:W-:Y:S01]  /*1390*/  STL [R1+0x1820], R237 ;  /* 0x001820ed01007387 */ /* 0x000fe20000100800 */
[C---:B------:R-:W-:Y:S01]  /*13a0*/  IADD3 R194, R135.reuse, 0x41, RZ ;  /* 0x0000004187c27810 */ /* 0x040fe20007ffe0ff */
[C---:B------:R-:W-:Y:S01]  /*13b0*/  IMAD R97, R0.reuse, R6, R97 ;  /* 0x0000000600617224 */ /* 0x040fe200078e0261 */
[C---:B------:R-:W-:Y:S01]  /*13c0*/  IADD3 R195, R135.reuse, 0x40, RZ ;  /* 0x0000004087c37810 */ /* 0x040fe20007ffe0ff */
[----:B------:R-:W-:Y:S01]  /*13d0*/  IMAD R96, R0, R8, R13 ;  /* 0x0000000800607224 */ /* 0x000fe200078e020d */
[----:B------:R-:W-:Y:S01]  /*13e0*/  IABS R13, R217 ;  /* 0x000000d9000d7213 */ /* 0x000fe20000000000 */
[C---:B------:R-:W-:Y:S01]  /*13f0*/  IMAD.HI.U32 R6, R2.reuse, R11, RZ ;  /* 0x0000000b02067227 */ /* 0x040fe200078e00ff */
[----:B------:R-:W-:Y:S01]  /*1400*/  IABS R89, R216 ;  /* 0x000000d800597213 */ /* 0x000fe20000000000 */
[----:B------:R-:W-:Y:S01]  /*1410*/  STL [R1+0x1834], R236 ;  /* 0x001834ec01007387 */ /* 0x000fe20000100800 */
[----:B------:R-:W-:Y:S01]  /*1420*/  IABS R67, R195 ;  /* 0x000000c300437213 */ /* 0x000fe20000000000 */
[----:B------:R-:W-:Y:S01]  /*1430*/  IMAD.MOV R9, RZ, RZ, -R9 ;  /* 0x000000ffff097224 */ /* 0x000fe200078e0a09 */
[C---:B------:R-:W-:Y:S01]  /*1440*/  IADD3 R211, R135.reuse, 0x2f, RZ ;  /* 0x0000002f87d37810 */ /* 0x040fe20007ffe0ff */
[----:B------:R-:W-:Y:S01]  /*1450*/  IMAD.HI.U32 R5, R2, R93, RZ ;  /* 0x0000005d02057227 */ /* 0x000fe200078e00ff */
[C---:B------:R-:W-:Y:S01]  /*1460*/  IADD3 R193, R135.reuse, 0x42, RZ ;  /* 0x0000004287c17810 */ /* 0x040fe20007ffe0ff */
[----:B------:R-:W-:Y:S01]  /*1470*/  STL [R1+0x1838], R235 ;  /* 0x001838eb01007387 */ /* 0x000fe20000100800 */
[----:B------:R-:W-:Y:S01]  /*1480*/  IADD3 R191, R135, 0x45, RZ ;  /* 0x0000004587bf7810 */ /* 0x000fe20007ffe0ff */
[----:B------:R-:W-:Y:S01]  /*1490*/  IMAD.MOV R6, RZ, RZ, -R6 ;  /* 0x000000ffff067224 */ /* 0x000fe200078e0a06 */
[----:B------:R-:W-:Y:S01]  /*14a0*/  IADD3 R5, -R5, RZ, RZ ;  /* 0x000000ff05057210 */ /* 0x000fe20007ffe1ff */
[----:B------:R-:W-:Y:S01]  /*14b0*/  IMAD R95, R0, R9, R95 ;  /* 0x00000009005f7224 */ /* 0x000fe200078e025f */
[----:B------:R-:W-:Y:S01]  /*14c0*/  IABS R65, R193 ;  /* 0x000000c100417213 */ /* 0x000fe20000000000 */
[----:B------:R-:W-:Y:S01]  /*14d0*/  IMAD.HI.U32 R9, R2, R13, RZ ;  /* 0x0000000d02097227 */ /* 0x000fe200078e00ff */
[C---:B------:R-:W-:Y:S01]  /*14e0*/  IADD3 R136, R135.reuse, 0x44, RZ ;  /* 0x0000004487887810 */ /* 0x040fe20007ffe0ff */
[----:B------:R-:W-:Y:S01]  /*14f0*/  STL [R1+0x1840], R234 ;  /* 0x001840ea01007387 */ /* 0x000fe20000100800 */
[----:B------:R-:W-:Y:S01]  /*1500*/  IADD3 R189, R135, 0x47, RZ ;  /* 0x0000004787bd7810 */ /* 0x000fe20007ffe0ff */
[----:B------:R-:W-:Y:S01]  /*1510*/  IMAD R92, R0, R6, R11 ;  /* 0x00000006005c7224 */ /* 0x000fe200078e020b */
[----:B------:R-:W-:Y:S01]  /*1520*/  IABS R11, R215 ;  /* 0x000000d7000b7213 */ /* 0x000fe20000000000 */
[C---:B------:R-:W-:Y:S01]  /*1530*/  IMAD.HI.U32 R10, R2.reuse, R15, RZ ;  /* 0x0000000f020a7227 */ /* 0x040fe200078e00ff */
[----:B------:R-:W-:Y:S01]  /*1540*/  IADD3 R9, -R9, RZ, RZ ;  /* 0x000000ff09097210 */ /* 0x000fe20007ffe1ff */
[----:B------:R-:W-:Y:S01]  /*1550*/  STL [R1+0x184c], R233 ;  /* 0x00184ce901007387 */ /* 0x000fe20000100800 */
[----:B------:R-:W-:Y:S01]  /*1560*/  IABS R63, R136 ;  /* 0x00000088003f7213 */ /* 0x000fe20000000000 */
[----:B------:R-:W-:Y:S01]  /*1570*/  IMAD.MOV R10, RZ, RZ, -R10 ;  /* 0x000000ffff0a7224 */ /* 0x000fe200078e0a0a */
[C---:B------:R-:W-:Y:S01]  /*1580*/  IADD3 R207, R135.reuse, 0x34, RZ ;  /* 0x0000003487cf7810 */ /* 0x040fe20007ffe0ff */
[----:B------:R-:W-:Y:S01]  /*1590*/  IMAD.HI.U32 R8, R2, R91, RZ ;  /* 0x0000005b02087227 */ /* 0x000fe200078e00ff */
[C---:B------:R-:W-:Y:S01]  /*15a0*/  IADD3 R190, R135.reuse, 0x46, RZ ;  /* 0x0000004687be7810 */ /* 0x040fe20007ffe0ff */
[----:B------:R-:W-:Y:S01]  /*15b0*/  STL [R1+0x1848], R232 ;  /* 0x001848e801007387 */ /* 0x000fe20000100800 */
        /* <DEDUP_REMOVED lines=8> */
[----:B------:R-:W-:Y:S01]  /*1640*/  IABS R13, R213 ;  /* 0x000000d5000d7213 */ /* 0x000fe20000000000 */
[----:B------:R-:W-:Y:S01]  /*1650*/  IMAD R124, R0, R10, R15 ;  /* 0x0000000a007c7224 */ /* 0x000fe200078e020f */
[----:B------:R-:W-:Y:S01]  /*1660*/  IABS R15, R240 ;  /* 0x000000f0000f7213 */ /* 0x000fe20000000000 */
[----:B------:R-:W-:Y:S01]  /*1670*/  IMAD.MOV R8, RZ, RZ, -R8 ;  /* 0x000000ffff087224 */ /* 0x000fe200078e0a08 */
[C---:B------:R-:W-:Y:S01]  /*1680*/  IADD3 R186, R135.reuse, 0x4a, RZ ;  /* 0x0000004a87ba7810 */ /* 0x040fe20007ffe0ff */
[C---:B------:R-:W-:Y:S01]  /*1690*/  IMAD.HI.U32 R6, R2.reuse, R87, RZ ;  /* 0x0000005702067227 */ /* 0x040fe200078e00ff */
[C---:B------:R-:W-:Y:S01]  /*16a0*/  IADD3 R185, R135.reuse, 0x4b, RZ ;  /* 0x0000004b87b97810 */ /* 0x040fe20007ffe0ff */
[----:B------:R-:W-:Y:S01]  /*16b0*/  STL [R1+0x1864], R230 ;  /* 0x001864e601007387 */ /* 0x000fe20000100800 */
[----:B------:R-:W-:Y:S01]  /*16c0*/  IABS R57, R186 ;  /* 0x000000ba00397213 */ /* 0x000fe20000000000 */
[----:B------:R-:W-:Y:S01]  /*16d0*/  IMAD.HI.U32 R10, R2, R119, RZ ;  /* 0x00000077020a7227 */ /* 0x000fe200078e00ff */
[----:B------:R-:W-:Y:S01]  /*16e0*/  IADD3 R6, -R6, RZ, RZ ;  /* 0x000000ff06067210 */ /* 0x000fe20007ffe1ff */
[----:B------:R-:W-:Y:S01]  /*16f0*/  STL [R1+0x1868], R229 ;  /* 0x001868e501007387 */ /* 0x000fe20000100800 */
[C---:B------:R-:W-:Y:S01]  /*1700*/  IADD3 R197, R135.reuse, 0x3e, RZ ;  /* 0x0000003e87c57810 */ /* 0x040fe20007ffe0ff */
[----:B------:R-:W-:Y:S01]  /*1710*/  IMAD.MOV R5, RZ, RZ, -R5 ;  /* 0x000000ffff057224 */ /* 0x000fe200078e0a05 */
[C---:B------:R-:W-:Y:S01]  /*1720*/  IADD3 R184, R135.reuse, 0x4c, RZ ;  /* 0x0000004c87b87810 */ /* 0x040fe20007ffe0ff */
[----:B------:R-:W-:Y:S01]  /*1730*/  IMAD R91, R0, R8, R91 ;  /* 0x00000008005b7224 */ /* 0x000fe200078e025b */
[C---:B------:R-:W-:Y:S01]  /*1740*/  IADD3 R181, R135.reuse, 0x4f, RZ ;  /* 0x0000004f87b57810 */ /* 0x040fe20007ffe0ff */
[----:B------:R-:W-:Y:S01]  /*1750*/  IMAD.MOV R10, RZ, RZ, -R10 ;  /* 0x000000ffff0a7224 */ /* 0x000fe200078e0a0a */
[----:B------:R-:W-:Y:S01]  /*1760*/  IABS R69, R197 ;  /* 0x000000c500457213 */ /* 0x000fe20000000000 */
[----:B------:R-:W-:Y:S01]  /*1770*/  IMAD.HI.U32 R8, R2, R13, RZ ;  /* 0x0000000d02087227 */ /* 0x000fe200078e00ff */
[----:B------:R-:W-:Y:S01]  /*1780*/  IABS R55, R184 ;  /* 0x000000b800377213 */ /* 0x000fe20000000000 */
[----:B------:R-:W-:Y:S01]  /*1790*/  STL [R1+0x1874], R228 ;  /* 0x001874e401007387 */ /* 0x000fe20000100800 */
[C---:B------:R-:W-:Y:S01]  /*17a0*/  IADD3 R182, R135.reuse, 0x4e, RZ ;  /* 0x0000004e87b67810 */ /* 0x040fe20007ffe0ff */
[C---:B------:R-:W-:Y:S01]  /*17b0*/  IMAD R88, R0.reuse, R5, R11 ;  /* 0x0000000500587224 */ /* 0x040fe200078e020b */
[----:B------:R-:W-:Y:S01]  /*17c0*/  IABS R11, R209 ;  /* 0x000000d1000b7213 */ /* 0x000fe20000000000 */
[----:B------:R-:W-:Y:S01]  /*17d0*/  IMAD R119, R0, R10, R119 ;  /* 0x0000000a00777224 */ /* 0x000fe200078e0277 */
[C---:B------:R-:W-:Y:S01]  /*17e0*/  IADD3 R179, R135.reuse, 0x51, RZ ;  /* 0x0000005187b37810 */ /* 0x040fe20007ffe0ff */
[----:B------:R-:W-:Y:S01]  /*17f0*/  IMAD.MOV R8, RZ, RZ, -R8 ;  /* 0x000000ffff087224 */ /* 0x000fe200078e0a08 */
[C---:B------:R-:W-:Y:S01]  /*1800*/  IADD3 R192, R135.reuse, 0x43, RZ ;  /* 0x0000004387c07810 */ /* 0x040fe20007ffe0ff */
[C---:B------:R-:W-:Y:S01]  /*1810*/  IMAD.HI.U32 R10, R2.reuse, R15, RZ ;  /* 0x0000000f020a7227 */ /* 0x040fe200078e00ff */
[----:B------:R-:W-:Y:S01]  /*1820*/  IABS R53, R182 ;  /* 0x000000b600357213 */ /* 0x000fe20000000000 */
[----:B------:R-:W-:Y:S01]  /*1830*/  STL [R1+0x1870], R227 ;  /* 0x001870e301007387 */ /* 0x000fe20000100800 */
[C---:B------:R-:W-:Y:S01]  /*1840*/  IADD3 R180, R135.reuse, 0x50, RZ ;  /* 0x0000005087b47810 */ /* 0x040fe20007ffe0ff */
[----:B------:R-:W-:Y:S01]  /*1850*/  IMAD.HI.U32 R9, R2, R85, RZ ;  /* 0x0000005502097227 */ /* 0x000fe200078e00ff */
[----:B------:R-:W-:Y:S01]  /*1860*/  IADD3 R10, -R10, RZ, RZ ;  /* 0x000000ff0a0a7210 */ /* 0x000fe20007ffe1ff */
[----:B------:R-:W-:Y:S01]  /*1870*/  STL [R1+0x1884], R226 ;  /* 0x001884e201007387 */ /* 0x000fe20000100800 */
[C---:B------:R-:W-:Y:S01]  /*1880*/  IADD3 R177, R135.reuse, 0x53, RZ ;  /* 0x0000005387b17810 */ /* 0x040fe20007ffe0ff */
[----:B------:R-:W-:Y:S01]  /*1890*/  IMAD R87, R0, R6, R87 ;  /* 0x0000000600577224 */ /* 0x000fe200078e0257 */
[----:B------:R-:W-:Y:S01]  /*18a0*/  IABS R51, R180 ;  /* 0x000000b400337213 */ /* 0x000fe20000000000 */
[----:B------:R-:W-:Y:S01]  /*18b0*/  IMAD.HI.U32 R6, R2, R11, RZ ;  /* 0x0000000b02067227 */ /* 0x000fe200078e00ff */
[C---:B------:R-:W-:Y:S01]  /*18c0*/  IADD3 R188, R135.reuse, 0x48, RZ ;  /* 0x0000004887bc7810 */ /* 0x040fe20007ffe0ff */
[----:B------:R-:W-:Y:S01]  /*18d0*/  STL [R1+0x1888], R138 ;  /* 0x0018888a01007387 */ /* 0x000fe20000100800 */
[C---:B------:R-:W-:Y:S01]  /*18e0*/  IADD3 R176, R135.reuse, 0x54, RZ ;  /* 0x0000005487b07810 */ /* 0x040fe20007ffe0ff */
[----:B------:R-:W-:Y:S01]  /*18f0*/  IMAD R86, R0, R8, R13 ;  /* 0x0000000800567224 */ /* 0x000fe200078e020d */
[----:B------:R-:W-:Y:S01]  /*1900*/  IABS R13, R208 ;  /* 0x000000d0000d7213 */ /* 0x000fe20000000000 */
[----:B------:R-:W-:Y:S01]  /*1910*/  IMAD.MOV R9, RZ, RZ, -R9 ;  /* 0x000000ffff097224 */ /* 0x000fe200078e0a09 */
        /* <DEDUP_REMOVED lines=10> */
[----:B------:R-:W-:Y:S01]  /*19c0*/  IABS R45, R174 ;  /* 0x000000ae002d7213 */ /* 0x000fe20000000000 */
[----:B------:R-:W-:Y:S01]  /*19d0*/  STL [R1+0x189c], R224 ;  /* 0x00189ce001007387 */ /* 0x000fe20000100800 */
[C---:B------:R-:W-:Y:S01]  /*19e0*/  IADD3 R171, R135.reuse, 0x59, RZ ;  /* 0x0000005987ab7810 */ /* 0x040fe20007ffe0ff */
        /* <DEDUP_REMOVED lines=14> */
[----:B------:R-:W-:Y:S01]  /*1ad0*/  IMAD.MOV R9, RZ, RZ, -R9 ;  /* 0x000000ffff097224 */ /* 0x000fe200078e0a09 */
[----:B------:R-:W-:Y:S01]  /*1ae0*/  IADD3 R8, -R8, RZ, RZ ;  /* 0x000000ff08087210 */ /* 0x000fe20007ffe1ff */
[----:B------:R-:W-:Y:S01]  /*1af0*/  IMAD R83, R0, R5, R83 ;  /* 0x0000000500537224 */ /* 0x000fe200078e0253 */
[----:B------:R-:W-:Y:S01]  /*1b00*/  IABS R49, R178 ;  /* 0x000000b200317213 */ /* 0x000fe20000000000 */
[----:B------:R-:W-:Y:S01]  /*1b10*/  IMAD.MOV R10, RZ, RZ, -R10 ;  /* 0x000000ffff0a7224 */ /* 0x000fe200078e0a0a */
[----:B------:R-:W-:Y:S01]  /*1b20*/  IABS R41, R170 ;  /* 0x000000aa00297213 */ /* 0x000fe20000000000 */
[----:B------:R-:W-:Y:S01]  /*1b30*/  IMAD.HI.U32 R5, R2, R11, RZ ;  /* 0x0000000b02057227 */ /* 0x000fe200078e00ff */
[C---:B------:R-:W-:Y:S01]  /*1b40*/  IADD3 R167, R135.reuse, 0x5d, RZ ;  /* 0x0000005d87a77810 */ /* 0x040fe20007ffe0ff */
[----:B------:R-:W-:Y:S01]  /*1b50*/  STL [R1+0x18b4], R221 ;  /* 0x0018b4dd01007387 */ /* 0x000fe20000100800 */
[----:B------:R-:W-:Y:S01]  /*1b60*/  IADD3 R173, R135, 0x57, RZ ;  /* 0x0000005787ad7810 */ /* 0x000fe20007ffe0ff */
[C---:B------:R-:W-:Y:S01]  /*1b70*/  IMAD R80, R0.reuse, R9, R13 ;  /* 0x0000000900507224 */ /* 0x040fe200078e020d */
[----:B------:R-:W-:Y:S01]  /*1b80*/  IABS R13, R204 ;  /* 0x000000cc000d7213 */ /* 0x000fe20000000000 */
[----:B------:R-:W-:Y:S01]  /*1b90*/  IMAD R109, R0, R10, R109 ;  /* 0x0000000a006d7224 */ /* 0x000fe200078e026d */
[----:B------:R-:W-:Y:S01]  /*1ba0*/  IADD3 R5, -R5, RZ, RZ ;  /* 0x000000ff05057210 */ /* 0x000fe20007ffe1ff */
[----:B------:R-:W-:Y:S01]  /*1bb0*/  IMAD.HI.U32 R10, R2, R15, RZ ;  /* 0x0000000f020a7227 */ /* 0x000fe200078e00ff */
[C---:B------:R-:W-:Y:S01]  /*1bc0*/  IADD3 R165, R135.reuse, 0x5f, RZ ;  /* 0x0000005f87a57810 */ /* 0x040fe20007ffe0ff */
[----:B------:R-:W-:Y:S01]  /*1bd0*/  STL [R1+0x18b8], R220 ;  /* 0x0018b8dc01007387 */ /* 0x000fe20000100800 */
[C---:B------:R-:W-:Y:S01]  /*1be0*/  IADD3 R166, R135.reuse, 0x5e, RZ ;  /* 0x0000005e87a67810 */ /* 0x040fe20007ffe0ff */
[----:B------:R-:W-:Y:S01]  /*1bf0*/  IMAD R81, R0, R8, R81 ;  /* 0x0000000800517224 */ /* 0x000fe200078e0251 */
[----:B------:R-:W-:Y:S01]  /*1c00*/  IADD3 R168, R135, 0x5c, RZ ;  /* 0x0000005c87a87810 */ /* 0x000fe20007ffe0ff */
[----:B------:R-:W-:Y:S01]  /*1c10*/  IMAD.HI.U32 R6, R2, R77, RZ ;  /* 0x0000004d02067227 */ /* 0x000fe200078e00ff */
[----:B------:R-:W-:Y:S01]  /*1c20*/  STL [R1+0x18c4], R219 ;  /* 0x0018c4db01007387 */ /* 0x000fe20000100800 */
[----:B------:R-:W-:-:S02]  /*1c30*/  IABS R37, R166 ;  /* 0x000000a600257213 */ /* 0x000fc40000000000 */
[----:B------:R-:W-:Y:S01]  /*1c40*/  IMAD.HI.U32 R8, R2, R13, RZ ;  /* 0x0000000d02087227 */ /* 0x000fe200078e00ff */
[----:B------:R-:W-:Y:S01]  /*1c50*/  STL [R1+0x18c0], R218 ;  /* 0x0018c0da01007387 */ /* 0x000fe20000100800 */
[----:B------:R-:W-:Y:S02]  /*1c60*/  IADD3 R164, R135, 0x60, RZ ;  /* 0x0000006087a47810 */ /* 0x000fe40007ffe0ff */
[----:B------:R-:W-:Y:S01]  /*1c70*/  IMAD.MOV R10, RZ, RZ, -R10 ;  /* 0x000000ffff0a7224 */ /* 0x000fe200078e0a0a */
[----:B------:R-:W-:Y:S01]  /*1c80*/  STL [R1+0x18d4], R217 ;  /* 0x0018d4d901007387 */ /* 0x000fe20000100800 */
[----:B------:R-:W-:Y:S01]  /*1c90*/  IMAD R78, R0, R5, R11 ;  /* 0x00000005004e7224 */ /* 0x000fe200078e020b */
[----:B------:R-:W-:Y:S01]  /*1ca0*/  IABS R11, R200 ;  /* 0x000000c8000b7213 */ /* 0x000fe20000000000 */
[----:B------:R-:W-:Y:S01]  /*1cb0*/  IMAD.HI.U32 R9, R2, R75, RZ ;  /* 0x0000004b02097227 */ /* 0x000fe200078e00ff */
[----:B------:R-:W-:Y:S01]  /*1cc0*/  STL [R1+0x18d8], R216 ;  /* 0x0018d8d801007387 */ /* 0x000fe20000100800 */
[----:B------:R-:W-:-:S02]  /*1cd0*/  IABS R39, R168 ;  /* 0x000000a800277213 */ /* 0x000fc40000000000 */
[----:B------:R-:W-:Y:S01]  /*1ce0*/  IMAD.MOV R6, RZ, RZ, -R6 ;  /* 0x000000ffff067224 */ /* 0x000fe200078e0a06 */
[----:B------:R-:W-:Y:S01]  /*1cf0*/  IADD3 R9, -R9, RZ, RZ ;  /* 0x000000ff09097210 */ /* 0x000fe20007ffe1ff */
[----:B------:R-:W-:Y:S01]  /*1d00*/  IMAD.MOV R8, RZ, RZ, -R8 ;  /* 0x000000ffff087224 */ /* 0x000fe200078e0a08 */
[----:B------:R-:W-:Y:S01]  /*1d10*/  STL [R1+0x18e0], R215 ;  /* 0x0018e0d701007387 */ /* 0x000fe20000100800 */
[----:B------:R-:W-:Y:S01]  /*1d20*/  IMAD R104, R0, R10, R15 ;  /* 0x0000000a00687224 */ /* 0x000fe200078e020f */
[----:B------:R-:W-:Y:S01]  /*1d30*/  IABS R15, R221 ;  /* 0x000000dd000f7213 */ /* 0x000fe20000000000 */
[----:B------:R-:W-:Y:S01]  /*1d40*/  IMAD.HI.U32 R10, R2, R99, RZ ;  /* 0x00000063020a7227 */ /* 0x000fe200078e00ff */
[----:B------:R-:W-:Y:S01]  /*1d50*/  STL [R1+0x18ec], R214 ;  /* 0x0018ecd601007387 */ /* 0x000fe20000100800 */
[----:B------:R-:W-:Y:S02]  /*1d60*/  IADD3 R161, R135, 0x63, RZ ;  /* 0x0000006387a17810 */ /* 0x000fe40007ffe0ff */
[----:B------:R-:W-:Y:S01]  /*1d70*/  IMAD R77, R0, R6, R77 ;  /* 0x00000006004d7224 */ /* 0x000fe200078e024d */
[----:B------:R-:W-:Y:S01]  /*1d80*/  IADD3 R10, -R10, RZ, RZ ;  /* 0x000000ff0a0a7210 */ /* 0x000fe20007ffe1ff */
[----:B------:R-:W-:Y:S01]  /*1d90*/  IMAD R76, R0, R8, R13 ;  /* 0x00000008004c7224 */ /* 0x000fe200078e020d */
[----:B------:R-:W-:Y:S01]  /*1da0*/  IABS R13, R198 ;  /* 0x000000c6000d7213 */ /* 0x000fe20000000000 */
[----:B------:R-:W-:Y:S01]  /*1db0*/  IMAD.HI.U32 R6, R2, R11, RZ ;  /* 0x0000000b02067227 */ /* 0x000fe200078e00ff */
[----:B------:R-:W-:Y:S01]  /*1dc0*/  STL [R1+0x18e8], R213 ;  /* 0x0018e8d501007387 */ /* 0x000fe20000100800 */
[----:B------:R-:W-:-:S02]  /*1dd0*/  IABS R35, R164 ;  /* 0x000000a400237213 */ /* 0x000fc40000000000 */
[----:B------:R-:W-:Y:S01]  /*1de0*/  IMAD R75, R0, R9, R75 ;  /* 0x00000009004b7224 */ /* 0x000fe200078e024b */
[----:B------:R-:W-:Y:S01]  /*1df0*/  IADD3 R6, -R6, RZ, RZ ;  /* 0x000000ff06067210 */ /* 0x000fe20007ffe1ff */
[C---:B------:R-:W-:Y:S01]  /*1e00*/  IMAD.HI.U32 R9, R2.reuse, R13, RZ ;  /* 0x0000000d02097227 */ /* 0x040fe200078e00ff */
[----:B------:R-:W-:Y:S01]  /*1e10*/  STL [R1+0x18f8], R212 ;  /* 0x0018f8d401007387 */ /* 0x000fe20000100800 */
[C---:B------:R-:W-:Y:S02]  /*1e20*/  IADD3 R162, R135.reuse, 0x62, RZ ;  /* 0x0000006287a27810 */ /* 0x040fe40007ffe0ff */
[----:B------:R-:W-:Y:S01]  /*1e30*/  IMAD.HI.U32 R5, R2, R73, RZ ;  /* 0x0000004902057227 */ /* 0x000fe200078e00ff */
[----:B------:R-:W-:Y:S01]  /*1e40*/  STL [R1+0x1904], R211 ;  /* 0x001904d301007387 */ /* 0x000fe20000100800 */
[C---:B------:R-:W-:Y:S02]  /*1e50*/  IADD3 R159, R135.reuse, 0x65, RZ ;  /* 0x00000065879f7810 */ /* 0x040fe40007ffe0ff */
[----:B------:R-:W-:Y:S01]  /*1e60*/  IMAD R99, R0, R10, R99 ;  /* 0x0000000a00637224 */ /* 0x000fe200078e0263 */
[----:B------:R-:W-:Y:S01]  /*1e70*/  STL [R1+0x1908], R210 ;  /* 0x001908d201007387 */ /* 0x000fe20000100800 */
[----:B------:R-:W-:Y:S01]  /*1e80*/  IMAD.HI.U32 R10, R2, R15, RZ ;  /* 0x0000000f020a7227 */ /* 0x000fe200078e00ff */
[----:B------:R-:W-:-:S02]  /*1e90*/  IADD3 R163, R135, 0x61, RZ ;  /* 0x0000006187a37810 */ /* 0x000fc40007ffe0ff */
[----:B------:R-:W-:Y:S01]  /*1ea0*/  STL [R1+0x1914], R209 ;  /* 0x001914d101007387 */ /* 0x000fe20000100800 */
[----:B------:R-:W-:Y:S01]  /*1eb0*/  IMAD.MOV R9, RZ, RZ, -R9 ;  /* 0x000000ffff097224 */ /* 0x000fe200078e0a09 */
[----:B------:R-:W-:Y:S01]  /*1ec0*/  IABS R33, R162 ;  /* 0x000000a200217213 */ /* 0x000fe20000000000 */
[----:B------:R-:W-:Y:S01]  /*1ed0*/  IMAD R72, R0, R6, R11 ;  /* 0x0000000600487224 */ /* 0x000fe200078e020b */
[----:B------:R-:W-:Y:S01]  /*1ee0*/  IABS R11, R196 ;  /* 0x000000c4000b7213 */ /* 0x000fe20000000000 */
[----:B------:R-:W-:Y:S01]  /*1ef0*/  IMAD.HI.U32 R8, R2, R71, RZ ;  /* 0x0000004702087227 */ /* 0x000fe200078e00ff */
[----:B------:R-:W-:Y:S01]  /*1f00*/  STL [R1+0x1910], R137 ;  /* 0x0019108901007387 */ /* 0x000fe20000100800 */
[C---:B------:R-:W-:Y:S02]  /*1f10*/  IADD3 R160, R135.reuse, 0x64, RZ ;  /* 0x0000006487a07810 */ /* 0x040fe40007ffe0ff */
[----:B------:R-:W-:Y:S01]  /*1f20*/  IMAD.MOV R5, RZ, RZ, -R5 ;  /* 0x000000ffff057224 */ /* 0x000fe200078e0a05 */
[----:B------:R-:W-:Y:S01]  /*1f30*/  STL [R1+0x1924], R208 ;  /* 0x001924d001007387 */ /* 0x000fe20000100800 */
[----:B------:R-:W-:Y:S01]  /*1f40*/  IMAD.MOV R10, RZ, RZ, -R10 ;  /* 0x000000ffff0a7224 */ /* 0x000fe200078e0a0a */
[C---:B------:R-:W-:Y:S01]  /*1f50*/  IADD3 R157, R135.reuse, 0x67, RZ ;  /* 0x00000067879d7810 */ /* 0x040fe20007ffe0ff */
[C---:B------:R-:W-:Y:S01]  /*1f60*/  IMAD R70, R0.reuse, R9, R13 ;  /* 0x0000000900467224 */ /* 0x040fe200078e020d */
[----:B------:R-:W-:Y:S01]  /*1f70*/  IABS R13, R194 ;  /* 0x000000c2000d7213 */ /* 0x000fe20000000000 */
[----:B------:R-:W-:Y:S01]  /*1f80*/  IMAD.MOV R8, RZ, RZ, -R8 ;  /* 0x000000ffff087224 */ /* 0x000fe200078e0a08 */
[----:B------:R-:W-:Y:S01]  /*1f90*/  STL [R1+0x1928], R207 ;  /* 0x001928cf01007387 */ /* 0x000fe20000100800 */
[----:B------:R-:W-:Y:S01]  /*1fa0*/  IMAD R73, R0, R5, R73 ;  /* 0x0000000500497224 */ /* 0x000fe200078e0249 */
[----:B------:R-:W-:Y:S01]  /*1fb0*/  IADD3 R158, R135, 0x66, RZ ;  /* 0x00000066879e7810 */ /* 0x000fe20007ffe0ff */
[----:B------:R-:W-:Y:S01]  /*1fc0*/  IMAD.HI.U32 R5, R2, R11, RZ ;  /* 0x0000000b02057227 */ /* 0x000fe200078e00ff */
[----:B------:R-:W-:Y:S01]  /*1fd0*/  STL [R1+0x1930], R206 ;  /* 0x001930ce01007387 */ /* 0x000fe20000100800 */
[----:B------:R-:W-:-:S02]  /*1fe0*/  IABS R31, R160 ;  /* 0x000000a0001f7213 */ /* 0x000fc40000000000 */
[----:B------:R-:W-:Y:S01]  /*1ff0*/  IMAD R94, R0, R10, R15 ;  /* 0x0000000a005e7224 */ /* 0x000fe200078e020f */
[----:B------:R-:W-:Y:S01]  /*2000*/  IABS R15, R211 ;  /* 0x000000d3000f7213 */ /* 0x000fe20000000000 */
[----:B------:R-:W-:Y:S01]  /*2010*/  IMAD.HI.U32 R10, R2, R89, RZ ;  /* 0x00000059020a7227 */ /* 0x000fe200078e00ff */
[----:B------:R-:W-:Y:S01]  /*2020*/  STL [R1+0x193c], R205 ;  /* 0x00193ccd01007387 */ /* 0x000fe20000100800 */
[----:B------:R-:W-:Y:S02]  /*2030*/  IADD3 R156, R135, 0x68, RZ ;  /* 0x00000068879c7810 */ /* 0x000fe40007ffe0ff */
[----:B------:R-:W-:Y:S01]  /*2040*/  IMAD R71, R0, R8, R71 ;  /* 0x0000000800477224 */ /* 0x000fe200078e0247 */
[----:B------:R-:W-:Y:S01]  /*2050*/  STL [R1+0x1938], R204 ;  /* 0x001938cc01007387 */ /* 0x000fe20000100800 */
[----:B------:R-:W-:Y:S01]  /*2060*/  IMAD.HI.U32 R8, R2, R13, RZ ;  /* 0x0000000d02087227 */ /* 0x000fe200078e00ff */
[----:B------:R-:W-:Y:S02]  /*2070*/  IABS R29, R158 ;  /* 0x0000009e001d7213 */ /* 0x000fe40000000000 */
[----:B------:R-:W-:Y:S01]  /*2080*/  STL [R1+0x1948], R203 ;  /* 0x001948cb01007387 */ /* 0x000fe20000100800 */
[----:B------:R-:W-:Y:S01]  /*2090*/  IMAD.MOV R5, RZ, RZ, -R5 ;  /* 0x000000ffff057224 */ /* 0x000fe200078e0a05 */
[----:B------:R-:W-:Y:S01]  /*20a0*/  IADD3 R8, -R8, RZ, RZ ;  /* 0x000000ff08087210 */ /* 0x000fe20007ffe1ff */
[----:B------:R-:W-:Y:S01]  /*20b0*/  IMAD.HI.U32 R6, R2, R67, RZ ;  /* 0x0000004302067227 */ /* 0x000fe200078e00ff */
[----:B------:R-:W-:Y:S01]  /*20c0*/  STL [R1+0x1954], R202 ;  /* 0x001954ca01007387 */ /* 0x000fe20000100800 */
[----:B------:R-:W-:-:S02]  /*20d0*/  IABS R27, R156 ;  /* 0x0000009c001b7213 */ /* 0x000fc40000000000 */
[----:B------:R-:W-:Y:S01]  /*20e0*/  IMAD.MOV R10, RZ, RZ, -R10 ;  /* 0x000000ffff0a7224 */ /* 0x000fe200078e0a0a */
[----:B------:R-:W-:Y:S01]  /*20f0*/  STL [R1+0x1958], R201 ;  /* 0x001958c901007387 */ /* 0x000fe20000100800 */
[C---:B------:R-:W-:Y:S01]  /*2100*/  IMAD R68, R0.reuse, R5, R11 ;  /* 0x0000000500447224 */ /* 0x040fe200078e020b */
[----:B------:R-:W-:Y:S01]  /*2110*/  IABS R11, R191 ;  /* 0x000000bf000b7213 */ /* 0x000fe20000000000 */
[----:B------:R-:W-:Y:S01]  /*2120*/  IMAD.MOV R6, RZ, RZ, -R6 ;  /* 0x000000ffff067224 */ /* 0x000fe200078e0a06 */
[----:B------:R-:W-:Y:S01]  /*2130*/  STL [R1+0x1964], R200 ;  /* 0x001964c801007387 */ /* 0x000fe20000100800 */
[----:B------:R-:W-:Y:S01]  /*2140*/  IMAD R89, R0, R10, R89 ;  /* 0x0000000a00597224 */ /* 0x000fe200078e0259 */
[C---:B------:R-:W-:Y:S01]  /*2150*/  IADD3 R155, R135.reuse, 0x69, RZ ;  /* 0x00000069879b7810 */ /* 0x040fe20007ffe0ff */
[----:B------:R-:W-:Y:S01]  /*2160*/  IMAD.HI.U32 R10, R2, R15, RZ ;  /* 0x0000000f020a7227 */ /* 0x000fe200078e00ff */
[----:B------:R-:W-:Y:S01]  /*2170*/  STL [R1+0x1960], R199 ;  /* 0x001960c701007387 */ /* 0x000fe20000100800 */
[----:B------:R-:W-:-:S02]  /*2180*/  IADD3 R153, R135, 0x6b, RZ ;  /* 0x0000006b87997810 */ /* 0x000fc40007ffe0ff */
[----:B------:R-:W-:Y:S01]  /*2190*/  IMAD.HI.U32 R9, R2, R65, RZ ;  /* 0x0000004102097227 */ /* 0x000fe200078e00ff */
[----:B------:R-:W-:Y:S01]  /*21a0*/  IADD3 R10, -R10, RZ, RZ ;  /* 0x000000ff0a0a7210 */ /* 0x000fe20007ffe1ff */
[----:B------:R-:W-:Y:S01]  /*21b0*/  STL [R1+0x1974], R198 ;  /* 0x001974c601007387 */ /* 0x000fe20000100800 */
[C---:B------:R-:W-:Y:S01]  /*21c0*/  IADD3 R152, R135.reuse, 0x6c, RZ ;  /* 0x0000006c87987810 */ /* 0x040fe20007ffe0ff */
[C---:B------:R-:W-:Y:S01]  /*21d0*/  IMAD R67, R0.reuse, R6, R67 ;  /* 0x0000000600437224 */ /* 0x040fe200078e0243 */
[----:B------:R-:W-:Y:S01]  /*21e0*/  IADD3 R151, R135, 0x6d, RZ ;  /* 0x0000006d87977810 */ /* 0x000fe20007ffe0ff */
[----:B------:R-:W-:Y:S01]  /*21f0*/  IMAD R66, R0, R8, R13 ;  /* 0x0000000800427224 */ /* 0x000fe200078e020d */
[----:B------:R-:W-:Y:S01]  /*2200*/  IABS R13, R189 ;  /* 0x000000bd000d7213 */ /* 0x000fe20000000000 */
[----:B------:R-:W-:Y:S01]  /*2210*/  IMAD.HI.U32 R6, R2, R11, RZ ;  /* 0x0000000b02067227 */ /* 0x000fe200078e00ff */
[----:B------:R-:W-:Y:S01]  /*2220*/  STL [R1+0x1978], R197 ;  /* 0x001978c501007387 */ /* 0x000fe20000100800 */
[----:B------:R-:W-:-:S02]  /*2230*/  IABS R23, R152 ;  /* 0x0000009800177213 */ /* 0x000fc40000000000 */
[----:B------:R-:W-:Y:S01]  /*2240*/  IMAD.MOV R9, RZ, RZ, -R9 ;  /* 0x000000ffff097224 */ /* 0x000fe200078e0a09 */
[----:B------:R-:W-:Y:S01]  /*2250*/  STL [R1+0x1980], R196 ;  /* 0x001980c401007387 */ /* 0x000fe20000100800 */
[----:B------:R-:W-:Y:S01]  /*2260*/  IMAD.HI.U32 R5, R2, R63, RZ ;  /* 0x0000003f02057227 */ /* 0x000fe200078e00ff */
[----:B------:R-:W-:Y:S02]  /*2270*/  IADD3 R150, R135, 0x6e, RZ ;  /* 0x0000006e87967810 */ /* 0x000fe40007ffe0ff */
[----:B------:R-:W-:Y:S01]  /*2280*/  STL [R1+0x1988], R195 ;  /* 0x001988c301007387 */ /* 0x000fe20000100800 */
[----:B------:R-:W-:Y:S01]  /*2290*/  IMAD.MOV R6, RZ, RZ, -R6 ;  /* 0x000000ffff067224 */ /* 0x000fe200078e0a06 */
[----:B------:R-:W-:Y:S01]  /*22a0*/  IADD3 R5, -R5, RZ, RZ ;  /* 0x000000ff05057210 */ /* 0x000fe20007ffe1ff */
[----:B------:R-:W-:Y:S01]  /*22b0*/  IMAD R65, R0, R9, R65 ;  /* 0x0000000900417224 */ /* 0x000fe200078e0241 */
[----:B------:R-:W-:Y:S01]  /*22c0*/  STL [R1+0x1984], R194 ;  /* 0x001984c201007387 */ /* 0x000fe20000100800 */
[----:B------:R-:W-:Y:S01]  /*22d0*/  IMAD.HI.U32 R9, R2, R13, RZ ;  /* 0x0000000d02097227 */ /* 0x000fe200078e00ff */
[----:B------:R-:W-:-:S02]  /*22e0*/  IABS R21, R150 ;  /* 0x0000009600157213 */ /* 0x000fc40000000000 */
[----:B------:R-:W-:Y:S01]  /*22f0*/  STL [R1+0x197c], R193 ;  /* 0x00197cc101007387 */ /* 0x000fe20000100800 */
[----:B------:R-:W-:Y:S01]  /*2300*/  IMAD R84, R0, R10, R15 ;  /* 0x0000000a00547224 */ /* 0x000fe200078e020f */
[----:B------:R-:W-:Y:S01]  /*2310*/  IADD3 R9, -R9, RZ, RZ ;  /* 0x000000ff09097210 */ /* 0x000fe20007ffe1ff */
[----:B------:R-:W-:Y:S01]  /*2320*/  IMAD.HI.U32 R10, R2, R79, RZ ;  /* 0x0000004f020a7227 */ /* 0x000fe200078e00ff */
[----:B------:R-:W-:Y:S01]  /*2330*/  IABS R15, R202 ;  /* 0x000000ca000f7213 */ /* 0x000fe20000000000 */
[----:B------:R-:W-:Y:S01]  /*2340*/  STL [R1+0x1970], R192 ;  /* 0x001970c001007387 */ /* 0x000fe20000100800 */
[----:B------:R-:W-:Y:S01]  /*2350*/  IADD3 R148, R135, 0x70, RZ ;  /* 0x0000007087947810 */ /* 0x000fe20007ffe0ff */
[----:B------:R-:W-:Y:S01]  /*2360*/  IMAD R62, R0, R6, R11 ;  /* 0x00000006003e7224 */ /* 0x000fe200078e020b */
[----:B------:R-:W-:Y:S01]  /*2370*/  IABS R11, R187 ;  /* 0x000000bb000b7213 */ /* 0x000fe20000000000 */
[----:B------:R-:W-:Y:S01]  /*2380*/  IMAD.MOV R10, RZ, RZ, -R10 ;  /* 0x000000ffff0a7224 */ /* 0x000fe200078e0a0a */
[----:B------:R-:W-:Y:S01]  /*2390*/  STL [R1+0x196c], R136 ;  /* 0x00196c8801007387 */ /* 0x000fe20000100800 */
[----:B------:R-:W-:Y:S01]  /*23a0*/  IMAD.HI.U32 R8, R2, R61, RZ ;  /* 0x0000003d02087227 */ /* 0x000fe200078e00ff */
[----:B------:R-:W-:-:S02]  /*23b0*/  SHF.L.U32 R4, R4, 0x7, RZ ;  /* 0x0000000704047819 */ /* 0x000fc400000006ff */
[----:B------:R-:W-:Y:S01]  /*23c0*/  STL [R1+0x1968], R191 ;  /* 0x001968bf01007387 */ /* 0x000fe20000100800 */
[----:B------:R-:W-:Y:S01]  /*23d0*/  IMAD R63, R0, R5, R63 ;  /* 0x00000005003f7224 */ /* 0x000fe200078e023f */
[----:B------:R-:W-:Y:S01]  /*23e0*/  IADD3 R145, R135, 0x73, RZ ;  /* 0x0000007387917810 */ /* 0x000fe20007ffe0ff */
[----:B------:R-:W-:Y:S01]  /*23f0*/  IMAD.HI.U32 R5, R2, R11, RZ ;  /* 0x0000000b02057227 */ /* 0x000fe200078e00ff */
[----:B------:R-:W-:Y:S01]  /*2400*/  STL [R1+0x195c], R190 ;  /* 0x00195cbe01007387 */ /* 0x000fe20000100800 */
[----:B------:R-:W-:Y:S02]  /*2410*/  IABS R19, R148 ;  /* 0x0000009400137213 */ /* 0x000fe40000000000 */
[C---:B------:R-:W-:Y:S01]  /*2420*/  IMAD R79, R0.reuse, R10, R79 ;  /* 0x0000000a004f7224 */ /* 0x040fe200078e024f */
[----:B------:R-:W-:Y:S01]  /*2430*/  STL [R1+0x1950], R189 ;  /* 0x001950bd01007387 */ /* 0x000fe20000100800 */
[----:B------:R-:W-:Y:S01]  /*2440*/  IMAD R60, R0, R9, R13 ;  /* 0x00000009003c7224 */ /* 0x000fe200078e020d */
[----:B------:R-:W-:Y:S01]  /*2450*/  IABS R13, R185 ;  /* 0x000000b9000d7213 */ /* 0x000fe20000000000 */
[----:B------:R-:W-:Y:S01]  /*2460*/  IMAD.HI.U32 R10, R2, R15, RZ ;  /* 0x0000000f020a7227 */ /* 0x000fe200078e00ff */
[----:B------:R-:W-:Y:S01]  /*2470*/  STL [R1+0x194c], R188 ;  /* 0x00194cbc01007387 */ /* 0x000fe20000100800 */
[----:B-1----:R-:W-:-:S02]  /*2480*/  LOP3.LUT R134, R12, 0x3f, RZ, 0xc0, !PT ;  /* 0x0000003f0c867812 */ /* 0x002fc400078ec0ff */
[----:B------:R-:W-:Y:S01]  /*2490*/  IMAD.MOV R8, RZ, RZ, -R8 ;  /* 0x000000ffff087224 */ /* 0x000fe200078e0a08 */
[----:B------:R-:W-:Y:S01]  /*24a0*/  STL [R1+0x1944], R187 ;  /* 0x001944bb01007387 */ /* 0x000fe20000100800 */
[----:B------:R-:W-:Y:S01]  /*24b0*/  IMAD.HI.U32 R6, R2, R57, RZ ;  /* 0x0000003902067227 */ /* 0x000fe200078e00ff */
[----:B--2---:R-:W-:Y:S02]  /*24c0*/  LOP3.LUT R130, R4, 0x3f, R12, 0xf8, !PT ;  /* 0x0000003f04827812 */ /* 0x004fe400078ef80c */
[----:B------:R-:W-:Y:S01]  /*24d0*/  STL [R1+0x1940], R186 ;  /* 0x001940ba01007387 */ /* 0x000fe20000100800 */
[----:B------:R-:W-:Y:S01]  /*24e0*/  IMAD.MOV R5, RZ, RZ, -R5 ;  /* 0x000000ffff057224 */ /* 0x000fe200078e0a05 */
[----:B------:R-:W-:Y:S01]  /*24f0*/  IADD3 R6, -R6, RZ, RZ ;  /* 0x000000ff06067210 */ /* 0x000fe20007ffe1ff */
[----:B------:R-:W-:Y:S01]  /*2500*/  IMAD.MOV R10, RZ, RZ, -R10 ;  /* 0x000000ffff0a7224 */ /* 0x000fe200078e0a0a */
[----:B------:R-:W-:Y:S01]  /*2510*/  STL [R1+0x1934], R185 ;  /* 0x001934b901007387 */ /* 0x000fe20000100800 */
[----:B------:R-:W-:Y:S01]  /*2520*/  IMAD R61, R0, R8, R61 ;  /* 0x00000008003d7224 */ /* 0x000fe200078e023d */
[----:B------:R-:W-:Y:S01]  /*2530*/  LOP3.LUT R133, R4, 0x40, R134, 0xfe, !PT ;  /* 0x0000004004857812 */ /* 0x000fe200078efe86 */
[----:B------:R-:W-:Y:S01]  /*2540*/  IMAD.HI.U32 R8, R2, R13, RZ ;  /* 0x0000000d02087227 */ /* 0x000fe200078e00ff */
[----:B------:R-:W-:Y:S01]  /*2550*/  STL [R1+0x192c], R184 ;  /* 0x00192cb801007387 */ /* 0x000fe20000100800 */
[----:B------:R-:W-:-:S02]  /*2560*/  IADD3 R154, R135, 0x6a, RZ ;  /* 0x0000006a879a7810 */ /* 0x000fc40007ffe0ff */
[C---:B------:R-:W-:Y:S01]  /*2570*/  IMAD R58, R0.reuse, R5, R11 ;  /* 0x00000005003a7224 */ /* 0x040fe200078e020b */
[----:B------:R-:W-:Y:S01]  /*2580*/  IABS R11, R181 ;  /* 0x000000b5000b7213 */ /* 0x000fe20000000000 */
[----:B------:R-:W-:Y:S01]  /*2590*/  IMAD R74, R0, R10, R15 ;  /* 0x0000000a004a7224 */ /* 0x000fe200078e020f */
[----:B------:R-:W-:Y:S01]  /*25a0*/  IABS R15, R192 ;  /* 0x000000c0000f7213 */ /* 0x000fe20000000000 */
[----:B------:R-:W-:Y:S01]  /*25b0*/  IMAD.HI.U32 R10, R2, R69, RZ ;  /* 0x00000045020a7227 */ /* 0x000fe200078e00ff */
[----:B------:R-:W-:Y:S01]  /*25c0*/  STL [R1+0x1920], R183 ;  /* 0x001920b701007387 */ /* 0x000fe20000100800 */
[----:B------:R-:W-:Y:S02]  /*25d0*/  IABS R4, R133 ;  /* 0x0000008500047213 */ /* 0x000fe40000000000 */
[----:B------:R-:W-:Y:S01]  /*25e0*/  IMAD.MOV R8, RZ, RZ, -R8 ;  /* 0x000000ffff087224 */ /* 0x000fe200078e0a08 */
[----:B------:R-:W-:Y:S01]  /*25f0*/  IADD3 R10, -R10, RZ, RZ ;  /* 0x000000ff0a0a7210 */ /* 0x000fe20007ffe1ff */
[----:B------:R-:W-:Y:S01]  /*2600*/  IMAD.HI.U32 R9, R2, R55, RZ ;  /* 0x0000003702097227 */ /* 0x000fe200078e00ff */
[----:B------:R-:W-:Y:S01]  /*2610*/  STL [R1+0x191c], R182 ;  /* 0x00191cb601007387 */ /* 0x000fe20000100800 */
[----:B------:R-:W-:-:S02]  /*2620*/  IABS R25, R154 ;  /* 0x0000009a00197213 */ /* 0x000fc40000000000 */
[----:B------:R-:W-:Y:S01]  /*2630*/  IMAD R57, R0, R6, R57 ;  /* 0x0000000600397224 */ /* 0x000fe200078e0239 */
[----:B------:R-:W-:Y:S01]  /*2640*/  STL [R1+0x1918], R181 ;  /* 0x001918b501007387 */ /* 0x000fe20000100800 */
[----:B------:R-:W-:Y:S01]  /*2650*/  IMAD.HI.U32 R6, R2, R11, RZ ;  /* 0x0000000b02067227 */ /* 0x000fe200078e00ff */
[C---:B------:R-:W-:Y:S02]  /*2660*/  IADD3 R149, R135.reuse, 0x6f, RZ ;  /* 0x0000006f87957810 */ /* 0x040fe40007ffe0ff */
[----:B------:R-:W-:Y:S01]  /*2670*/  STL [R1+0x190c], R180 ;  /* 0x00190cb401007387 */ /* 0x000fe20000100800 */
[----:B------:R-:W-:Y:S01]  /*2680*/  IMAD R56, R0, R8, R13 ;  /* 0x0000000800387224 */ /* 0x000fe200078e020d */
[----:B------:R-:W-:Y:S01]  /*2690*/  IABS R13, R179 ;  /* 0x000000b3000d7213 */ /* 0x000fe20000000000 */
[----:B------:R-:W-:Y:S01]  /*26a0*/  IMAD.MOV R9, RZ, RZ, -R9 ;  /* 0x000000ffff097224 */ /* 0x000fe200078e0a09 */
[----:B------:R-:W-:Y:S01]  /*26b0*/  STL [R1+0x1900], R179 ;  /* 0x001900b301007387 */ /* 0x000fe20000100800 */
[----:B------:R-:W-:Y:S01]  /*26c0*/  IMAD.MOV R6, RZ, RZ, -R6 ;  /* 0x000000ffff067224 */ /* 0x000fe200078e0a06 */
[C---:B------:R-:W-:Y:S01]  /*26d0*/  IADD3 R147, R135.reuse, 0x71, RZ ;  /* 0x0000007187937810 */ /* 0x040fe20007ffe0ff */
[----:B------:R-:W-:Y:S01]  /*26e0*/  IMAD.HI.U32 R5, R2, R53, RZ ;  /* 0x0000003502057227 */ /* 0x000fe200078e00ff */
[----:B------:R-:W-:Y:S01]  /*26f0*/  STL [R1+0x18fc], R178 ;  /* 0x0018fcb201007387 */ /* 0x000fe20000100800 */
[----:B------:R-:W-:-:S02]  /*2700*/  IADD3 R146, R135, 0x72, RZ ;  /* 0x0000007287927810 */ /* 0x000fc40007ffe0ff */
[C---:B------:R-:W-:Y:S01]  /*2710*/  IMAD R55, R0.reuse, R9, R55 ;  /* 0x0000000900377224 */ /* 0x040fe200078e0237 */
[----:B------:R-:W-:Y:S01]  /*2720*/  STL [R1+0x18f4], R177 ;  /* 0x0018f4b101007387 */ /* 0x000fe20000100800 */
[----:B------:R-:W-:Y:S01]  /*2730*/  IMAD R69, R0, R10, R69 ;  /* 0x0000000a00457224 */ /* 0x000fe200078e0245 */
[C---:B------:R-:W-:Y:S01]  /*2740*/  IADD3 R144, R135.reuse, 0x74, RZ ;  /* 0x0000007487907810 */ /* 0x040fe20007ffe0ff */
[----:B------:R-:W-:Y:S01]  /*2750*/  IMAD.HI.U32 R9, R2, R13, RZ ;  /* 0x0000000d02097227 */ /* 0x000fe200078e00ff */
[----:B------:R-:W-:Y:S01]  /*2760*/  STL [R1+0x18f0], R176 ;  /* 0x0018f0b001007387 */ /* 0x000fe20000100800 */
[C---:B------:R-:W-:Y:S02]  /*2770*/  IADD3 R143, R135.reuse, 0x75, RZ ;  /* 0x00000075878f7810 */ /* 0x040fe40007ffe0ff */
[----:B------:R-:W-:Y:S01]  /*2780*/  IMAD R52, R0, R6, R11 ;  /* 0x0000000600347224 */ /* 0x000fe200078e020b */
[----:B------:R-:W-:Y:S01]  /*2790*/  IABS R11, R177 ;  /* 0x000000b1000b7213 */ /* 0x000fe20000000000 */
[----:B------:R-:W-:Y:S01]  /*27a0*/  IMAD.HI.U32 R10, R2, R15, RZ ;  /* 0x0000000f020a7227 */ /* 0x000fe200078e00ff */
[----:B------:R-:W-:Y:S01]  /*27b0*/  STL [R1+0x18e4], R175 ;  /* 0x0018e4af01007387 */ /* 0x000fe20000100800 */
[----:B------:R-:W-:-:S02]  /*27c0*/  IADD3 R142, R135, 0x76, RZ ;  /* 0x00000076878e7810 */ /* 0x000fc40007ffe0ff */
[----:B------:R-:W-:Y:S01]  /*27d0*/  IMAD.MOV R5, RZ, RZ, -R5 ;  /* 0x000000ffff057224 */ /* 0x000fe200078e0a05 */
[----:B------:R-:W-:Y:S01]  /*27e0*/  STL [R1+0x18dc], R174 ;  /* 0x0018dcae01007387 */ /* 0x000fe20000100800 */
[----:B------:R-:W-:Y:S01]  /*27f0*/  IMAD.HI.U32 R8, R2, R51, RZ ;  /* 0x0000003302087227 */ /* 0x000fe200078e00ff */
[C---:B------:R-:W-:Y:S02]  /*2800*/  IADD3 R141, R135.reuse, 0x77, RZ ;  /* 0x00000077878d7810 */ /* 0x040fe40007ffe0ff */
[----:B------:R-:W-:Y:S01]  /*2810*/  STL [R1+0x18d0], R173 ;  /* 0x0018d0ad01007387 */ /* 0x000fe20000100800 */
[----:B------:R-:W-:Y:S01]  /*2820*/  IMAD.MOV R9, RZ, RZ, -R9 ;  /* 0x000000ffff097224 */ /* 0x000fe200078e0a09 */
[----:B------:R-:W-:Y:S01]  /*2830*/  IADD3 R8, -R8, RZ, RZ ;  /* 0x000000ff08087210 */ /* 0x000fe20007ffe1ff */
[----:B------:R-:W-:Y:S01]  /*2840*/  IMAD.MOV R10, RZ, RZ, -R10 ;  /* 0x000000ffff0a7224 */ /* 0x000fe200078e0a0a */
[----:B------:R-:W-:Y:S01]  /*2850*/  STL [R1+0x18cc], R172 ;  /* 0x0018ccac01007387 */ /* 0x000fe20000100800 */
[----:B------:R-:W-:Y:S01]  /*2860*/  IMAD R53, R0, R5, R53 ;  /* 0x0000000500357224 */ /* 0x000fe200078e0235 */
[----:B------:R-:W-:Y:S01]  /*2870*/  IADD3 R140, R135, 0x78, RZ ;  /* 0x00000078878c7810 */ /* 0x000fe20007ffe0ff */
[----:B------:R-:W-:Y:S01]  /*2880*/  IMAD.HI.U32 R5, R2, R11, RZ ;  /* 0x0000000b02057227 */ /* 0x000fe200078e00ff */
[----:B------:R-:W-:Y:S01]  /*2890*/  STL [R1+0x18c8], R171 ;  /* 0x0018c8ab01007387 */ /* 0x000fe20000100800 */
[----:B------:R-:W-:-:S02]  /*28a0*/  IABS R12, R141 ;  /* 0x0000008d000c7213 */ /* 0x000fc40000000000 */
[C---:B------:R-:W-:Y:S01]  /*28b0*/  IMAD R50, R0.reuse, R9, R13 ;  /* 0x0000000900327224 */ /* 0x040fe200078e020d */
[----:B------:R-:W-:Y:S01]  /*28c0*/  IABS R13, R175 ;  /* 0x000000af000d7213 */ /* 0x000fe20000000000 */
[----:B------:R-:W-:Y:S01]  /*28d0*/  IMAD R64, R0, R10, R15 ;  /* 0x0000000a00407224 */ /* 0x000fe200078e020f */
[----:B------:R-:W-:Y:S01]  /*28e0*/  IADD3 R5, -R5, RZ, RZ ;  /* 0x000000ff05057210 */ /* 0x000fe20007ffe1ff */
[----:B------:R-:W-:Y:S01]  /*28f0*/  IMAD.HI.U32 R10, R2, R59, RZ ;  /* 0x0000003b020a7227 */ /* 0x000fe200078e00ff */
[----:B------:R-:W-:Y:S01]  /*2900*/  IABS R15, R183 ;  /* 0x000000b7000f7213 */ /* 0x000fe20000000000 */
[----:B------:R-:W-:Y:S01]  /*2910*/  STL [R1+0x18bc], R170 ;  /* 0x0018bcaa01007387 */ /* 0x000fe20000100800 */
[----:B---3--:R-:W-:Y:S01]  /*2920*/  IABS R14, R143 ;  /* 0x0000008f000e7213 */ /* 0x008fe20000000000 */
[----:B------:R-:W-:Y:S01]  /*2930*/  IMAD R51, R0, R8, R51 ;  /* 0x0000000800337224 */ /* 0x000fe200078e0233 */
[----:B------:R-:W-:Y:S01]  /*2940*/  IABS R17, R146 ;  /* 0x0000009200117213 */ /* 0x000fe20000000000 */
[----:B------:R-:W-:Y:S01]  /*2950*/  IMAD.HI.U32 R6, R2, R47, RZ ;  /* 0x0000002f02067227 */ /* 0x000fe200078e00ff */
[----:B------:R-:W-:Y:S01]  /*2960*/  STL [R1+0x18b0], R169 ;  /* 0x0018b0a901007387 */ /* 0x000fe20000100800 */
[----:B------:R-:W-:-:S02]  /*2970*/  ISETP.GT.U32.AND P4, PT, R0, R132, PT ;  /* 0x000000840000720c */ /* 0x000fc40003f84070 */
[----:B------:R-:W-:Y:S01]  /*2980*/  IMAD.MOV R10, RZ, RZ, -R10 ;  /* 0x000000ffff0a7224 */ /* 0x000fe200078e0a0a */
[----:B------:R-:W-:Y:S01]  /*2990*/  STL [R1+0x18ac], R168 ;  /* 0x0018aca801007387 */ /* 0x000fe20000100800 */
[----:B------:R-:W-:Y:S01]  /*29a0*/  IMAD.HI.U32 R8, R2, R13, RZ ;  /* 0x0000000d02087227 */ /* 0x000fe200078e00ff */
[C---:B------:R-:W-:Y:S02]  /*29b0*/  ISETP.GT.U32.AND P5, PT, R0.reuse, R131, PT ;  /* 0x000000830000720c */ /* 0x040fe40003fa4070 */
[----:B------:R-:W-:Y:S01]  /*29c0*/  STL [R1+0x18a4], R167 ;  /* 0x0018a4a701007387 */ /* 0x000fe20000100800 */
[----:B------:R-:W-:Y:S01]  /*29d0*/  IMAD R48, R0, R5, R11 ;  /* 0x0000000500307224 */ /* 0x000fe200078e020b */
[----:B------:R-:W-:Y:S01]  /*29e0*/  IABS R11, R171 ;  /* 0x000000ab000b7213 */ /* 0x000fe20000000000 */
[----:B------:R-:W-:Y:S01]  /*29f0*/  IMAD.HI.U32 R9, R2, R45, RZ ;  /* 0x0000002d02097227 */ /* 0x000fe200078e00ff */
[----:B------:R-:W-:Y:S03]  /*2a00*/  STL [R1+0x18a0], R166 ;  /* 0x0018a0a601007387 */ /* 0x000fe60000100800 */
[----:B------:R-:W-:Y:S01]  /*2a10*/  IMAD.MOV R6, RZ, RZ, -R6 ;  /* 0x000000ffff067224 */ /* 0x000fe200078e0a06 */
[----:B------:R-:W-:Y:S01]  /*2a20*/  IADD3 R9, -R9, RZ, RZ ;  /* 0x000000ff09097210 */ /* 0x000fe20007ffe1ff */
[----:B------:R-:W-:Y:S01]  /*2a30*/  IMAD R59, R0, R10, R59 ;  /* 0x0000000a003b7224 */ /* 0x000fe200078e023b */
[----:B------:R-:W-:Y:S01]  /*2a40*/  STL [R1+0x1894], R165 ;  /* 0x001894a501007387 */ /* 0x000fe20000100800 */
[----:B------:R-:W-:-:S02]  /*2a50*/  IMAD.MOV R8, RZ, RZ, -R8 ;  /* 0x000000ffff087224 */ /* 0x000fc400078e0a08 */
[----:B------:R-:W-:Y:S01]  /*2a60*/  IMAD.HI.U32 R10, R2, R15, RZ ;  /* 0x0000000f020a7227 */ /* 0x000fe200078e00ff */
[----:B------:R-:W-:Y:S03]  /*2a70*/  STL [R1+0x188c], R164 ;  /* 0x00188ca401007387 */ /* 0x000fe60000100800 */
[----:B------:R-:W-:Y:S01]  /*2a80*/  IMAD R47, R0, R6, R47 ;  /* 0x00000006002f7224 */ /* 0x000fe200078e022f */
[----:B------:R-:W-:Y:S01]  /*2a90*/  IADD3 R10, -R10, RZ, RZ ;  /* 0x000000ff0a0a7210 */ /* 0x000fe20007ffe1ff */
[----:B------:R-:W-:Y:S01]  /*2aa0*/  IMAD R46, R0, R8, R13 ;  /* 0x00000008002e7224 */ /* 0x000fe200078e020d */
[----:B------:R-:W-:Y:S01]  /*2ab0*/  IABS R13, R169 ;  /* 0x000000a9000d7213 */ /* 0x000fe20000000000 */
[----:B------:R-:W-:Y:S01]  /*2ac0*/  IMAD.HI.U32 R6, R2, R11, RZ ;  /* 0x0000000b02067227 */ /* 0x000fe200078e00ff */
[----:B------:R-:W-:Y:S03]  /*2ad0*/  STL [R1+0x1880], R163 ;  /* 0x001880a301007387 */ /* 0x000fe60000100800 */
[----:B------:R-:W-:Y:S01]  /*2ae0*/  IMAD R45, R0, R9, R45 ;  /* 0x00000009002d7224 */ /* 0x000fe200078e022d */
[----:B------:R-:W-:Y:S01]  /*2af0*/  IADD3 R6, -R6, RZ, RZ ;  /* 0x000000ff06067210 */ /* 0x000fe20007ffe1ff */
[----:B------:R-:W-:Y:S01]  /*2b00*/  IMAD.HI.U32 R9, R2, R13, RZ ;  /* 0x0000000d02097227 */ /* 0x000fe200078e00ff */
[----:B------:R-:W-:Y:S03]  /*2b10*/  STL [R1+0x187c], R162 ;  /* 0x00187ca201007387 */ /* 0x000fe60000100800 */
[----:B------:R-:W-:Y:S01]  /*2b20*/  IMAD R54, R0, R10, R15 ;  /* 0x0000000a00367224 */ /* 0x000fe200078e020f */
[----:B------:R-:W-:Y:S01]  /*2b30*/  IABS R15, R173 ;  /* 0x000000ad000f7213 */ /* 0x000fe20000000000 */
[C---:B------:R-:W-:Y:S01]  /*2b40*/  IMAD.HI.U32 R5, R2.reuse, R43, RZ ;  /* 0x0000002b02057227 */ /* 0x040fe200078e00ff */
[----:B------:R-:W-:Y:S03]  /*2b50*/  STL [R1+0x1878], R161 ;  /* 0x001878a101007387 */ /* 0x000fe60000100800 */
[----:B------:R-:W-:Y:S01]  /*2b60*/  IMAD.HI.U32 R10, R2, R49, RZ ;  /* 0x00000031020a7227 */ /* 0x000fe200078e00ff */
[----:B------:R-:W-:Y:S03]  /*2b70*/  STL [R1+0x186c], R160 ;  /* 0x00186ca001007387 */ /* 0x000fe60000100800 */
[----:B------:R-:W-:Y:S01]  /*2b80*/  IMAD.MOV R9, RZ, RZ, -R9 ;  /* 0x000000ffff097224 */ /* 0x000fe200078e0a09 */
[----:B------:R-:W-:Y:S01]  /*2b90*/  STL [R1+0x1860], R159 ;  /* 0x0018609f01007387 */ /* 0x000fe20000100800 */
[----:B------:R-:W-:Y:S01]  /*2ba0*/  IMAD R42, R0, R6, R11 ;  /* 0x00000006002a7224 */ /* 0x000fe200078e020b */
[----:B------:R-:W-:Y:S01]  /*2bb0*/  IABS R11, R167 ;  /* 0x000000a7000b7213 */ /* 0x000fe20000000000 */
[----:B------:R-:W-:Y:S01]  /*2bc0*/  IMAD.HI.U32 R8, R2, R41, RZ ;  /* 0x0000002902087227 */ /* 0x000fe200078e00ff */
[----:B------:R-:W-:Y:S03]  /*2bd0*/  STL [R1+0x185c], R158 ;  /* 0x00185c9e01007387 */ /* 0x000fe60000100800 */
[----:B------:R-:W-:Y:S01]  /*2be0*/  IMAD.MOV R5, RZ, RZ, -R5 ;  /* 0x000000ffff057224 */ /* 0x000fe200078e0a05 */
[----:B------:R-:W-:Y:S01]  /*2bf0*/  STL [R1+0x1854], R157 ;  /* 0x0018549d01007387 */ /* 0x000fe20000100800 */
[----:B------:R-:W-:-:S02]  /*2c00*/  IMAD.MOV R10, RZ, RZ, -R10 ;  /* 0x000000ffff0a7224 */ /* 0x000fc400078e0a0a */
[C---:B------:R-:W-:Y:S01]  /*2c10*/  IMAD R40, R0.reuse, R9, R13 ;  /* 0x0000000900287224 */ /* 0x040fe200078e020d */
[----:B------:R-:W-:Y:S01]  /*2c20*/  IABS R13, R165 ;  /* 0x000000a5000d7213 */ /* 0x000fe20000000000 */
[----:B------:R-:W-:Y:S01]  /*2c30*/  IMAD.MOV R8, RZ, RZ, -R8 ;  /* 0x000000ffff087224 */ /* 0x000fe200078e0a08 */
[----:B------:R-:W-:Y:S01]  /*2c40*/  STL [R1+0x1850], R156 ;  /* 0x0018509c01007387 */ /* 0x000fe20000100800 */
[C---:B------:R-:W-:Y:S02]  /*2c50*/  IMAD R43, R0.reuse, R5, R43 ;  /* 0x00000005002b7224 */ /* 0x040fe400078e022b */
[----:B------:R-:W-:Y:S01]  /*2c60*/  IMAD R49, R0, R10, R49 ;  /* 0x0000000a00317224 */ /* 0x000fe200078e0231 */
[----:B------:R-:W-:Y:S01]  /*2c70*/  STL [R1+0x1844], R155 ;  /* 0x0018449b01007387 */ /* 0x000fe20000100800 */
[----:B------:R-:W-:-:S03]  /*2c80*/  IMAD.HI.U32 R5, R2, R11, RZ ;  /* 0x0000000b02057227 */ /* 0x000fc600078e00ff */
[----:B------:R-:W-:Y:S01]  /*2c90*/  STL [R1+0x183c], R154 ;  /* 0x00183c9a01007387 */ /* 0x000fe20000100800 */
[----:B------:R-:W-:-:S03]  /*2ca0*/  IMAD.HI.U32 R10, R2, R15, RZ ;  /* 0x0000000f020a7227 */ /* 0x000fc600078e00ff */
[----:B------:R-:W-:Y:S01]  /*2cb0*/  STL [R1+0x1830], R153 ;  /* 0x0018309901007387 */ /* 0x000fe20000100800 */
[----:B------:R-:W-:Y:S02]  /*2cc0*/  IMAD R41, R0, R8, R41 ;  /* 0x0000000800297224 */ /* 0x000fe400078e0229 */
[----:B------:R-:W-:Y:S01]  /*2cd0*/  IMAD.HI.U32 R8, R2, R13, RZ ;  /* 0x0000000d02087227 */ /* 0x000fe200078e00ff */
[----:B------:R-:W-:Y:S03]  /*2ce0*/  STL [R1+0x182c], R152 ;  /* 0x00182c9801007387 */ /* 0x000fe60000100800 */
[----:B------:R-:W-:Y:S01]  /*2cf0*/  IMAD.MOV R5, RZ, RZ, -R5 ;  /* 0x000000ffff057224 */ /* 0x000fe200078e0a05 */
[----:B------:R-:W-:Y:S01]  /*2d00*/  IADD3 R8, -R8, RZ, RZ ;  /* 0x000000ff08087210 */ /* 0x000fe20007ffe1ff */
[----:B------:R-:W-:Y:S01]  /*2d10*/  IMAD.MOV R10, RZ, RZ, -R10 ;  /* 0x000000ffff0a7224 */ /* 0x000fe200078e0a0a */
[----:B------:R-:W-:Y:S01]  /*2d20*/  STL [R1+0x1828], R151 ;  /* 0x0018289701007387 */ /* 0x000fe20000100800 */
[----:B------:R-:W-:-:S03]  /*2d30*/  IMAD.HI.U32 R6, R2, R37, RZ ;  /* 0x0000002502067227 */ /* 0x000fc600078e00ff */
[----:B------:R-:W-:Y:S01]  /*2d40*/  STL [R1+0x181c], R150 ;  /* 0x00181c9601007387 */ /* 0x000fe20000100800 */
[C---:B------:R-:W-:Y:S01]  /*2d50*/  IMAD R38, R0.reuse, R5, R11 ;  /* 0x0000000500267224 */ /* 0x040fe200078e020b */
[----:B------:R-:W-:Y:S01]  /*2d60*/  IABS R11, R161 ;  /* 0x000000a1000b7213 */ /* 0x000fe20000000000 */
[----:B------:R-:W-:Y:S01]  /*2d70*/  IMAD R44, R0, R10, R15 ;  /* 0x0000000a002c7224 */ /* 0x000fe200078e020f */
[----:B------:R-:W-:Y:S01]  /*2d80*/  IABS R15, R163 ;  /* 0x000000a3000f7213 */ /* 0x000fe20000000000 */
[----:B------:R-:W-:Y:S01]  /*2d90*/  IMAD.MOV R6, RZ, RZ, -R6 ;  /* 0x000000ffff067224 */ /* 0x000fe200078e0a06 */
[----:B------:R-:W-:Y:S01]  /*2da0*/  STL [R1+0x1810], R149 ;  /* 0x0018109501007387 */ /* 0x000fe20000100800 */
[----:B------:R-:W-:-:S03]  /*2db0*/  IMAD.HI.U32 R10, R2, R39, RZ ;  /* 0x00000027020a7227 */ /* 0x000fc600078e00ff */
[----:B------:R-:W-:Y:S01]  /*2dc0*/  STL [R1+0x180c], R148 ;  /* 0x00180c9401007387 */ /* 0x000fe20000100800 */
[----:B------:R-:W-:Y:S01]  /*2dd0*/  IMAD.HI.U32 R9, R2, R35, RZ ;  /* 0x0000002302097227 */ /* 0x000fe200078e00ff */
[----:B------:R-:W-:Y:S02]  /*2de0*/  IADD3 R10, -R10, RZ, RZ ;  /* 0x000000ff0a0a7210 */ /* 0x000fe40007ffe1ff */
[----:B------:R-:W-:Y:S01]  /*2df0*/  STL [R1+0x1804], R147 ;  /* 0x0018049301007387 */ /* 0x000fe20000100800 */
[C---:B------:R-:W-:Y:S02]  /*2e00*/  IMAD R37, R0.reuse, R6, R37 ;  /* 0x0000000600257224 */ /* 0x040fe400078e0225 */
[----:B------:R-:W-:Y:S01]  /*2e10*/  IMAD R36, R0, R8, R13 ;  /* 0x0000000800247224 */ /* 0x000fe200078e020d */
[----:B------:R-:W-:Y:S01]  /*2e20*/  IABS R13, R159 ;  /* 0x0000009f000d7213 */ /* 0x000fe20000000000 */
[C---:B------:R-:W-:Y:S01]  /*2e30*/  IMAD.HI.U32 R6, R2.reuse, R11, RZ ;  /* 0x0000000b02067227 */ /* 0x040fe200078e00ff */
[----:B------:R-:W-:Y:S03]  /*2e40*/  STL [R1+0x1800], R146 ;  /* 0x0018009201007387 */ /* 0x000fe60000100800 */
[----:B------:R-:W-:Y:S01]  /*2e50*/  IMAD.MOV R9, RZ, RZ, -R9 ;  /* 0x000000ffff097224 */ /* 0x000fe200078e0a09 */
[----:B------:R-:W-:Y:S01]  /*2e60*/  STL [R1+0x17f4], R145 ;  /* 0x0017f49101007387 */ /* 0x000fe20000100800 */
[----:B------:R-:W-:-:S03]  /*2e70*/  IMAD.HI.U32 R5, R2, R33, RZ ;  /* 0x0000002102057227 */ /* 0x000fc600078e00ff */
[----:B------:R1:W-:Y:S01]  /*2e80*/  STL [R1+0x398], R130 ;  /* 0x0003988201007387 */ /* 0x0003e20000100800 */
[----:B------:R-:W-:Y:S01]  /*2e90*/  IMAD.MOV R6, RZ, RZ, -R6 ;  /* 0x000000ffff067224 */ /* 0x000fe200078e0a06 */
[----:B------:R-:W-:Y:S01]  /*2ea0*/  IADD3 R5, -R5, RZ, RZ ;  /* 0x000000ff05057210 */ /* 0x000fe20007ffe1ff */
[C---:B------:R-:W-:Y:S01]  /*2eb0*/  IMAD R35, R0.reuse, R9, R35 ;  /* 0x0000000900237224 */ /* 0x040fe200078e0223 */
[----:B------:R2:W-:Y:S01]  /*2ec0*/  STL [R1+0x39c], R133 ;  /* 0x00039c8501007387 */ /* 0x0005e20000100800 */
[----:B------:R-:W-:Y:S02]  /*2ed0*/  IMAD R39, R0, R10, R39 ;  /* 0x0000000a00277224 */ /* 0x000fe400078e0227 */
[C---:B------:R-:W-:Y:S01]  /*2ee0*/  IMAD.HI.U32 R9, R2.reuse, R13, RZ ;  /* 0x0000000d02097227 */ /* 0x040fe200078e00ff */
[----:B------:R-:W-:Y:S03]  /*2ef0*/  STL [R1+0x17ec], R144 ;  /* 0x0017ec9001007387 */ /* 0x000fe60000100800 */
[----:B------:R-:W-:Y:S01]  /*2f00*/  IMAD.HI.U32 R10, R2, R15, RZ ;  /* 0x0000000f020a7227 */ /* 0x000fe200078e00ff */
[----:B------:R-:W-:Y:S01]  /*2f10*/  IADD3 R9, -R9, RZ, RZ ;  /* 0x000000ff09097210 */ /* 0x000fe20007ffe1ff */
[----:B------:R-:W-:Y:S02]  /*2f20*/  STL [R1+0x17e0], R143 ;  /* 0x0017e08f01007387 */ /* 0x000fe40000100800 */
[----:B------:R-:W-:Y:S01]  /*2f30*/  IMAD R32, R0, R6, R11 ;  /* 0x0000000600207224 */ /* 0x000fe200078e020b */
[----:B------:R-:W-:Y:S01]  /*2f40*/  IABS R11, R157 ;  /* 0x0000009d000b7213 */ /* 0x000fe20000000000 */
[----:B------:R-:W-:Y:S01]  /*2f50*/  IMAD.MOV R10, RZ, RZ, -R10 ;  /* 0x000000ffff0a7224 */ /* 0x000fe200078e0a0a */
[----:B------:R-:W-:Y:S01]  /*2f60*/  STL [R1+0x17dc], R142 ;  /* 0x0017dc8e01007387 */ /* 0x000fe20000100800 */
[----:B------:R-:W-:-:S03]  /*2f70*/  IMAD.HI.U32 R8, R2, R31, RZ ;  /* 0x0000001f02087227 */ /* 0x000fc600078e00ff */
[----:B------:R-:W-:Y:S01]  /*2f80*/  STL [R1+0x17d8], R141 ;  /* 0x0017d88d01007387 */ /* 0x000fe20000100800 */
[----:B------:R-:W-:Y:S02]  /*2f90*/  IMAD R33, R0, R5, R33 ;  /* 0x0000000500217224 */ /* 0x000fe400078e0221 */
[----:B------:R-:W-:Y:S01]  /*2fa0*/  IMAD.HI.U32 R5, R2, R11, RZ ;  /* 0x0000000b02057227 */ /* 0x000fe200078e00ff */
[----:B------:R-:W-:Y:S03]  /*2fb0*/  STL [R1+0x17cc], R140 ;  /* 0x0017cc8c01007387 */ /* 0x000fe60000100800 */
[----:B------:R-:W-:Y:S01]  /*2fc0*/  IMAD R34, R0, R10, R15 ;  /* 0x0000000a00227224 */ /* 0x000fe200078e020f */
[----:B------:R-:W-:Y:S01]  /*2fd0*/  IABS R15, R153 ;  /* 0x00000099000f7213 */ /* 0x000fe20000000000 */
[----:B------:R-:W-:-:S04]  /*2fe0*/  IMAD.HI.U32 R10, R2, R29, RZ ;  /* 0x0000001d020a7227 */ /* 0x000fc800078e00ff */
[----:B------:R-:W-:Y:S01]  /*2ff0*/  IMAD R30, R0, R9, R13 ;  /* 0x00000009001e7224 */ /* 0x000fe200078e020d */
[----:B------:R-:W-:Y:S01]  /*3000*/  IABS R13, R155 ;  /* 0x0000009b000d7213 */ /* 0x000fe20000000000 */
[----:B------:R-:W-:Y:S02]  /*3010*/  IMAD.MOV R8, RZ, RZ, -R8 ;  /* 0x000000ffff087224 */ /* 0x000fe400078e0a08 */
[----:B------:R-:W-:-:S04]  /*3020*/  IMAD.HI.U32 R6, R2, R27, RZ ;  /* 0x0000001b02067227 */ /* 0x000fc800078e00ff */
[----:B------:R-:W-:Y:S01]  /*3030*/  IMAD.MOV R5, RZ, RZ, -R5 ;  /* 0x000000ffff057224 */ /* 0x000fe200078e0a05 */
[----:B------:R-:W-:Y:S01]  /*3040*/  IADD3 R6, -R6, RZ, RZ ;  /* 0x000000ff06067210 */ /* 0x000fe20007ffe1ff */
[----:B------:R-:W-:Y:S02]  /*3050*/  IMAD.MOV R10, RZ, RZ, -R10 ;  /* 0x000000ffff0a7224 */ /* 0x000fe400078e0a0a */
[----:B------:R-:W-:Y:S02]  /*3060*/  IMAD R31, R0, R8, R31 ;  /* 0x00000008001f7224 */ /* 0x000fe400078e021f */
[----:B------:R-:W-:-:S04]  /*3070*/  IMAD.HI.U32 R8, R2, R13, RZ ;  /* 0x0000000d02087227 */ /* 0x000fc800078e00ff */
[C---:B------:R-:W-:Y:S01]  /*3080*/  IMAD R28, R0.reuse, R5, R11 ;  /* 0x00000005001c7224 */ /* 0x040fe200078e020b */
[----:B------:R-:W-:Y:S01]  /*3090*/  IABS R11, R151 ;  /* 0x00000097000b7213 */ /* 0x000fe20000000000 */
[----:B------:R-:W-:Y:S02]  /*30a0*/  IMAD R29, R0, R10, R29 ;  /* 0x0000000a001d7224 */ /* 0x000fe400078e021d */
[----:B------:R-:W-:-:S04]  /*30b0*/  IMAD.HI.U32 R10, R2, R15, RZ ;  /* 0x0000000f020a7227 */ /* 0x000fc800078e00ff */
[----:B------:R-:W-:Y:S01]  /*30c0*/  IMAD.HI.U32 R5, R2, R23, RZ ;  /* 0x0000001702057227 */ /* 0x000fe200078e00ff */
[----:B------:R-:W-:-:S03]  /*30d0*/  IADD3 R10, -R10, RZ, RZ ;  /* 0x000000ff0a0a7210 */ /* 0x000fc60007ffe1ff */
[----:B------:R-:W-:Y:S02]  /*30e0*/  IMAD.MOV R8, RZ, RZ, -R8 ;  /* 0x000000ffff087224 */ /* 0x000fe400078e0a08 */
[----:B------:R-:W-:Y:S02]  /*30f0*/  IMAD R27, R0, R6, R27 ;  /* 0x00000006001b7224 */ /* 0x000fe400078e021b */
[----:B------:R-:W-:-:S04]  /*3100*/  IMAD.HI.U32 R6, R2, R11, RZ ;  /* 0x0000000b02067227 */ /* 0x000fc800078e00ff */
[----:B------:R-:W-:Y:S02]  /*3110*/  IMAD.MOV R5, RZ, RZ, -R5 ;  /* 0x000000ffff057224 */ /* 0x000fe400078e0a05 */
[----:B------:R-:W-:Y:S01]  /*3120*/  IMAD R26, R0, R8, R13 ;  /* 0x00000008001a7224 */ /* 0x000fe200078e020d */
[----:B------:R-:W-:Y:S01]  /*3130*/  IABS R13, R149 ;  /* 0x00000095000d7213 */ /* 0x000fe20000000000 */
[----:B------:R-:W-:-:S04]  /*3140*/  IMAD.HI.U32 R8, R2, R21, RZ ;  /* 0x0000001502087227 */ /* 0x000fc800078e00ff */
[----:B------:R-:W-:Y:S01]  /*3150*/  IMAD.MOV R6, RZ, RZ, -R6 ;  /* 0x000000ffff067224 */ /* 0x000fe200078e0a06 */
[----:B------:R-:W-:Y:S01]  /*3160*/  IADD3 R8, -R8, RZ, RZ ;  /* 0x000000ff08087210 */ /* 0x000fe20007ffe1ff */
[C---:B------:R-:W-:Y:S01]  /*3170*/  IMAD R23, R0.reuse, R5, R23 ;  /* 0x0000000500177224 */ /* 0x040fe200078e0217 */
[----:B------:R-:W-:Y:S01]  /*3180*/  IABS R5, R145 ;  /* 0x0000009100057213 */ /* 0x000fe20000000000 */
[----:B------:R-:W-:Y:S01]  /*3190*/  IMAD R24, R0, R10, R15 ;  /* 0x0000000a00187224 */ /* 0x000fe200078e020f */
[----:B------:R-:W-:Y:S01]  /*31a0*/  IABS R15, R144 ;  /* 0x00000090000f7213 */ /* 0x000fe20000000000 */
[----:B------:R-:W-:-:S04]  /*31b0*/  IMAD.HI.U32 R10, R2, R19, RZ ;  /* 0x00000013020a7227 */ /* 0x000fc800078e00ff */
[----:B------:R-:W-:Y:S01]  /*31c0*/  IMAD R22, R0, R6, R11 ;  /* 0x0000000600167224 */ /* 0x000fe200078e020b */
[----:B------:R-:W-:Y:S01]  /*31d0*/  IABS R6, R130 ;  /* 0x0000008200067213 */ /* 0x000fe20000000000 */
[----:B------:R-:W-:-:S04]  /*31e0*/  IMAD.HI.U32 R16, R2, R5, RZ ;  /* 0x0000000502107227 */ /* 0x000fc800078e00ff */
[----:B------:R-:W-:Y:S01]  /*31f0*/  IMAD.MOV R10, RZ, RZ, -R10 ;  /* 0x000000ffff0a7224 */ /* 0x000fe200078e0a0a */
[----:B------:R-:W-:Y:S01]  /*3200*/  IADD3 R16, -R16, RZ, RZ ;  /* 0x000000ff10107210 */ /* 0x000fe20007ffe1ff */
[----:B------:R-:W-:Y:S02]  /*3210*/  IMAD R21, R0, R8, R21 ;  /* 0x0000000800157224 */ /* 0x000fe400078e0215 */
[----:B------:R-:W-:-:S04]  /*3220*/  IMAD.HI.U32 R8, R7, R6, RZ ;  /* 0x0000000607087227 */ /* 0x000fc800078e00ff */
[----:B------:R-:W-:Y:S02]  /*3230*/  IMAD R19, R0, R10, R19 ;  /* 0x0000000a00137224 */ /* 0x000fe400078e0213 */
[----:B------:R-:W-:-:S04]  /*3240*/  IMAD.HI.U32 R10, R7, R4, RZ ;  /* 0x00000004070a7227 */ /* 0x000fc800078e00ff */
[----:B------:R-:W-:Y:S02]  /*3250*/  IMAD.MOV R7, RZ, RZ, -R8 ;  /* 0x000000ffff077224 */ /* 0x000fe400078e0a08 */
[----:B------:R-:W-:Y:S02]  /*3260*/  IMAD R16, R0, R16, R5 ;  /* 0x0000001000107224 */ /* 0x000fe400078e0205 */
[----:B------:R-:W-:Y:S02]  /*3270*/  IMAD R5, R3, R7, R6 ;  /* 0x0000000703057224 */ /* 0x000fe400078e0206 */
[----:B------:R-:W-:-:S03]  /*3280*/  IMAD.HI.U32 R9, R2, R25, RZ ;  /* 0x0000001902097227 */ /* 0x000fc600078e00ff */
[----:B------:R-:W-:Y:S01]  /*3290*/  ISETP.GT.U32.AND P0, PT, R3, R5, PT ;  /* 0x000000050300720c */ /* 0x000fe20003f04070 */
[----:B------:R-:W-:Y:S02]  /*32a0*/  IMAD.MOV R9, RZ, RZ, -R9 ;  /* 0x000000ffff097224 */ /* 0x000fe400078e0a09 */
[----:B------:R-:W-:Y:S02]  /*32b0*/  IMAD.MOV R8, RZ, RZ, -R10 ;  /* 0x000000ffff087224 */ /* 0x000fe400078e0a0a */
[----:B------:R-:W-:Y:S02]  /*32c0*/  IMAD R25, R0, R9, R25 ;  /* 0x0000000900197224 */ /* 0x000fe400078e0219 */
[----:B------:R-:W-:-:S04]  /*32d0*/  IMAD.HI.U32 R9, R2, R13, RZ ;  /* 0x0000000d02097227 */ /* 0x000fc800078e00ff */
[----:B------:R-:W-:Y:S02]  /*32e0*/  IMAD.MOV R9, RZ, RZ, -R9 ;  /* 0x000000ffff097224 */ /* 0x000fe400078e0a09 */
[----:B------:R-:W-:Y:S01]  /*32f0*/  @!P0 IMAD.IADD R5, R5, 0x1, -R3 ;  /* 0x0000000105058824 */ /* 0x000fe200078e0a03 */
[----:B------:R-:W-:Y:S01]  /*3300*/  ISETP.GE.AND P0, PT, R130, RZ, PT ;  /* 0x000000ff8200720c */ /* 0x000fe20003f06270 */
[----:B------:R-:W-:Y:S01]  /*3310*/  IMAD R20, R0, R9, R13 ;  /* 0x0000000900147224 */ /* 0x000fe200078e020d */
[----:B-1----:R-:W3:Y:S01]  /*3320*/  LDL.LU R130, [R1+0x2060] ;  /* 0x0020600001827983 */ /* 0x002ee20000300800 */
[----:B------:R-:W-:Y:S01]  /*3330*/  IABS R9, R147 ;  /* 0x0000009300097213 */ /* 0x000fe20000000000 */
[----:B------:R-:W-:Y:S01]  /*3340*/  IMAD.HI.U32 R7, R2, R12, RZ ;  /* 0x0000000c02077227 */ /* 0x000fe200078e00ff */
[----:B------:R-:W-:-:S03]  /*3350*/  IABS R13, R142 ;  /* 0x0000008e000d7213 */ /* 0x000fc60000000000 */
[----:B------:R-:W-:-:S04]  /*3360*/  IMAD.HI.U32 R18, R2, R9, RZ ;  /* 0x0000000902127227 */ /* 0x000fc800078e00ff */
[----:B------:R-:W-:Y:S02]  /*3370*/  IMAD R4, R3, R8, R4 ;  /* 0x0000000803047224 */ /* 0x000fe400078e0204 */
[----:B------:R-:W-:-:S03]  /*3380*/  IMAD.HI.U32 R8, R2, R13, RZ ;  /* 0x0000000d02087227 */ /* 0x000fc600078e00ff */
[----:B------:R-:W-:Y:S01]  /*3390*/  ISETP.GT.U32.AND P1, PT, R3, R4, PT ;  /* 0x000000040300720c */ /* 0x000fe20003f24070 */
[----:B------:R-:W-:Y:S02]  /*33a0*/  IMAD.MOV R7, RZ, RZ, -R7 ;  /* 0x000000ffff077224 */ /* 0x000fe400078e0a07 */
[----:B------:R-:W-:Y:S02]  /*33b0*/  IMAD.MOV R18, RZ, RZ, -R18 ;  /* 0x000000ffff127224 */ /* 0x000fe400078e0a12 */
[----:B------:R-:W-:Y:S02]  /*33c0*/  IMAD.MOV R8, RZ, RZ, -R8 ;  /* 0x000000ffff087224 */ /* 0x000fe400078e0a08 */
[C---:B------:R-:W-:Y:S02]  /*33d0*/  IMAD R18, R0.reuse, R18, R9 ;  /* 0x0000001200127224 */ /* 0x040fe400078e0209 */
[----:B------:R-:W-:Y:S02]  /*33e0*/  IMAD R12, R0, R7, R12 ;  /* 0x00000007000c7224 */ /* 0x000fe400078e020c */
[----:B------:R-:W-:Y:S01]  /*33f0*/  IMAD.HI.U32 R9, R2, R14, RZ ;  /* 0x0000000e02097227 */ /* 0x000fe200078e00ff */
[----:B------:R-:W4:Y:S03]  /*3400*/  LDL R7, [R1+0x17a0] ;  /* 0x0017a00001077983 */ /* 0x000f260000100800 */
[----:B------:R-:W-:Y:S01]  /*3410*/  IMAD R13, R0, R8, R13 ;  /* 0x00000008000d7224 */ /* 0x000fe200078e020d */
[----:B------:R-:W-:Y:S01]  /*3420*/  IADD3 R9, -R9, RZ, RZ ;  /* 0x000000ff09097210 */ /* 0x000fe20007ffe1ff */
[----:B------:R-:W2:Y:S01]  /*3430*/  LDL R8, [R1+0x1798] ;  /* 0x0017980001087983 */ /* 0x000ea20000100800 */
[----:B------:R-:W-:-:S04]  /*3440*/  IMAD.HI.U32 R10, R2, R15, RZ ;  /* 0x0000000f020a7227 */ /* 0x000fc800078e00ff */
[----:B------:R-:W-:Y:S01]  /*3450*/  IMAD R14, R0, R9, R14 ;  /* 0x00000009000e7224 */ /* 0x000fe200078e020e */
[----:B------:R-:W-:Y:S01]  /*3460*/  IADD3 R10, -R10, RZ, RZ ;  /* 0x000000ff0a0a7210 */ /* 0x000fe20007ffe1ff */
[----:B------:R-:W2:Y:S01]  /*3470*/  LDL R9, [R1+0x1794] ;  /* 0x0017940001097983 */ /* 0x000ea20000100800 */
[----:B------:R-:W-:-:S04]  /*3480*/  IMAD.HI.U32 R11, R2, R17, RZ ;  /* 0x00000011020b7227 */ /* 0x000fc800078e00ff */
[----:B------:R-:W-:Y:S02]  /*3490*/  IMAD R15, R0, R10, R15 ;  /* 0x0000000a000f7224 */ /* 0x000fe400078e020f */
[----:B------:R-:W2:Y:S01]  /*34a0*/  LDL R10, [R1+0x1790] ;  /* 0x00179000010a7983 */ /* 0x000ea20000100800 */
[----:B------:R-:W-:Y:S01]  /*34b0*/  @!P1 IMAD.IADD R4, R4, 0x1, -R3 ;  /* 0x0000000104049824 */ /* 0x000fe200078e0a03 */
[----:B------:R-:W-:Y:S01]  /*34c0*/  ISETP.GT.U32.AND P1, PT, R3, R5, PT ;  /* 0x000000050300720c */ /* 0x000fe20003f24070 */
[----:B------:R-:W-:-:S03]  /*34d0*/  IMAD.MOV R11, RZ, RZ, -R11 ;  /* 0x000000ffff0b7224 */ /* 0x000fc600078e0a0b */
[----:B------:R-:W-:Y:S01]  /*34e0*/  ISETP.GT.U32.AND P2, PT, R3, R4, PT ;  /* 0x000000040300720c */ /* 0x000fe20003f44070 */
[----:B------:R-:W-:Y:S01]  /*34f0*/  IMAD R17, R0, R11, R17 ;  /* 0x0000000b00117224 */ /* 0x000fe200078e0211 */
[----:B------:R-:W-:Y:S02]  /*3500*/  IABS R11, R140 ;  /* 0x0000008c000b7213 */ /* 0x000fe40000000000 */
[----:B------:R-:W-:-:S03]  /*3510*/  ISETP.GE.AND P3, PT, R133, RZ, PT ;  /* 0x000000ff8500720c */ /* 0x000fc60003f66270 */
[----:B------:R-:W-:Y:S01]  /*3520*/  IMAD.HI.U32 R6, R2, R11, RZ ;  /* 0x0000000b02067227 */ /* 0x000fe200078e00ff */
[----:B------:R-:W-:-:S04]  /*3530*/  @!P4 IADD3 R132, R132, -R0, RZ ;  /* 0x800000008484c210 */ /* 0x000fc80007ffe0ff */
[----:B------:R-:W-:Y:S01]  /*3540*/  IADD3 R6, -R6, RZ, RZ ;  /* 0x000000ff06067210 */ /* 0x000fe20007ffe1ff */
[--C-:B------:R-:W-:Y:S01]  /*3550*/  @!P2 IMAD.IADD R4, R4, 0x1, -R3.reuse ;  /* 0x000000010404a824 */ /* 0x100fe200078e0a03 */
[C---:B------:R-:W-:Y:S01]  /*3560*/  ISETP.GT.U32.AND P4, PT, R0.reuse, R132, PT ;  /* 0x000000840000720c */ /* 0x040fe20003f84070 */
[----:B------:R-:W-:Y:S02]  /*3570*/  @!P1 IMAD.IADD R5, R5, 0x1, -R3 ;  /* 0x0000000105059824 */ /* 0x000fe400078e0a03 */
[C---:B------:R-:W-:Y:S02]  /*3580*/  IMAD R11, R0.reuse, R6, R11 ;  /* 0x00000006000b7224 */ /* 0x040fe400078e020b */
[----:B------:R-:W-:Y:S01]  /*3590*/  IMAD.MOV.U32 R6, RZ, RZ, R4 ;  /* 0x000000ffff067224 */ /* 0x000fe200078e0004 */
[----:B------:R-:W-:Y:S02]  /*35a0*/  ISETP.NE.AND P1, PT, RZ, c[0x0][0x178], PT ;  /* 0x00005e00ff007a0c */ /* 0x000fe40003f25270 */
[----:B------:R-:W-:Y:S01]  /*35b0*/  LOP3.LUT R3, RZ, c[0x0][0x178], RZ, 0x33, !PT ;  /* 0x00005e00ff037a12 */ /* 0x000fe200078e33ff */
[----:B------:R-:W-:Y:S01]  /*35c0*/  @!P3 IMAD.MOV R6, RZ, RZ, -R6 ;  /* 0x000000ffff06b224 */ /* 0x000fe200078e0a06 */
[----:B------:R-:W-:Y:S01]  /*35d0*/  @!P0 IADD3 R5, -R5, RZ, RZ ;  /* 0x000000ff05058210 */ /* 0x000fe20007ffe1ff */
[----:B------:R-:W-:Y:S01]  /*35e0*/  @!P5 IMAD.IADD R131, R131, 0x1, -R0 ;  /* 0x000000018383d824 */ /* 0x000fe200078e0a00 */
[----:B------:R-:W-:-:S02]  /*35f0*/  ISETP.GT.U32.AND P2, PT, R0, R129, PT ;  /* 0x000000810000720c */ /* 0x000fc40003f44070 */
[C---:B------:R-:W-:Y:S02]  /*3600*/  SEL R4, R3.reuse, R5, !P1 ;  /* 0x0000000503047207 */ /* 0x040fe40004800000 */
[C---:B------:R-:W-:Y:S02]  /*3610*/  ISETP.GT.U32.AND P5, PT, R0.reuse, R128, PT ;  /* 0x000000800000720c */ /* 0x040fe40003fa4070 */
[----:B------:R-:W-:Y:S02]  /*3620*/  SEL R3, R3, R6, !P1 ;  /* 0x0000000603037207 */ /* 0x000fe40004800000 */
[C---:B------:R-:W-:Y:S02]  /*3630*/  ISETP.GT.U32.AND P1, PT, R0.reuse, R126, PT ;  /* 0x0000007e0000720c */ /* 0x040fe40003f24070 */
[----:B------:R-:W-:Y:S01]  /*3640*/  ISETP.GT.U32.AND P3, PT, R0, R131, PT ;  /* 0x000000830000720c */ /* 0x000fe20003f64070 */
[----:B------:R-:W-:Y:S01]  /*3650*/  @!P4 IMAD.IADD R132, R132, 0x1, -R0 ;  /* 0x000000018484c824 */ /* 0x000fe200078e0a00 */
[----:B------:R-:W-:-:S02]  /*3660*/  ISETP.GT.U32.AND P0, PT, R0, R127, PT ;  /* 0x0000007f0000720c */ /* 0x000fc40003f04070 */
[----:B------:R-:W-:Y:S01]  /*3670*/  ISETP.GT.U32.AND P4, PT, R0, R125, PT ;  /* 0x0000007d0000720c */ /* 0x000fe20003f84070 */
[--C-:B------:R-:W-:Y:S02]  /*3680*/  @!P2 IMAD.IADD R129, R129, 0x1, -R0.reuse ;  /* 0x000000018181a824 */ /* 0x100fe400078e0a00 */
[----:B------:R-:W-:Y:S01]  /*3690*/  @!P5 IMAD.IADD R128, R128, 0x1, -R0 ;  /* 0x000000018080d824 */ /* 0x000fe200078e0a00 */
[----:B------:R-:W-:-:S03]  /*36a0*/  ISETP.GT.U32.AND P2, PT, R0, R123, PT ;  /* 0x0000007b0000720c */ /* 0x000fc60003f44070 */
[--C-:B------:R-:W-:Y:S02]  /*36b0*/  @!P1 IMAD.IADD R126, R126, 0x1, -R0.reuse ;  /* 0x000000017e7e9824 */ /* 0x100fe400078e0a00 */
[--C-:B------:R-:W-:Y:S01]  /*36c0*/  @!P3 IMAD.IADD R131, R131, 0x1, -R0.reuse ;  /* 0x000000018383b824 */ /* 0x100fe200078e0a00 */
[C---:B------:R-:W-:Y:S02]  /*36d0*/  ISETP.GT.U32.AND P3, PT, R0.reuse, R129, PT ;  /* 0x000000810000720c */ /* 0x040fe40003f64070 */
[-C--:B------:R-:W-:Y:S02]  /*36e0*/  @!P0 IADD3 R127, R127, -R0.reuse, RZ ;  /* 0x800000007f7f8210 */ /* 0x080fe40007ffe0ff */
[----:B------:R-:W-:Y:S02]  /*36f0*/  @!P4 IADD3 R125, R125, -R0, RZ ;  /* 0x800000007d7dc210 */ /* 0x000fe40007ffe0ff */
[----:B------:R-:W-:Y:S01]  /*3700*/  ISETP.GE.AND P0, PT, R135, RZ, PT ;  /* 0x000000ff8700720c */ /* 0x000fe20003f06270 */
[----:B------:R-:W-:Y:S01]  /*3710*/  @!P2 IMAD.IADD R123, R123, 0x1, -R0 ;  /* 0x000000017b7ba824 */ /* 0x000fe200078e0a00 */
[----:B------:R-:W-:-:S05]  /*3720*/  ISETP.GT.U32.AND P2, PT, R0, R128, PT ;  /* 0x000000800000720c */ /* 0x000fca0003f44070 */
[----:B------:R-:W-:Y:S01]  /*3730*/  @!P3 IMAD.IADD R129, R129, 0x1, -R0 ;  /* 0x000000018181b824 */ /* 0x000fe200078e0a00 */
[----:B------:R-:W-:-:S05]  /*3740*/  ISETP.GT.U32.AND P3, PT, R0, R127, PT ;  /* 0x0000007f0000720c */ /* 0x000fca0003f64070 */
[----:B------:R-:W-:Y:S01]  /*3750*/  @!P0 IMAD.MOV R132, RZ, RZ, -R132 ;  /* 0x000000ffff848224 */ /* 0x000fe200078e0a84 */
[----:B------:R-:W-:Y:S02]  /*3760*/  ISETP.GT.U32.AND P0, PT, R0, R126, PT ;  /* 0x0000007e0000720c */ /* 0x000fe40003f04070 */
[----:B------:R-:W-:-:S05]  /*3770*/  @!P2 IADD3 R128, R128, -R0, RZ ;  /* 0x800000008080a210 */ /* 0x000fca0007ffe0ff */
[----:B------:R-:W-:Y:S01]  /*3780*/  @!P3 IMAD.IADD R127, R127, 0x1, -R0 ;  /* 0x000000017f7fb824 */ /* 0x000fe200078e0a00 */
[----:B------:R-:W-:-:S05]  /*3790*/  ISETP.GT.U32.AND P3, PT, R0, R121, PT ;  /* 0x000000790000720c */ /* 0x000fca0003f64070 */
[----:B------:R-:W-:Y:S01]  /*37a0*/  @!P0 IMAD.IADD R126, R126, 0x1, -R0 ;  /* 0x000000017e7e8824 */ /* 0x000fe200078e0a00 */
[----:B------:R-:W-:-:S07]  /*37b0*/  ISETP.GT.U32.AND P0, PT, R0, R120, PT ;  /* 0x000000780000720c */ /* 0x000fce0003f04070 */
[----:B------:R-:W-:Y:S01]  /*37c0*/  @!P3 IMAD.IADD R121, R121, 0x1, -R0 ;  /* 0x000000017979b824 */ /* 0x000fe200078e0a00 */
[----:B------:R-:W-:-:S05]  /*37d0*/  ISETP.GE.AND P3, PT, R251, RZ, PT ;  /* 0x000000fffb00720c */ /* 0x000fca0003f66270 */
[----:B------:R-:W-:Y:S01]  /*37e0*/  @!P0 IMAD.IADD R120, R120, 0x1, -R0 ;  /* 0x0000000178788824 */ /* 0x000fe200078e0a00 */
[----:B------:R-:W-:-:S07]  /*37f0*/  ISETP.GE.AND P0, PT, R250, RZ, PT ;  /* 0x000000fffa00720c */ /* 0x000fce0003f06270 */
[----:B------:R-:W-:Y:S02]  /*3800*/  @!P3 IADD3 R126, -R126, RZ, RZ ;  /* 0x000000ff7e7eb210 */ /* 0x000fe40007ffe1ff */
[----:B------:R-:W-:-:S13]  /*3810*/  ISETP.GT.U32.AND P3, PT, R0, R120, PT ;  /* 0x000000780000720c */ /* 0x000fda0003f64070 */
[----:B------:R-:W-:Y:S02]  /*3820*/  @!P3 IADD3 R120, R120, -R0, RZ ;  /* 0x800000007878b210 */ /* 0x000fe40007ffe0ff */
[----:B------:R-:W-:-:S13]  /*3830*/  ISETP.GT.U32.AND P3, PT, R0, R113, PT ;  /* 0x000000710000720c */ /* 0x000fda0003f64070 */
[----:B------:R-:W-:Y:S01]  /*3840*/  @!P3 IMAD.IADD R113, R113, 0x1, -R0 ;  /* 0x000000017171b824 */ /* 0x000fe200078e0a00 */
[----:B------:R-:W-:Y:S02]  /*3850*/  ISETP.GE.AND P3, PT, R243, RZ, PT ;  /* 0x000000fff300720c */ /* 0x000fe40003f66270 */
[----:B---3--:R-:W-:-:S13]  /*3860*/  ISETP.GT.U32.AND P6, PT, R0, R130, PT ;  /* 0x000000820000720c */ /* 0x008fda0003fc4070 */
[----:B------:R-:W-:Y:S02]  /*3870*/  @!P6 IADD3 R130, R130, -R0, RZ ;  /* 0x800000008282e210 */ /* 0x000fe40007ffe0ff */
[C---:B------:R-:W-:Y:S02]  /*3880*/  ISETP.GT.U32.AND P6, PT, R0.reuse, R124, PT ;  /* 0x0000007c0000720c */ /* 0x040fe40003fc4070 */
[----:B------:R-:W-:Y:S02]  /*3890*/  ISETP.GT.U32.AND P5, PT, R0, R130, PT ;  /* 0x000000820000720c */ /* 0x000fe40003fa4070 */
[----:B----4-:R-:W-:Y:S02]  /*38a0*/  ISETP.GE.AND P1, PT, R7, RZ, PT ;  /* 0x000000ff0700720c */ /* 0x010fe40003f26270 */
[----:B--2---:R-:W-:-:S07]  /*38b0*/  ISETP.GE.AND P4, PT, R8, RZ, PT ;  /* 0x000000ff0800720c */ /* 0x004fce0003f86270 */
[----:B------:R-:W-:Y:S02]  /*38c0*/  @!P6 IMAD.IADD R124, R124, 0x1, -R0 ;  /* 0x000000017c7ce824 */ /* 0x000fe400078e0a00 */
[----:B------:R-:W-:Y:S02]  /*38d0*/  @!P5 IADD3 R130, R130, -R0, RZ ;  /* 0x800000008282d210 */ /* 0x000fe40007ffe0ff */
[----:B------:R-:W-:Y:S02]  /*38e0*/  ISETP.GE.AND P6, PT, R9, RZ, PT ;  /* 0x000000ff0900720c */ /* 0x000fe40003fc6270 */
[----:B------:R-:W-:Y:S02]  /*38f0*/  @!P1 IADD3 R131, -R131, RZ, RZ ;  /* 0x000000ff83839210 */ /* 0x000fe40007ffe1ff */
[C---:B------:R-:W-:Y:S01]  /*3900*/  ISETP.GT.U32.AND P1, PT, R0.reuse, R125, PT ;  /* 0x0000007d0000720c */ /* 0x040fe20003f24070 */
[----:B------:R-:W-:Y:S01]  /*3910*/  @!P4 IMAD.MOV R130, RZ, RZ, -R130 ;  /* 0x000000ffff82c224 */ /* 0x000fe200078e0a82 */
[----:B------:R-:W-:-:S02]  /*3920*/  ISETP.GT.U32.AND P4, PT, R0, R124, PT ;  /* 0x0000007c0000720c */ /* 0x000fc40003f84070 */
[----:B------:R-:W-:-:S05]  /*3930*/  ISETP.GT.U32.AND P5, PT, R0, R123, PT ;  /* 0x0000007b0000720c */ /* 0x000fca0003fa4070 */
[----:B------:R-:W-:Y:S01]  /*3940*/  @!P6 IMAD.MOV R129, RZ, RZ, -R129 ;  /* 0x000000ffff81e224 */ /* 0x000fe200078e0a81 */
[----:B------:R-:W-:Y:S02]  /*3950*/  ISETP.GT.U32.AND P6, PT, R0, R122, PT ;  /* 0x0000007a0000720c */ /* 0x000fe40003fc4070 */
[----:B------:R-:W-:Y:S02]  /*3960*/  ISETP.GE.AND P2, PT, R10, RZ, PT ;  /* 0x000000ff0a00720c */ /* 0x000fe40003f46270 */
[----:B------:R-:W-:Y:S02]  /*3970*/  @!P1 IADD3 R125, R125, -R0, RZ ;  /* 0x800000007d7d9210 */ /* 0x000fe40007ffe0ff */
[----:B------:R-:W-:Y:S01]  /*3980*/  ISETP.GT.U32.AND P1, PT, R0, R119, PT ;  /* 0x000000770000720c */ /* 0x000fe20003f24070 */
[--C-:B------:R-:W-:Y:S01]  /*3990*/  @!P4 IMAD.IADD R124, R124, 0x1, -R0.reuse ;  /* 0x000000017c7cc824 */ /* 0x100fe200078e0a00 */
[----:B------:R-:W-:Y:S01]  /*39a0*/  ISETP.GT.U32.AND P4, PT, R0, R118, PT ;  /* 0x000000760000720c */ /* 0x000fe20003f84070 */
[----:B------:R-:W-:Y:S01]  /*39b0*/  @!P5 IMAD.IADD R123, R123, 0x1, -R0 ;  /* 0x000000017b7bd824 */ /* 0x000fe200078e0a00 */
[----:B------:R-:W-:-:S03]  /*39c0*/  ISETP.GE.AND P5, PT, R252, RZ, PT ;  /* 0x000000fffc00720c */ /* 0x000fc60003fa6270 */
[----:B------:R-:W-:Y:S02]  /*39d0*/  @!P6 IADD3 R122, R122, -R0, RZ ;  /* 0x800000007a7ae210 */ /* 0x000fe40007ffe0ff */
[----:B------:R-:W-:Y:S02]  /*39e0*/  @!P2 IMAD.MOV R128, RZ, RZ, -R128 ;  /* 0x000000ffff80a224 */ /* 0x000fe400078e0a80 */
[----:B------:R-:W-:Y:S02]  /*39f0*/  ISETP.GT.U32.AND P2, PT, R0, R122, PT ;  /* 0x0000007a0000720c */ /* 0x000fe40003f44070 */
[----:B------:R-:W-:Y:S02]  /*3a00*/  @!P1 IADD3 R119, R119, -R0, RZ ;  /* 0x8000000077779210 */ /* 0x000fe40007ffe0ff */
[----:B------:R-:W-:Y:S01]  /*3a10*/  ISETP.GE.AND P1, PT, R249, RZ, PT ;  /* 0x000000fff900720c */ /* 0x000fe20003f26270 */
[----:B------:R-:W-:Y:S01]  /*3a20*/  @!P4 IMAD.IADD R118, R118, 0x1, -R0 ;  /* 0x000000017676c824 */ /* 0x000fe200078e0a00 */
[----:B------:R-:W-:-:S02]  /*3a30*/  ISETP.GE.AND P4, PT, R248, RZ, PT ;  /* 0x000000fff800720c */ /* 0x000fc40003f86270 */
[C---:B------:R-:W-:Y:S01]  /*3a40*/  ISETP.GT.U32.AND P6, PT, R0.reuse, R117, PT ;  /* 0x000000750000720c */ /* 0x040fe20003fc4070 */
[----:B------:R-:W-:Y:S01]  /*3a50*/  @!P5 IMAD.MOV R127, RZ, RZ, -R127 ;  /* 0x000000ffff7fd224 */ /* 0x000fe200078e0a7f */
[----:B------:R-:W-:-:S03]  /*3a60*/  ISETP.GT.U32.AND P5, PT, R0, R121, PT ;  /* 0x000000790000720c */ /* 0x000fc60003fa4070 */
[----:B------:R-:W-:Y:S01]  /*3a70*/  @!P2 IMAD.IADD R122, R122, 0x1, -R0 ;  /* 0x000000017a7aa824 */ /* 0x000fe200078e0a00 */
[----:B------:R-:W-:-:S03]  /*3a80*/  ISETP.GT.U32.AND P2, PT, R0, R115, PT ;  /* 0x000000730000720c */ /* 0x000fc60003f44070 */
[----:B------:R-:W-:Y:S01]  /*3a90*/  @!P1 IMAD.MOV R124, RZ, RZ, -R124 ;  /* 0x000000ffff7c9224 */ /* 0x000fe200078e0a7c */
[C---:B------:R-:W-:Y:S01]  /*3aa0*/  ISETP.GT.U32.AND P1, PT, R0.reuse, R118, PT ;  /* 0x000000760000720c */ /* 0x040fe20003f24070 */
[----:B------:R-:W-:Y:S01]  /*3ab0*/  @!P0 IMAD.MOV R125, RZ, RZ, -R125 ;  /* 0x000000ffff7d8224 */ /* 0x000fe200078e0a7d */
[----:B------:R-:W-:Y:S02]  /*3ac0*/  @!P4 IADD3 R123, -R123, RZ, RZ ;  /* 0x000000ff7b7bc210 */ /* 0x000fe40007ffe1ff */
[C---:B------:R-:W-:Y:S02]  /*3ad0*/  ISETP.GT.U32.AND P0, PT, R0.reuse, R119, PT ;  /* 0x000000770000720c */ /* 0x040fe40003f04070 */
[C---:B------:R-:W-:Y:S02]  /*3ae0*/  ISETP.GT.U32.AND P4, PT, R0.reuse, R116, PT ;  /* 0x000000740000720c */ /* 0x040fe40003f84070 */
[----:B------:R-:W-:Y:S01]  /*3af0*/  @!P6 IADD3 R117, R117, -R0, RZ ;  /* 0x800000007575e210 */ /* 0x000fe20007ffe0ff */
[----:B------:R-:W-:Y:S01]  /*3b00*/  @!P5 IMAD.IADD R121, R121, 0x1, -R0 ;  /* 0x000000017979d824 */ /* 0x000fe200078e0a00 */
[----:B------:R-:W-:-:S02]  /*3b10*/  ISETP.GT.U32.AND P5, PT, R0, R114, PT ;  /* 0x000000720000720c */ /* 0x000fc40003fa4070 */
[----:B------:R-:W-:Y:S01]  /*3b20*/  ISETP.GT.U32.AND P6, PT, R0, R117, PT ;  /* 0x000000750000720c */ /* 0x000fe20003fc4070 */
[--C-:B------:R-:W-:Y:S01]  /*3b30*/  @!P1 IMAD.IADD R118, R118, 0x1, -R0.reuse ;  /* 0x0000000176769824 */ /* 0x100fe200078e0a00 */
[C---:B------:R-:W-:Y:S01]  /*3b40*/  ISETP.GT.U32.AND P1, PT, R0.reuse, R111, PT ;  /* 0x0000006f0000720c */ /* 0x040fe20003f24070 */
[--C-:B------:R-:W-:Y:S01]  /*3b50*/  @!P2 IMAD.IADD R115, R115, 0x1, -R0.reuse ;  /* 0x000000017373a824 */ /* 0x100fe200078e0a00 */
[----:B------:R-:W-:Y:S01]  /*3b60*/  ISETP.GE.AND P2, PT, R245, RZ, PT ;  /* 0x000000fff500720c */ /* 0x000fe20003f46270 */
[--C-:B------:R-:W-:Y:S01]  /*3b70*/  @!P0 IMAD.IADD R119, R119, 0x1, -R0.reuse ;  /* 0x0000000177778824 */ /* 0x100fe200078e0a00 */
[----:B------:R-:W-:Y:S01]  /*3b80*/  ISETP.GT.U32.AND P0, PT, R0, R112, PT ;  /* 0x000000700000720c */ /* 0x000fe20003f04070 */
[----:B------:R-:W-:Y:S01]  /*3b90*/  @!P4 IMAD.IADD R116, R116, 0x1, -R0 ;  /* 0x000000017474c824 */ /* 0x000fe200078e0a00 */
[----:B------:R-:W-:-:S03]  /*3ba0*/  ISETP.GE.AND P4, PT, R246, RZ, PT ;  /* 0x000000fff600720c */ /* 0x000fc60003f86270 */
[-C--:B------:R-:W-:Y:S02]  /*3bb0*/  @!P5 IADD3 R114, R114, -R0.reuse, RZ ;  /* 0x800000007272d210 */ /* 0x080fe40007ffe0ff */
[-C--:B------:R-:W-:Y:S02]  /*3bc0*/  @!P6 IADD3 R117, R117, -R0.reuse, RZ ;  /* 0x800000007575e210 */ /* 0x080fe40007ffe0ff */
[----:B------:R-:W-:Y:S02]  /*3bd0*/  ISETP.GE.AND P6, PT, R247, RZ, PT ;  /* 0x000000fff700720c */ /* 0x000fe40003fc6270 */
[----:B------:R-:W-:Y:S02]  /*3be0*/  @!P1 IADD3 R111, R111, -R0, RZ ;  /* 0x800000006f6f9210 */ /* 0x000fe40007ffe0ff */
[----:B------:R-:W-:Y:S02]  /*3bf0*/  @!P2 IADD3 R120, -R120, RZ, RZ ;  /* 0x000000ff7878a210 */ /* 0x000fe40007ffe1ff */
[----:B------:R-:W-:-:S02]  /*3c00*/  ISETP.GT.U32.AND P1, PT, R0, R116, PT ;  /* 0x000000740000720c */ /* 0x000fc40003f24070 */
[----:B------:R-:W-:Y:S01]  /*3c10*/  ISETP.GT.U32.AND P2, PT, R0, R114, PT ;  /* 0x000000720000720c */ /* 0x000fe20003f44070 */
[----:B------:R-:W-:Y:S01]  /*3c20*/  @!P0 IMAD.IADD R112, R112, 0x1, -R0 ;  /* 0x0000000170708824 */ /* 0x000fe200078e0a00 */
[----:B------:R-:W-:Y:S01]  /*3c30*/  ISETP.GE.AND P0, PT, R139, RZ, PT ;  /* 0x000000ff8b00720c */ /* 0x000fe20003f06270 */
[----:B------:R-:W-:Y:S01]  /*3c40*/  @!P4 IMAD.MOV R121, RZ, RZ, -R121 ;  /* 0x000000ffff79c224 */ /* 0x000fe200078e0a79 */
[C---:B------:R-:W-:Y:S01]  /*3c50*/  ISETP.GT.U32.AND P4, PT, R0.reuse, R115, PT ;  /* 0x000000730000720c */ /* 0x040fe20003f84070 */
[----:B------:R-:W-:Y:S01]  /*3c60*/  @!P6 IMAD.MOV R122, RZ, RZ, -R122 ;  /* 0x000000ffff7ae224 */ /* 0x000fe200078e0a7a */
[----:B------:R-:W-:Y:S02]  /*3c70*/  ISETP.GT.U32.AND P6, PT, R0, R113, PT ;  /* 0x000000710000720c */ /* 0x000fe40003fc4070 */
[----:B------:R-:W-:Y:S01]  /*3c80*/  ISETP.GE.AND P5, PT, R244, RZ, PT ;  /* 0x000000fff400720c */ /* 0x000fe20003fa6270 */
[----:B------:R-:W-:Y:S02]  /*3c90*/  @!P3 IMAD.MOV R118, RZ, RZ, -R118 ;  /* 0x000000ffff76b224 */ /* 0x000fe400078e0a76 */
[----:B------:R-:W-:Y:S01]  /*3ca0*/  @!P1 IMAD.IADD R116, R116, 0x1, -R0 ;  /* 0x0000000174749824 */ /* 0x000fe200078e0a00 */
[----:B------:R-:W-:-:S02]  /*3cb0*/  ISETP.GT.U32.AND P1, PT, R0, R109, PT ;  /* 0x0000006d0000720c */ /* 0x000fc40003f24070 */
[----:B------:R-:W-:Y:S02]  /*3cc0*/  @!P2 IADD3 R114, R114, -R0, RZ ;  /* 0x800000007272a210 */ /* 0x000fe40007ffe0ff */
[C---:B------:R-:W-:Y:S02]  /*3cd0*/  ISETP.GT.U32.AND P2, PT, R0.reuse, R107, PT ;  /* 0x0000006b0000720c */ /* 0x040fe40003f44070 */
[C---:B------:R-:W-:Y:S01]  /*3ce0*/  ISETP.GT.U32.AND P3, PT, R0.reuse, R112, PT ;  /* 0x000000700000720c */ /* 0x040fe20003f64070 */
[--C-:B------:R-:W-:Y:S01]  /*3cf0*/  @!P4 IMAD.IADD R115, R115, 0x1, -R0.reuse ;  /* 0x000000017373c824 */ /* 0x100fe200078e0a00 */
[----:B------:R-:W-:Y:S02]  /*3d00*/  @!P0 IADD3 R117, -R117, RZ, RZ ;  /* 0x000000ff75758210 */ /* 0x000fe40007ffe1ff */
[C---:B------:R-:W-:Y:S02]  /*3d10*/  ISETP.GT.U32.AND P0, PT, R0.reuse, R110, PT ;  /* 0x0000006e0000720c */ /* 0x040fe40003f04070 */
[C---:B------:R-:W-:Y:S01]  /*3d20*/  ISETP.GT.U32.AND P4, PT, R0.reuse, R108, PT ;  /* 0x0000006c0000720c */ /* 0x040fe20003f84070 */
[--C-:B------:R-:W-:Y:S01]  /*3d30*/  @!P6 IMAD.IADD R113, R113, 0x1, -R0.reuse ;  /* 0x000000017171e824 */ /* 0x100fe200078e0a00 */
[C---:B------:R-:W-:Y:S01]  /*3d40*/  ISETP.GT.U32.AND P6, PT, R0.reuse, R106, PT ;  /* 0x0000006a0000720c */ /* 0x040fe20003fc4070 */
[----:B------:R-:W-:Y:S01]  /*3d50*/  @!P5 IMAD.MOV R119, RZ, RZ, -R119 ;  /* 0x000000ffff77d224 */ /* 0x000fe200078e0a77 */
[----:B------:R-:W-:Y:S01]  /*3d60*/  ISETP.GT.U32.AND P5, PT, R0, R111, PT ;  /* 0x0000006f0000720c */ /* 0x000fe20003fa4070 */
[--C-:B------:R-:W-:Y:S01]  /*3d70*/  @!P1 IMAD.IADD R109, R109, 0x1, -R0.reuse ;  /* 0x000000016d6d9824 */ /* 0x100fe200078e0a00 */
[----:B------:R-:W-:Y:S01]  /*3d80*/  ISETP.GE.AND P1, PT, R240, RZ, PT ;  /* 0x000000fff000720c */ /* 0x000fe20003f26270 */
[--C-:B------:R-:W-:Y:S01]  /*3d90*/  @!P2 IMAD.IADD R107, R107, 0x1, -R0.reuse ;  /* 0x000000016b6ba824 */ /* 0x100fe200078e0a00 */
[----:B------:R-:W-:Y:S01]  /*3da0*/  ISETP.GE.AND P2, PT, R238, RZ, PT ;  /* 0x000000ffee00720c */ /* 0x000fe20003f46270 */
[--C-:B------:R-:W-:Y:S01]  /*3db0*/  @!P3 IMAD.IADD R112, R112, 0x1, -R0.reuse ;  /* 0x000000017070b824 */ /* 0x100fe200078e0a00 */
[----:B------:R-:W-:Y:S01]  /*3dc0*/  ISETP.GT.U32.AND P3, PT, R0, R105, PT ;  /* 0x000000690000720c */ /* 0x000fe20003f64070 */
[----:B------:R-:W-:Y:S01]  /*3dd0*/  @!P0 IMAD.IADD R110, R110, 0x1, -R0 ;  /* 0x000000016e6e8824 */ /* 0x000fe200078e0a00 */
[----:B------:R-:W-:-:S02]  /*3de0*/  ISETP.GE.AND P0, PT, R241, RZ, PT ;  /* 0x000000fff100720c */ /* 0x000fc40003f06270 */
[-C--:B------:R-:W-:Y:S02]  /*3df0*/  @!P4 IADD3 R108, R108, -R0.reuse, RZ ;  /* 0x800000006c6cc210 */ /* 0x080fe40007ffe0ff */
[----:B------:R-:W-:Y:S01]  /*3e00*/  ISETP.GE.AND P4, PT, R239, RZ, PT ;  /* 0x000000ffef00720c */ /* 0x000fe20003f86270 */
[----:B------:R-:W-:Y:S01]  /*3e10*/  @!P6 IMAD.IADD R106, R106, 0x1, -R0 ;  /* 0x000000016a6ae824 */ /* 0x000fe200078e0a00 */
[----:B------:R-:W-:Y:S02]  /*3e20*/  @!P5 IADD3 R111, R111, -R0, RZ ;  /* 0x800000006f6fd210 */ /* 0x000fe40007ffe0ff */
[----:B------:R-:W-:Y:S02]  /*3e30*/  ISETP.GE.AND P5, PT, R242, RZ, PT ;  /* 0x000000fff200720c */ /* 0x000fe40003fa6270 */
[----:B------:R-:W-:Y:S01]  /*3e40*/  ISETP.GE.AND P6, PT, R237, RZ, PT ;  /* 0x000000ffed00720c */ /* 0x000fe20003fc6270 */
[----:B------:R-:W-:Y:S01]  /*3e50*/  @!P2 IMAD.MOV R112, RZ, RZ, -R112 ;  /* 0x000000ffff70a224 */ /* 0x000fe200078e0a70 */
[----:B------:R-:W-:-:S02]  /*3e60*/  @!P1 IADD3 R114, -R114, RZ, RZ ;  /* 0x000000ff72729210 */ /* 0x000fc40007ffe1ff */
[----:B------:R-:W-:Y:S02]  /*3e70*/  @!P3 IADD3 R105, R105, -R0, RZ ;  /* 0x800000006969b210 */ /* 0x000fe40007ffe0ff */
[C---:B------:R-:W-:Y:S02]  /*3e80*/  ISETP.GT.U32.AND P1, PT, R0.reuse, R108, PT ;  /* 0x0000006c0000720c */ /* 0x040fe40003f24070 */
[C---:B------:R-:W-:Y:S02]  /*3e90*/  ISETP.GT.U32.AND P2, PT, R0.reuse, R106, PT ;  /* 0x0000006a0000720c */ /* 0x040fe40003f44070 */
[C---:B------:R-:W-:Y:S01]  /*3ea0*/  ISETP.GT.U32.AND P3, PT, R0.reuse, R110, PT ;  /* 0x0000006e0000720c */ /* 0x040fe20003f64070 */
[----:B------:R-:W-:Y:S01]  /*3eb0*/  @!P0 IMAD.MOV R115, RZ, RZ, -R115 ;  /* 0x000000ffff738224 */ /* 0x000fe200078e0a73 */
[C---:B------:R-:W-:Y:S01]  /*3ec0*/  ISETP.GT.U32.AND P0, PT, R0.reuse, R109, PT ;  /* 0x0000006d0000720c */ /* 0x040fe20003f04070 */
[----:B------:R-:W-:Y:S01]  /*3ed0*/  @!P4 IMAD.MOV R113, RZ, RZ, -R113 ;  /* 0x000000ffff71c224 */ /* 0x000fe200078e0a71 */
[----:B------:R-:W-:Y:S01]  /*3ee0*/  ISETP.GT.U32.AND P4, PT, R0, R107, PT ;  /* 0x0000006b0000720c */ /* 0x000fe20003f84070 */
[----:B------:R-:W-:Y:S01]  /*3ef0*/  @!P5 IMAD.MOV R116, RZ, RZ, -R116 ;  /* 0x000000ffff74d224 */ /* 0x000fe200078e0a74 */
[----:B------:R-:W-:-:S02]  /*3f00*/  @!P6 IADD3 R111, -R111, RZ, RZ ;  /* 0x000000ff6f6fe210 */ /* 0x000fc40007ffe1ff */
[C---:B------:R-:W-:Y:S02]  /*3f10*/  ISETP.GT.U32.AND P5, PT, R0.reuse, R105, PT ;  /* 0x000000690000720c */ /* 0x040fe40003fa4070 */
[----:B------:R-:W-:Y:S01]  /*3f20*/  ISETP.GT.U32.AND P6, PT, R0, R104, PT ;  /* 0x000000680000720c */ /* 0x000fe20003fc4070 */
[--C-:B------:R-:W-:Y:S01]  /*3f30*/  @!P2 IMAD.IADD R106, R106, 0x1, -R0.reuse ;  /* 0x000000016a6aa824 */ /* 0x100fe200078e0a00 */
[----:B------:R-:W-:Y:S01]  /*3f40*/  @!P1 IADD3 R108, R108, -R0, RZ ;  /* 0x800000006c6c9210 */ /* 0x000fe20007ffe0ff */
[--C-:B------:R-:W-:Y:S01]  /*3f50*/  @!P3 IMAD.IADD R110, R110, 0x1, -R0.reuse ;  /* 0x000000016e6eb824 */ /* 0x100fe200078e0a00 */
[C---:B------:R-:W-:Y:S02]  /*3f60*/  ISETP.GT.U32.AND P1, PT, R0.reuse, R102, PT ;  /* 0x000000660000720c */ /* 0x040fe40003f24070 */
[----:B------:R-:W-:Y:S02]  /*3f70*/  ISETP.GT.U32.AND P2, PT, R0, R100, PT ;  /* 0x000000640000720c */ /* 0x000fe40003f44070 */
[----:B------:R-:W-:Y:S01]  /*3f80*/  ISETP.GE.AND P3, PT, R236, RZ, PT ;  /* 0x000000ffec00720c */ /* 0x000fe20003f66270 */
[--C-:B------:R-:W-:Y:S01]  /*3f90*/  @!P0 IMAD.IADD R109, R109, 0x1, -R0.reuse ;  /* 0x000000016d6d8824 */ /* 0x100fe200078e0a00 */
[C---:B------:R-:W-:Y:S01]  /*3fa0*/  ISETP.GT.U32.AND P0, PT, R0.reuse, R103, PT ;  /* 0x000000670000720c */ /* 0x040fe20003f04070 */
[--C-:B------:R-:W-:Y:S01]  /*3fb0*/  @!P4 IMAD.IADD R107, R107, 0x1, -R0.reuse ;  /* 0x000000016b6bc824 */ /* 0x100fe200078e0a00 */
[----:B------:R-:W-:Y:S01]  /*3fc0*/  ISETP.GT.U32.AND P4, PT, R0, R101, PT ;  /* 0x000000650000720c */ /* 0x000fe20003f84070 */
[----:B------:R-:W-:Y:S01]  /*3fd0*/  @!P6 IMAD.IADD R104, R104, 0x1, -R0 ;  /* 0x000000016868e824 */ /* 0x000fe200078e0a00 */
[----:B------:R-:W-:-:S02]  /*3fe0*/  @!P5 IADD3 R105, R105, -R0, RZ ;  /* 0x800000006969d210 */ /* 0x000fc40007ffe0ff */
[----:B------:R-:W-:Y:S02]  /*3ff0*/  ISETP.GE.AND P5, PT, R235, RZ, PT ;  /* 0x000000ffeb00720c */ /* 0x000fe40003fa6270 */
[----:B------:R-:W-:Y:S01]  /*4000*/  @!P1 IADD3 R102, R102, -R0, RZ ;  /* 0x8000000066669210 */ /* 0x000fe20007ffe0ff */
[----:B------:R-:W-:Y:S01]  /*4010*/  @!P2 IMAD.IADD R100, R100, 0x1, -R0 ;  /* 0x000000016464a824 */ /* 0x000fe200078e0a00 */
[----:B------:R-:W-:Y:S01]  /*4020*/  ISETP.GE.AND P1, PT, R233, RZ, PT ;  /* 0x000000ffe900720c */ /* 0x000fe20003f26270 */
[----:B------:R-:W-:Y:S01]  /*4030*/  @!P3 IMAD.MOV R110, RZ, RZ, -R110 ;  /* 0x000000ffff6eb224 */ /* 0x000fe200078e0a6e */
[----:B------:R-:W-:Y:S02]  /*4040*/  ISETP.GE.AND P2, PT, R231, RZ, PT ;  /* 0x000000ffe700720c */ /* 0x000fe40003f46270 */
[----:B------:R-:W-:Y:S01]  /*4050*/  ISETP.GT.U32.AND P3, PT, R0, R104, PT ;  /* 0x000000680000720c */ /* 0x000fe20003f64070 */
[--C-:B------:R-:W-:Y:S01]  /*4060*/  @!P0 IMAD.IADD R103, R103, 0x1, -R0.reuse ;  /* 0x0000000167678824 */ /* 0x100fe200078e0a00 */
[----:B------:R-:W-:Y:S01]  /*4070*/  ISETP.GE.AND P0, PT, R234, RZ, PT ;  /* 0x000000ffea00720c */ /* 0x000fe20003f06270 */
[----:B------:R-:W-:Y:S01]  /*4080*/  @!P4 IMAD.IADD R101, R101, 0x1, -R0 ;  /* 0x000000016565c824 */ /* 0x000fe200078e0a00 */
[----:B------:R-:W-:-:S02]  /*4090*/  ISETP.GE.AND P4, PT, R232, RZ, PT ;  /* 0x000000ffe800720c */ /* 0x000fc40003f86270 */
[C---:B------:R-:W-:Y:S02]  /*40a0*/  ISETP.GT.U32.AND P6, PT, R0.reuse, R99, PT ;  /* 0x000000630000720c */ /* 0x040fe40003fc4070 */
[----:B------:R-:W-:Y:S02]  /*40b0*/  @!P5 IADD3 R109, -R109, RZ, RZ ;  /* 0x000000ff6d6dd210 */ /* 0x000fe40007ffe1ff */
[C---:B------:R-:W-:Y:S01]  /*40c0*/  ISETP.GT.U32.AND P5, PT, R0.reuse, R103, PT ;  /* 0x000000670000720c */ /* 0x040fe20003fa4070 */
[----:B------:R-:W-:Y:S01]  /*40d0*/  @!P1 IMAD.MOV R107, RZ, RZ, -R107 ;  /* 0x000000ffff6b9224 */ /* 0x000fe200078e0a6b */
[C---:B------:R-:W-:Y:S01]  /*40e0*/  ISETP.GT.U32.AND P1, PT, R0.reuse, R101, PT ;  /* 0x000000650000720c */ /* 0x040fe20003f24070 */
[----:B------:R-:W-:Y:S01]  /*40f0*/  @!P2 IMAD.MOV R105, RZ, RZ, -R105 ;  /* 0x000000ffff69a224 */ /* 0x000fe200078e0a69 */
[----:B------:R-:W-:Y:S01]  /*4100*/  ISETP.GT.U32.AND P2, PT, R0, R98, PT ;  /* 0x000000620000720c */ /* 0x000fe20003f44070 */
[----:B------:R-:W-:Y:S01]  /*4110*/  @!P3 IMAD.IADD R104, R104, 0x1, -R0 ;  /* 0x000000016868b824 */ /* 0x000fe200078e0a00 */
[----:B------:R-:W-:Y:S01]  /*4120*/  ISETP.GT.U32.AND P3, PT, R0, R97, PT ;  /* 0x000000610000720c */ /* 0x000fe20003f64070 */
[----:B------:R-:W-:Y:S01]  /*4130*/  @!P0 IMAD.MOV R108, RZ, RZ, -R108 ;  /* 0x000000ffff6c8224 */ /* 0x000fe200078e0a6c */
[----:B------:R-:W-:-:S02]  /*4140*/  @!P4 IADD3 R106, -R106, RZ, RZ ;  /* 0x000000ff6a6ac210 */ /* 0x000fc40007ffe1ff */
[C---:B------:R-:W-:Y:S02]  /*4150*/  ISETP.GT.U32.AND P0, PT, R0.reuse, R102, PT ;  /* 0x000000660000720c */ /* 0x040fe40003f04070 */
[C---:B------:R-:W-:Y:S01]  /*4160*/  ISETP.GT.U32.AND P4, PT, R0.reuse, R100, PT ;  /* 0x000000640000720c */ /* 0x040fe20003f84070 */
[--C-:B------:R-:W-:Y:S01]  /*4170*/  @!P6 IMAD.IADD R99, R99, 0x1, -R0.reuse ;  /* 0x000000016363e824 */ /* 0x100fe200078e0a00 */
[----:B------:R-:W-:Y:S02]  /*4180*/  @!P5 IADD3 R103, R103, -R0, RZ ;  /* 0x800000006767d210 */ /* 0x000fe40007ffe0ff */
[C---:B------:R-:W-:Y:S01]  /*4190*/  ISETP.GT.U32.AND P5, PT, R0.reuse, R96, PT ;  /* 0x000000600000720c */ /* 0x040fe20003fa4070 */
[--C-:B------:R-:W-:Y:S01]  /*41a0*/  @!P1 IMAD.IADD R101, R101, 0x1, -R0.reuse ;  /* 0x0000000165659824 */ /* 0x100fe200078e0a00 */
[----:B------:R-:W-:Y:S01]  /*41b0*/  ISETP.GT.U32.AND P6, PT, R0, R99, PT ;  /* 0x000000630000720c */ /* 0x000fe20003fc4070 */
[----:B------:R-:W-:Y:S01]  /*41c0*/  @!P2 IMAD.IADD R98, R98, 0x1, -R0 ;  /* 0x000000016262a824 */ /* 0x000fe200078e0a00 */
[----:B------:R-:W-:-:S02]  /*41d0*/  ISETP.GT.U32.AND P1, PT, R0, R94, PT ;  /* 0x0000005e0000720c */ /* 0x000fc40003f24070 */
[----:B------:R-:W-:Y:S02]  /*41e0*/  ISETP.GE.AND P2, PT, R229, RZ, PT ;  /* 0x000000ffe500720c */ /* 0x000fe40003f46270 */
[-C--:B------:R-:W-:Y:S02]  /*41f0*/  @!P3 IADD3 R97, R97, -R0.reuse, RZ ;  /* 0x800000006161b210 */ /* 0x080fe40007ffe0ff */
[----:B------:R-:W-:Y:S01]  /*4200*/  ISETP.GE.AND P3, PT, R228, RZ, PT ;  /* 0x000000ffe400720c */ /* 0x000fe20003f66270 */
[--C-:B------:R-:W-:Y:S01]  /*4210*/  @!P0 IMAD.IADD R102, R102, 0x1, -R0.reuse ;  /* 0x0000000166668824 */ /* 0x100fe200078e0a00 */
[----:B------:R-:W-:Y:S02]  /*4220*/  @!P4 IADD3 R100, R100, -R0, RZ ;  /* 0x800000006464c210 */ /* 0x000fe40007ffe0ff */
[C---:B------:R-:W-:Y:S02]  /*4230*/  ISETP.GT.U32.AND P0, PT, R0.reuse, R95, PT ;  /* 0x0000005f0000720c */ /* 0x040fe40003f04070 */
[----:B------:R-:W-:Y:S01]  /*4240*/  ISETP.GT.U32.AND P4, PT, R0, R93, PT ;  /* 0x0000005d0000720c */ /* 0x000fe20003f84070 */
[----:B------:R-:W-:-:S02]  /*4250*/  @!P5 IMAD.IADD R96, R96, 0x1, -R0 ;  /* 0x000000016060d824 */ /* 0x000fc400078e0a00 */
[----:B------:R-:W-:Y:S01]  /*4260*/  @!P6 IMAD.IADD R99, R99, 0x1, -R0 ;  /* 0x000000016363e824 */ /* 0x000fe200078e0a00 */
[----:B------:R-:W-:Y:S02]  /*4270*/  ISETP.GE.AND P6, PT, R230, RZ, PT ;  /* 0x000000ffe600720c */ /* 0x000fe40003fc6270 */
[----:B------:R-:W-:Y:S01]  /*4280*/  @!P1 IADD3 R94, R94, -R0, RZ ;  /* 0x800000005e5e9210 */ /* 0x000fe20007ffe0ff */
[----:B------:R-:W-:Y:S01]  /*4290*/  @!P3 IMAD.MOV R102, RZ, RZ, -R102 ;  /* 0x000000ffff66b224 */ /* 0x000fe200078e0a66 */
[----:B------:R-:W-:Y:S02]  /*42a0*/  @!P2 IADD3 R103, -R103, RZ, RZ ;  /* 0x000000ff6767a210 */ /* 0x000fe40007ffe1ff */
[----:B------:R-:W-:Y:S02]  /*42b0*/  ISETP.GE.AND P1, PT, R138, RZ, PT ;  /* 0x000000ff8a00720c */ /* 0x000fe40003f26270 */
[C---:B------:R-:W-:Y:S02]  /*42c0*/  ISETP.GT.U32.AND P2, PT, R0.reuse, R97, PT ;  /* 0x000000610000720c */ /* 0x040fe40003f44070 */
[----:B------:R-:W-:Y:S01]  /*42d0*/  ISETP.GT.U32.AND P3, PT, R0, R96, PT ;  /* 0x000000600000720c */ /* 0x000fe20003f64070 */
[--C-:B------:R-:W-:Y:S01]  /*42e0*/  @!P0 IMAD.IADD R95, R95, 0x1, -R0.reuse ;  /* 0x000000015f5f8824 */ /* 0x100fe200078e0a00 */
[----:B------:R-:W-:Y:S01]  /*42f0*/  ISETP.GE.AND P0, PT, R226, RZ, PT ;  /* 0x000000ffe200720c */ /* 0x000fe20003f06270 */
[----:B------:R-:W-:Y:S01]  /*4300*/  @!P4 IMAD.IADD R93, R93, 0x1, -R0 ;  /* 0x000000015d5dc824 */ /* 0x000fe200078e0a00 */
[C---:B------:R-:W-:Y:S01]  /*4310*/  ISETP.GT.U32.AND P4, PT, R0.reuse, R98, PT ;  /* 0x000000620000720c */ /* 0x040fe20003f84070 */
[----:B------:R-:W-:Y:S01]  /*4320*/  @!P6 IMAD.MOV R104, RZ, RZ, -R104 ;  /* 0x000000ffff68e224 */ /* 0x000fe200078e0a68 */
[----:B------:R-:W-:-:S02]  /*4330*/  ISETP.GT.U32.AND P6, PT, R0, R95, PT ;  /* 0x0000005f0000720c */ /* 0x000fc40003fc4070 */
[----:B------:R-:W-:Y:S01]  /*4340*/  ISETP.GE.AND P5, PT, R227, RZ, PT ;  /* 0x000000ffe300720c */ /* 0x000fe20003fa6270 */
[----:B------:R-:W-:Y:S01]  /*4350*/  @!P1 IMAD.MOV R99, RZ, RZ, -R99 ;  /* 0x000000ffff639224 */ /* 0x000fe200078e0a63 */
[----:B------:R-:W-:Y:S02]  /*4360*/  ISETP.GT.U32.AND P1, PT, R0, R92, PT ;  /* 0x0000005c0000720c */ /* 0x000fe40003f24070 */
[----:B------:R-:W-:Y:S01]  /*4370*/  @!P2 IADD3 R97, R97, -R0, RZ ;  /* 0x800000006161a210 */ /* 0x000fe20007ffe0ff */
[--C-:B------:R-:W-:Y:S01]  /*4380*/  @!P3 IMAD.IADD R96, R96, 0x1, -R0.reuse ;  /* 0x000000016060b824 */ /* 0x100fe200078e0a00 */
[C---:B------:R-:W-:Y:S02]  /*4390*/  ISETP.GT.U32.AND P2, PT, R0.reuse, R90, PT ;  /* 0x0000005a0000720c */ /* 0x040fe40003f44070 */
[----:B------:R-:W-:Y:S01]  /*43a0*/  ISETP.GT.U32.AND P3, PT, R0, R89, PT ;  /* 0x000000590000720c */ /* 0x000fe20003f64070 */
[----:B------:R-:W-:Y:S01]  /*43b0*/  @!P4 IMAD.IADD R98, R98, 0x1, -R0 ;  /* 0x000000016262c824 */ /* 0x000fe200078e0a00 */
[----:B------:R-:W-:-:S02]  /*43c0*/  @!P0 IADD3 R100, -R100, RZ, RZ ;  /* 0x000000ff64648210 */ /* 0x000fc40007ffe1ff */
        /* <DEDUP_REMOVED lines=10> */
[----:B------:R-:W-:Y:S01]  /*4470*/  @!P3 IMAD.IADD R89, R89, 0x1, -R0 ;  /* 0x000000015959b824 */ /* 0x000fe200078e0a00 */
[----:B------:R-:W-:-:S02]  /*4480*/  ISETP.GE.AND P3, PT, R221, RZ, PT ;  /* 0x000000ffdd00720c */ /* 0x000fc40003f66270 */
[-C--:B------:R-:W-:Y:S02]  /*4490*/  @!P0 IADD3 R94, R94, -R0.reuse, RZ ;  /* 0x800000005e5e8210 */ /* 0x080fe40007ffe0ff */
[-C--:B------:R-:W-:Y:S02]  /*44a0*/  @!P4 IADD3 R91, R91, -R0.reuse, RZ ;  /* 0x800000005b5bc210 */ /* 0x080fe40007ffe0ff */
[----:B------:R-:W-:Y:S02]  /*44b0*/  ISETP.GT.U32.AND P0, PT, R0, R87, PT ;  /* 0x000000570000720c */ /* 0x000fe40003f04070 */
[----:B------:R-:W-:Y:S02]  /*44c0*/  ISETP.GE.AND P4, PT, R223, RZ, PT ;  /* 0x000000ffdf00720c */ /* 0x000fe40003f86270 */
[----:B------:R-:W-:Y:S01]  /*44d0*/  @!P6 IADD3 R88, R88, -R0, RZ ;  /* 0x800000005858e210 */ /* 0x000fe20007ffe0ff */
[----:B------:R-:W-:Y:S01]  /*44e0*/  @!P5 IMAD.IADD R93, R93, 0x1, -R0 ;  /* 0x000000015d5dd824 */ /* 0x000fe200078e0a00 */
[----:B------:R-:W-:Y:S01]  /*44f0*/  @!P1 IADD3 R97, -R97, RZ, RZ ;  /* 0x000000ff61619210 */ /* 0x000fe20007ffe1ff */
[----:B------:R-:W-:Y:S01]  /*4500*/  @!P2 IMAD.MOV R95, RZ, RZ, -R95 ;  /* 0x000000ffff5fa224 */ /* 0x000fe200078e0a5f */
[----:B------:R-:W-:-:S02]  /*4510*/  ISETP.GE.AND P5, PT, R225, RZ, PT ;  /* 0x000000ffe100720c */ /* 0x000fc40003fa6270 */
[----:B------:R-:W-:Y:S02]  /*4520*/  ISETP.GE.AND P6, PT, R220, RZ, PT ;  /* 0x000000ffdc00720c */ /* 0x000fe40003fc6270 */
[C---:B------:R-:W-:Y:S02]  /*4530*/  ISETP.GT.U32.AND P1, PT, R0.reuse, R91, PT ;  /* 0x0000005b0000720c */ /* 0x040fe40003f24070 */
[----:B------:R-:W-:Y:S02]  /*4540*/  ISETP.GT.U32.AND P2, PT, R0, R89, PT ;  /* 0x000000590000720c */ /* 0x000fe40003f44070 */
[----:B------:R-:W-:Y:S02]  /*4550*/  @!P3 IADD3 R94, -R94, RZ, RZ ;  /* 0x000000ff5e5eb210 */ /* 0x000fe40007ffe1ff */
[C---:B------:R-:W-:Y:S01]  /*4560*/  ISETP.GT.U32.AND P3, PT, R0.reuse, R88, PT ;  /* 0x000000580000720c */ /* 0x040fe20003f64070 */
[----:B------:R-:W-:Y:S01]  /*4570*/  @!P0 IMAD.IADD R87, R87, 0x1, -R0 ;  /* 0x0000000157578824 */ /* 0x000fe200078e0a00 */
[C---:B------:R-:W-:Y:S01]  /*4580*/  ISETP.GT.U32.AND P0, PT, R0.reuse, R92, PT ;  /* 0x0000005c0000720c */ /* 0x040fe20003f04070 */
[----:B------:R-:W-:Y:S01]  /*4590*/  @!P4 IMAD.MOV R96, RZ, RZ, -R96 ;  /* 0x000000ffff60c224 */ /* 0x000fe200078e0a60 */
[C---:B------:R-:W-:Y:S01]  /*45a0*/  ISETP.GT.U32.AND P4, PT, R0.reuse, R90, PT ;  /* 0x0000005a0000720c */ /* 0x040fe20003f84070 */
[----:B------:R-:W-:Y:S01]  /*45b0*/  @!P5 IMAD.MOV R98, RZ, RZ, -R98 ;  /* 0x000000ffff62d224 */ /* 0x000fe200078e0a62 */
[C---:B------:R-:W-:Y:S01]  /*45c0*/  ISETP.GT.U32.AND P5, PT, R0.reuse, R87, PT ;  /* 0x000000570000720c */ /* 0x040fe20003fa4070 */
[----:B------:R-:W-:Y:S01]  /*45d0*/  @!P6 IMAD.MOV R93, RZ, RZ, -R93 ;  /* 0x000000ffff5de224 */ /* 0x000fe200078e0a5d */
[----:B------:R-:W-:Y:S01]  /*45e0*/  @!P1 IADD3 R91, R91, -R0, RZ ;  /* 0x800000005b5b9210 */ /* 0x000fe20007ffe0ff */
[----:B------:R-:W-:Y:S01]  /*45f0*/  @!P2 IMAD.IADD R89, R89, 0x1, -R0 ;  /* 0x000000015959a824 */ /* 0x000fe200078e0a00 */
[----:B------:R-:W-:-:S02]  /*4600*/  ISETP.GT.U32.AND P6, PT, R0, R86, PT ;  /* 0x000000560000720c */ /* 0x000fc40003fc4070 */
[C---:B------:R-:W-:Y:S02]  /*4610*/  ISETP.GT.U32.AND P1, PT, R0.reuse, R85, PT ;  /* 0x000000550000720c */ /* 0x040fe40003f24070 */
[----:B------:R-:W-:Y:S02]  /*4620*/  ISETP.GT.U32.AND P2, PT, R0, R83, PT ;  /* 0x000000530000720c */ /* 0x000fe40003f44070 */
[----:B------:R-:W-:Y:S02]  /*4630*/  @!P3 IADD3 R88, R88, -R0, RZ ;  /* 0x800000005858b210 */ /* 0x000fe40007ffe0ff */
[----:B------:R-:W-:Y:S01]  /*4640*/  ISETP.GT.U32.AND P3, PT, R0, R82, PT ;  /* 0x000000520000720c */ /* 0x000fe20003f64070 */
[--C-:B------:R-:W-:Y:S01]  /*4650*/  @!P0 IMAD.IADD R92, R92, 0x1, -R0.reuse ;  /* 0x000000015c5c8824 */ /* 0x100fe200078e0a00 */
[----:B------:R-:W-:Y:S01]  /*4660*/  ISETP.GE.AND P0, PT, R219, RZ, PT ;  /* 0x000000ffdb00720c */ /* 0x000fe20003f06270 */
[--C-:B------:R-:W-:Y:S01]  /*4670*/  @!P4 IMAD.IADD R90, R90, 0x1, -R0.reuse ;  /* 0x000000015a5ac824 */ /* 0x100fe200078e0a00 */
[----:B------:R-:W-:Y:S01]  /*4680*/  ISETP.GT.U32.AND P4, PT, R0, R84, PT ;  /* 0x000000540000720c */ /* 0x000fe20003f84070 */
[--C-:B------:R-:W-:Y:S01]  /*4690*/  @!P5 IMAD.IADD R87, R87, 0x1, -R0.reuse ;  /* 0x000000015757d824 */ /* 0x100fe200078e0a00 */
[----:B------:R-:W-:Y:S01]  /*46a0*/  ISETP.GE.AND P5, PT, R218, RZ, PT ;  /* 0x000000ffda00720c */ /* 0x000fe20003fa6270 */
[--C-:B------:R-:W-:Y:S01]  /*46b0*/  @!P6 IMAD.IADD R86, R86, 0x1, -R0.reuse ;  /* 0x000000015656e824 */ /* 0x100fe200078e0a00 */
[----:B------:R-:W-:Y:S01]  /*46c0*/  @!P1 IADD3 R85, R85, -R0, RZ ;  /* 0x8000000055559210 */ /* 0x000fe20007ffe0ff */
[----:B------:R-:W-:Y:S01]  /*46d0*/  @!P2 IMAD.IADD R83, R83, 0x1, -R0 ;  /* 0x000000015353a824 */ /* 0x000fe200078e0a00 */
[----:B------:R-:W-:-:S02]  /*46e0*/  ISETP.GE.AND P1, PT, R217, RZ, PT ;  /* 0x000000ffd900720c */ /* 0x000fc40003f26270 */
[----:B------:R-:W-:Y:S02]  /*46f0*/  ISETP.GE.AND P2, PT, R215, RZ, PT ;  /* 0x000000ffd700720c */ /* 0x000fe40003f46270 */
[----:B------:R-:W-:Y:S02]  /*4700*/  @!P3 IADD3 R82, R82, -R0, RZ ;  /* 0x800000005252b210 */ /* 0x000fe40007ffe0ff */
[----:B------:R-:W-:Y:S01]  /*4710*/  ISETP.GE.AND P3, PT, R214, RZ, PT ;  /* 0x000000ffd600720c */ /* 0x000fe20003f66270 */
[----:B------:R-:W-:Y:S01]  /*4720*/  @!P4 IMAD.IADD R84, R84, 0x1, -R0 ;  /* 0x000000015454c824 */ /* 0x000fe200078e0a00 */
[----:B------:R-:W-:Y:S02]  /*4730*/  @!P0 IADD3 R92, -R92, RZ, RZ ;  /* 0x000000ff5c5c8210 */ /* 0x000fe40007ffe1ff */
[----:B------:R-:W-:Y:S02]  /*4740*/  ISETP.GE.AND P4, PT, R216, RZ, PT ;  /* 0x000000ffd800720c */ /* 0x000fe40003f86270 */
[----:B------:R-:W-:-:S02]  /*4750*/  ISETP.GT.U32.AND P0, PT, R0, R86, PT ;  /* 0x000000560000720c */ /* 0x000fc40003f04070 */
[C---:B------:R-:W-:Y:S01]  /*4760*/  ISETP.GT.U32.AND P6, PT, R0.reuse, R81, PT ;  /* 0x000000510000720c */ /* 0x040fe20003fc4070 */
[----:B------:R-:W-:Y:S01]  /*4770*/  @!P5 IMAD.MOV R91, RZ, RZ, -R91 ;  /* 0x000000ffff5bd224 */ /* 0x000fe200078e0a5b */
[C---:B------:R-:W-:Y:S01]  /*4780*/  ISETP.GT.U32.AND P5, PT, R0.reuse, R85, PT ;  /* 0x000000550000720c */ /* 0x040fe20003fa4070 */
[----:B------:R-:W-:Y:S01]  /*4790*/  @!P1 IMAD.MOV R90, RZ, RZ, -R90 ;  /* 0x000000ffff5a9224 */ /* 0x000fe200078e0a5a */
[C---:B------:R-:W-:Y:S01]  /*47a0*/  ISETP.GT.U32.AND P1, PT, R0.reuse, R84, PT ;  /* 0x000000540000720c */ /* 0x040fe20003f24070 */
[----:B------:R-:W-:Y:S01]  /*47b0*/  @!P2 IMAD.MOV R88, RZ, RZ, -R88 ;  /* 0x000000ffff58a224 */ /* 0x000fe200078e0a58 */
[C---:B------:R-:W-:Y:S01]  /*47c0*/  ISETP.GT.U32.AND P2, PT, R0.reuse, R82, PT ;  /* 0x000000520000720c */ /* 0x040fe20003f44070 */
[----:B------:R-:W-:Y:S01]  /*47d0*/  @!P3 IMAD.MOV R87, RZ, RZ, -R87 ;  /* 0x000000ffff57b224 */ /* 0x000fe200078e0a57 */
[----:B------:R-:W-:Y:S02]  /*47e0*/  ISETP.GT.U32.AND P3, PT, R0, R80, PT ;  /* 0x000000500000720c */ /* 0x000fe40003f64070 */
[----:B------:R-:W-:-:S02]  /*47f0*/  @!P4 IADD3 R89, -R89, RZ, RZ ;  /* 0x000000ff5959c210 */ /* 0x000fc40007ffe1ff */
[----:B------:R-:W-:Y:S02]  /*4800*/  @!P0 IADD3 R86, R86, -R0, RZ ;  /* 0x8000000056568210 */ /* 0x000fe40007ffe0ff */
[C---:B------:R-:W-:Y:S02]  /*4810*/  ISETP.GT.U32.AND P4, PT, R0.reuse, R83, PT ;  /* 0x000000530000720c */ /* 0x040fe40003f84070 */
[----:B------:R-:W-:Y:S01]  /*4820*/  ISETP.GT.U32.AND P0, PT, R0, R79, PT ;  /* 0x0000004f0000720c */ /* 0x000fe20003f04070 */
[--C-:B------:R-:W-:Y:S02]  /*4830*/  @!P6 IMAD.IADD R81, R81, 0x1, -R0.reuse ;  /* 0x000000015151e824 */ /* 0x100fe400078e0a00 */
[----:B------:R-:W-:-:S03]  /*4840*/  @!P5 IMAD.IADD R85, R85, 0x1, -R0 ;  /* 0x000000015555d824 */ /* 0x000fc600078e0a00 */
[----:B------:R-:W-:Y:S01]  /*4850*/  ISETP.GT.U32.AND P6, PT, R0, R81, PT ;  /* 0x000000510000720c */ /* 0x000fe20003fc4070 */
[--C-:B------:R-:W-:Y:S01]  /*4860*/  @!P1 IMAD.IADD R84, R84, 0x1, -R0.reuse ;  /* 0x0000000154549824 */ /* 0x100fe200078e0a00 */
[----:B------:R-:W-:Y:S01]  /*4870*/  ISETP.GT.U32.AND P5, PT, R0, R78, PT ;  /* 0x0000004e0000720c */ /* 0x000fe20003fa4070 */
[--C-:B------:R-:W-:Y:S01]  /*4880*/  @!P2 IMAD.IADD R82, R82, 0x1, -R0.reuse ;  /* 0x000000015252a824 */ /* 0x100fe200078e0a00 */
[C---:B------:R-:W-:Y:S02]  /*4890*/  ISETP.GT.U32.AND P1, PT, R0.reuse, R77, PT ;  /* 0x0000004d0000720c */ /* 0x040fe40003f24070 */
[----:B------:R-:W-:Y:S02]  /*48a0*/  ISETP.GT.U32.AND P2, PT, R0, R75, PT ;  /* 0x0000004b0000720c */ /* 0x000fe40003f44070 */
[-C--:B------:R-:W-:Y:S02]  /*48b0*/  @!P3 IADD3 R80, R80, -R0.reuse, RZ ;  /* 0x800000005050b210 */ /* 0x080fe40007ffe0ff */
[----:B------:R-:W-:Y:S01]  /*48c0*/  ISETP.GE.AND P3, PT, R212, RZ, PT ;  /* 0x000000ffd400720c */ /* 0x000fe20003f66270 */
[----:B------:R-:W-:Y:S01]  /*48d0*/  @!P0 IMAD.IADD R79, R79, 0x1, -R0 ;  /* 0x000000014f4f8824 */ /* 0x000fe200078e0a00 */
[----:B------:R-:W-:-:S02]  /*48e0*/  @!P4 IADD3 R83, R83, -R0, RZ ;  /* 0x800000005353c210 */ /* 0x000fc40007ffe0ff */
[----:B------:R-:W-:Y:S02]  /*48f0*/  ISETP.GT.U32.AND P4, PT, R0, R76, PT ;  /* 0x0000004c0000720c */ /* 0x000fe40003f84070 */
[----:B------:R-:W-:Y:S01]  /*4900*/  ISETP.GE.AND P0, PT, R211, RZ, PT ;  /* 0x000000ffd300720c */ /* 0x000fe20003f06270 */
[--C-:B------:R-:W-:Y:S01]  /*4910*/  @!P6 IMAD.IADD R81, R81, 0x1, -R0.reuse ;  /* 0x000000015151e824 */ /* 0x100fe200078e0a00 */
[----:B------:R-:W-:Y:S01]  /*4920*/  ISETP.GE.AND P6, PT, R213, RZ, PT ;  /* 0x000000ffd500720c */ /* 0x000fe20003fc6270 */
[--C-:B------:R-:W-:Y:S01]  /*4930*/  @!P5 IMAD.IADD R78, R78, 0x1, -R0.reuse ;  /* 0x000000014e4ed824 */ /* 0x100fe200078e0a00 */
[----:B------:R-:W-:Y:S01]  /*4940*/  @!P1 IADD3 R77, R77, -R0, RZ ;  /* 0x800000004d4d9210 */ /* 0x000fe20007ffe0ff */
[----:B------:R-:W-:Y:S01]  /*4950*/  @!P2 IMAD.IADD R75, R75, 0x1, -R0 ;  /* 0x000000014b4ba824 */ /* 0x000fe200078e0a00 */
[----:B------:R-:W-:Y:S01]  /*4960*/  ISETP.GE.AND P1, PT, R209, RZ, PT ;  /* 0x000000ffd100720c */ /* 0x000fe20003f26270 */
[----:B------:R-:W-:Y:S01]  /*4970*/  @!P3 IMAD.MOV R85, RZ, RZ, -R85 ;  /* 0x000000ffff55b224 */ /* 0x000fe200078e0a55 */
[----:B------:R-:W-:-:S02]  /*4980*/  ISETP.GT.U32.AND P2, PT, R0, R80, PT ;  /* 0x000000500000720c */ /* 0x000fc40003f44070 */
[----:B------:R-:W-:Y:S01]  /*4990*/  ISETP.GT.U32.AND P3, PT, R0, R79, PT ;  /* 0x0000004f0000720c */ /* 0x000fe20003f64070 */
[----:B------:R-:W-:Y:S01]  /*49a0*/  @!P4 IMAD.IADD R76, R76, 0x1, -R0 ;  /* 0x000000014c4cc824 */ /* 0x000fe200078e0a00 */
[----:B------:R-:W-:Y:S01]  /*49b0*/  ISETP.GE.AND P4, PT, R137, RZ, PT ;  /* 0x000000ff8900720c */ /* 0x000fe20003f86270 */
[----:B------:R-:W-:Y:S01]  /*49c0*/  @!P0 IMAD.MOV R84, RZ, RZ, -R84 ;  /* 0x000000ffff548224 */ /* 0x000fe200078e0a54 */
[----:B------:R-:W-:Y:S02]  /*49d0*/  ISETP.GT.U32.AND P0, PT, R0, R78, PT ;  /* 0x0000004e0000720c */ /* 0x000fe40003f04070 */
[----:B------:R-:W-:Y:S02]  /*49e0*/  @!P6 IADD3 R86, -R86, RZ, RZ ;  /* 0x000000ff5656e210 */ /* 0x000fe40007ffe1ff */
[----:B------:R-:W-:Y:S02]  /*49f0*/  ISETP.GE.AND P5, PT, R210, RZ, PT ;  /* 0x000000ffd200720c */ /* 0x000fe40003fa6270 */
[----:B------:R-:W-:Y:S01]  /*4a00*/  ISETP.GT.U32.AND P6, PT, R0, R77, PT ;  /* 0x0000004d0000720c */ /* 0x000fe20003fc4070 */
[----:B------:R-:W-:Y:S01]  /*4a10*/  @!P1 IMAD.MOV R82, RZ, RZ, -R82 ;  /* 0x000000ffff529224 */ /* 0x000fe200078e0a52 */
[----:B------:R-:W-:Y:S01]  /*4a20*/  @!P2 IADD3 R80, R80, -R0, RZ ;  /* 0x800000005050a210 */ /* 0x000fe20007ffe0ff */
[----:B------:R-:W-:Y:S01]  /*4a30*/  @!P3 IMAD.IADD R79, R79, 0x1, -R0 ;  /* 0x000000014f4fb824 */ /* 0x000fe200078e0a00 */
[----:B------:R-:W-:-:S02]  /*4a40*/  ISETP.GT.U32.AND P1, PT, R0, R76, PT ;  /* 0x0000004c0000720c */ /* 0x000fc40003f24070 */
[C---:B------:R-:W-:Y:S02]  /*4a50*/  ISETP.GT.U32.AND P2, PT, R0.reuse, R73, PT ;  /* 0x000000490000720c */ /* 0x040fe40003f44070 */
[C---:B------:R-:W-:Y:S01]  /*4a60*/  ISETP.GT.U32.AND P3, PT, R0.reuse, R72, PT ;  /* 0x000000480000720c */ /* 0x040fe20003f64070 */
[----:B------:R-:W-:Y:S01]  /*4a70*/  @!P4 IMAD.MOV R81, RZ, RZ, -R81 ;  /* 0x000000ffff51c224 */ /* 0x000fe200078e0a51 */
[----:B------:R-:W-:Y:S01]  /*4a80*/  ISETP.GT.U32.AND P4, PT, R0, R74, PT ;  /* 0x0000004a0000720c */ /* 0x000fe20003f84070 */
[----:B------:R-:W-:Y:S01]  /*4a90*/  @!P0 IMAD.IADD R78, R78, 0x1, -R0 ;  /* 0x000000014e4e8824 */ /* 0x000fe200078e0a00 */
[----:B------:R-:W-:Y:S02]  /*4aa0*/  ISETP.GT.U32.AND P0, PT, R0, R71, PT ;  /* 0x000000470000720c */ /* 0x000fe40003f04070 */
[----:B------:R-:W-:Y:S02]  /*4ab0*/  @!P5 IADD3 R83, -R83, RZ, RZ ;  /* 0x000000ff5353d210 */ /* 0x000fe40007ffe1ff */
[----:B------:R-:W-:-:S02]  /*4ac0*/  @!P6 IADD3 R77, R77, -R0, RZ ;  /* 0x800000004d4de210 */ /* 0x000fc40007ffe0ff */
[C---:B------:R-:W-:Y:S02]  /*4ad0*/  ISETP.GT.U32.AND P5, PT, R0.reuse, R75, PT ;  /* 0x0000004b0000720c */ /* 0x040fe40003fa4070 */
[----:B------:R-:W-:Y:S01]  /*4ae0*/  ISETP.GT.U32.AND P6, PT, R0, R70, PT ;  /* 0x000000460000720c */ /* 0x000fe20003fc4070 */
[--C-:B------:R-:W-:Y:S01]  /*4af0*/  @!P1 IMAD.IADD R76, R76, 0x1, -R0.reuse ;  /* 0x000000014c4c9824 */ /* 0x100fe200078e0a00 */
[----:B------:R-:W-:Y:S01]  /*4b00*/  ISETP.GT.U32.AND P1, PT, R0, R69, PT ;  /* 0x000000450000720c */ /* 0x000fe20003f24070 */
[--C-:B------:R-:W-:Y:S01]  /*4b10*/  @!P2 IMAD.IADD R73, R73, 0x1, -R0.reuse ;  /* 0x000000014949a824 */ /* 0x100fe200078e0a00 */
[----:B------:R-:W-:Y:S01]  /*4b20*/  ISETP.GE.AND P2, PT, R206, RZ, PT ;  /* 0x000000ffce00720c */ /* 0x000fe20003f46270 */
[----:B------:R-:W-:Y:S01]  /*4b30*/  @!P3 IMAD.IADD R72, R72, 0x1, -R0 ;  /* 0x000000014848b824 */ /* 0x000fe200078e0a00 */
[----:B------:R-:W-:Y:S02]  /*4b40*/  ISETP.GE.AND P3, PT, R205, RZ, PT ;  /* 0x000000ffcd00720c */ /* 0x000fe40003f66270 */
[----:B------:R-:W-:-:S02]  /*4b50*/  @!P4 IADD3 R74, R74, -R0, RZ ;  /* 0x800000004a4ac210 */ /* 0x000fc40007ffe0ff */
[----:B------:R-:W-:Y:S02]  /*4b60*/  @!P0 IADD3 R71, R71, -R0, RZ ;  /* 0x8000000047478210 */ /* 0x000fe40007ffe0ff */
[----:B------:R-:W-:Y:S02]  /*4b70*/  ISETP.GE.AND P4, PT, R207, RZ, PT ;  /* 0x000000ffcf00720c */ /* 0x000fe40003f86270 */
[----:B------:R-:W-:Y:S01]  /*4b80*/  ISETP.GE.AND P0, PT, R204, RZ, PT ;  /* 0x000000ffcc00720c */ /* 0x000fe20003f06270 */
[--C-:B------:R-:W-:Y:S01]  /*4b90*/  @!P5 IMAD.IADD R75, R75, 0x1, -R0.reuse ;  /* 0x000000014b4bd824 */ /* 0x100fe200078e0a00 */
[----:B------:R-:W-:Y:S01]  /*4ba0*/  ISETP.GE.AND P5, PT, R208, RZ, PT ;  /* 0x000000ffd000720c */ /* 0x000fe20003fa6270 */
[--C-:B------:R-:W-:Y:S01]  /*4bb0*/  @!P6 IMAD.IADD R70, R70, 0x1, -R0.reuse ;  /* 0x000000014646e824 */ /* 0x100fe200078e0a00 */
[----:B------:R-:W-:Y:S01]  /*4bc0*/  ISETP.GE.AND P6, PT, R203, RZ, PT ;  /* 0x000000ffcb00720c */ /* 0x000fe20003fc6270 */
[----:B------:R-:W-:Y:S01]  /*4bd0*/  @!P1 IMAD.IADD R69, R69, 0x1, -R0 ;  /* 0x0000000145459824 */ /* 0x000fe200078e0a00 */
[C---:B------:R-:W-:Y:S01]  /*4be0*/  ISETP.GT.U32.AND P1, PT, R0.reuse, R74, PT ;  /* 0x0000004a0000720c */ /* 0x040fe20003f24070 */
[----:B------:R-:W-:Y:S01]  /*4bf0*/  @!P2 IMAD.MOV R78, RZ, RZ, -R78 ;  /* 0x000000ffff4ea224 */ /* 0x000fe200078e0a4e */
[----:B------:R-:W-:-:S02]  /*4c00*/  ISETP.GT.U32.AND P2, PT, R0, R72, PT ;  /* 0x000000480000720c */ /* 0x000fc40003f44070 */
[----:B------:R-:W-:Y:S02]  /*4c10*/  @!P3 IADD3 R77, -R77, RZ, RZ ;  /* 0x000000ff4d4db210 */ /* 0x000fe40007ffe1ff */
[C---:B------:R-:W-:Y:S01]  /*4c20*/  ISETP.GT.U32.AND P3, PT, R0.reuse, R71, PT ;  /* 0x000000470000720c */ /* 0x040fe20003f64070 */
[----:B------:R-:W-:Y:S01]  /*4c30*/  @!P4 IMAD.MOV R79, RZ, RZ, -R79 ;  /* 0x000000ffff4fc224 */ /* 0x000fe200078e0a4f */
[C---:B------:R-:W-:Y:S01]  /*4c40*/  ISETP.GT.U32.AND P4, PT, R0.reuse, R73, PT ;  /* 0x000000490000720c */ /* 0x040fe20003f84070 */
[----:B------:R-:W-:Y:S01]  /*4c50*/  @!P0 IMAD.MOV R76, RZ, RZ, -R76 ;  /* 0x000000ffff4c8224 */ /* 0x000fe200078e0a4c */
[----:B------:R-:W-:Y:S01]  /*4c60*/  ISETP.GT.U32.AND P0, PT, R0, R70, PT ;  /* 0x000000460000720c */ /* 0x000fe20003f04070 */
[----:B------:R-:W-:Y:S01]  /*4c70*/  @!P6 IMAD.MOV R75, RZ, RZ, -R75 ;  /* 0x000000ffff4be224 */ /* 0x000fe200078e0a4b */
[----:B------:R-:W-:Y:S02]  /*4c80*/  @!P5 IADD3 R80, -R80, RZ, RZ ;  /* 0x000000ff5050d210 */ /* 0x000fe40007ffe1ff */
[----:B------:R-:W-:-:S02]  /*4c90*/  ISETP.GT.U32.AND P5, PT, R0, R69, PT ;  /* 0x000000450000720c */ /* 0x000fc40003fa4070 */
[----:B------:R-:W-:Y:S01]  /*4ca0*/  ISETP.GT.U32.AND P6, PT, R0, R68, PT ;  /* 0x000000440000720c */ /* 0x000fe20003fc4070 */
[--C-:B------:R-:W-:Y:S01]  /*4cb0*/  @!P2 IMAD.IADD R72, R72, 0x1, -R0.reuse ;  /* 0x000000014848a824 */ /* 0x100fe200078e0a00 */
[----:B------:R-:W-:Y:S02]  /*4cc0*/  @!P1 IADD3 R74, R74, -R0, RZ ;  /* 0x800000004a4a9210 */ /* 0x000fe40007ffe0ff */
[----:B------:R-:W-:Y:S02]  /*4cd0*/  ISETP.GE.AND P1, PT, R202, RZ, PT ;  /* 0x000000ffca00720c */ /* 0x000fe40003f26270 */
[C---:B------:R-:W-:Y:S02]  /*4ce0*/  ISETP.GT.U32.AND P2, PT, R0.reuse, R66, PT ;  /* 0x000000420000720c */ /* 0x040fe40003f44070 */
[----:B------:R-:W-:Y:S02]  /*4cf0*/  @!P3 IADD3 R71, R71, -R0, RZ ;  /* 0x800000004747b210 */ /* 0x000fe40007ffe0ff */
[C---:B------:R-:W-:Y:S01]  /*4d00*/  ISETP.GT.U32.AND P3, PT, R0.reuse, R65, PT ;  /* 0x000000410000720c */ /* 0x040fe20003f64070 */
[--C-:B------:R-:W-:Y:S01]  /*4d10*/  @!P4 IMAD.IADD R73, R73, 0x1, -R0.reuse ;  /* 0x000000014949c824 */ /* 0x100fe200078e0a00 */
[----:B------:R-:W-:Y:S01]  /*4d20*/  ISETP.GT.U32.AND P4, PT, R0, R67, PT ;  /* 0x000000430000720c */ /* 0x000fe20003f84070 */
[--C-:B------:R-:W-:Y:S01]  /*4d30*/  @!P0 IMAD.IADD R70, R70, 0x1, -R0.reuse ;  /* 0x0000000146468824 */ /* 0x100fe200078e0a00 */
[----:B------:R-:W-:Y:S01]  /*4d40*/  ISETP.GT.U32.AND P0, PT, R0, R64, PT ;  /* 0x000000400000720c */ /* 0x000fe20003f04070 */
[----:B------:R-:W-:Y:S01]  /*4d50*/  @!P5 IMAD.IADD R69, R69, 0x1, -R0 ;  /* 0x000000014545d824 */ /* 0x000fe200078e0a00 */
[----:B------:R-:W-:-:S02]  /*4d60*/  @!P6 IADD3 R68, R68, -R0, RZ ;  /* 0x800000004444e210 */ /* 0x000fc40007ffe0ff */
[----:B------:R-:W-:Y:S01]  /*4d70*/  ISETP.GE.AND P5, PT, R201, RZ, PT ;  /* 0x000000ffc900720c */ /* 0x000fe20003fa6270 */
[----:B------:R-:W-:Y:S01]  /*4d80*/  @!P2 IMAD.IADD R66, R66, 0x1, -R0 ;  /* 0x000000014242a824 */ /* 0x000fe200078e0a00 */
[----:B------:R-:W-:Y:S01]  /*4d90*/  ISETP.GE.AND P2, PT, R199, RZ, PT ;  /* 0x000000ffc700720c */ /* 0x000fe20003f46270 */
[----:B------:R-:W-:Y:S01]  /*4da0*/  @!P1 IMAD.MOV R74, RZ, RZ, -R74 ;  /* 0x000000ffff4a9224 */ /* 0x000fe200078e0a4a */
[----:B------:R-:W-:Y:S02]  /*4db0*/  ISETP.GT.U32.AND P1, PT, R0, R68, PT ;  /* 0x000000440000720c */ /* 0x000fe40003f24070 */
[----:B------:R-:W-:Y:S02]  /*4dc0*/  @!P3 IADD3 R65, R65, -R0, RZ ;  /* 0x800000004141b210 */ /* 0x000fe40007ffe0ff */
[----:B------:R-:W-:Y:S01]  /*4dd0*/  ISETP.GE.AND P3, PT, R198, RZ, PT ;  /* 0x000000ffc600720c */ /* 0x000fe20003f66270 */
[--C-:B------:R-:W-:Y:S01]  /*4de0*/  @!P4 IMAD.IADD R67, R67, 0x1, -R0.reuse ;  /* 0x000000014343c824 */ /* 0x100fe200078e0a00 */
[----:B------:R-:W-:Y:S01]  /*4df0*/  ISETP.GE.AND P4, PT, R200, RZ, PT ;  /* 0x000000ffc800720c */ /* 0x000fe20003f86270 */
[----:B------:R-:W-:Y:S01]  /*4e00*/  @!P0 IMAD.IADD R64, R64, 0x1, -R0 ;  /* 0x0000000140408824 */ /* 0x000fe200078e0a00 */
[----:B------:R-:W-:-:S02]  /*4e10*/  ISETP.GE.AND P0, PT, R197, RZ, PT ;  /* 0x000000ffc500720c */ /* 0x000fc40003f06270 */
[C---:B------:R-:W-:Y:S01]  /*4e20*/  ISETP.GT.U32.AND P6, PT, R0.reuse, R63, PT ;  /* 0x0000003f0000720c */ /* 0x040fe20003fc4070 */
[----:B------:R-:W-:Y:S01]  /*4e30*/  @!P5 IMAD.MOV R73, RZ, RZ, -R73 ;  /* 0x000000ffff49d224 */ /* 0x000fe200078e0a49 */
[C---:B------:R-:W-:Y:S01]  /*4e40*/  ISETP.GT.U32.AND P5, PT, R0.reuse, R67, PT ;  /* 0x000000430000720c */ /* 0x040fe20003fa4070 */
[----:B------:R-:W-:Y:S01]  /*4e50*/  @!P2 IMAD.MOV R71, RZ, RZ, -R71 ;  /* 0x000000ffff47a224 */ /* 0x000fe200078e0a47 */
[----:B------:R-:W-:Y:S01]  /*4e60*/  ISETP.GT.U32.AND P2, PT, R0, R65, PT ;  /* 0x000000410000720c */ /* 0x000fe20003f44070 */
[----:B------:R-:W-:Y:S01]  /*4e70*/  @!P1 IMAD.IADD R68, R68, 0x1, -R0 ;  /* 0x0000000144449824 */ /* 0x000fe200078e0a00 */
[C---:B------:R-:W-:Y:S01]  /*4e80*/  ISETP.GT.U32.AND P1, PT, R0.reuse, R61, PT ;  /* 0x0000003d0000720c */ /* 0x040fe20003f24070 */
[----:B------:R-:W-:Y:S01]  /*4e90*/  @!P3 IMAD.MOV R70, RZ, RZ, -R70 ;  /* 0x000000ffff46b224 */ /* 0x000fe200078e0a46 */
[----:B------:R-:W-:Y:S02]  /*4ea0*/  ISETP.GT.U32.AND P3, PT, R0, R64, PT ;  /* 0x000000400000720c */ /* 0x000fe40003f64070 */
[----:B------:R-:W-:-:S02]  /*4eb0*/  @!P4 IADD3 R72, -R72, RZ, RZ ;  /* 0x000000ff4848c210 */ /* 0x000fc40007ffe1ff */
[----:B------:R-:W-:Y:S02]  /*4ec0*/  @!P0 IADD3 R69, -R69, RZ, RZ ;  /* 0x000000ff45458210 */ /* 0x000fe40007ffe1ff */
[C---:B------:R-:W-:Y:S02]  /*4ed0*/  ISETP.GT.U32.AND P4, PT, R0.reuse, R66, PT ;  /* 0x000000420000720c */ /* 0x040fe40003f84070 */
[C---:B------:R-:W-:Y:S02]  /*4ee0*/  ISETP.GT.U32.AND P0, PT, R0.reuse, R62, PT ;  /* 0x0000003e0000720c */ /* 0x040fe40003f04070 */
[----:B------:R-:W-:Y:S01]  /*4ef0*/  @!P6 IADD3 R63, R63, -R0, RZ ;  /* 0x800000003f3fe210 */ /* 0x000fe20007ffe0ff */
[--C-:B------:R-:W-:Y:S01]  /*4f00*/  @!P5 IMAD.IADD R67, R67, 0x1, -R0.reuse ;  /* 0x000000014343d824 */ /* 0x100fe200078e0a00 */
[C---:B------:R-:W-:Y:S02]  /*4f10*/  ISETP.GT.U32.AND P5, PT, R0.reuse, R60, PT ;  /* 0x0000003c0000720c */ /* 0x040fe40003fa4070 */
[C---:B------:R-:W-:Y:S01]  /*4f20*/  ISETP.GT.U32.AND P6, PT, R0.reuse, R63, PT ;  /* 0x0000003f0000720c */ /* 0x040fe20003fc4070 */
[--C-:B------:R-:W-:Y:S01]  /*4f30*/  @!P2 IMAD.IADD R65, R65, 0x1, -R0.reuse ;  /* 0x000000014141a824 */ /* 0x100fe200078e0a00 */
[----:B------:R-:W-:Y:S01]  /*4f40*/  ISETP.GT.U32.AND P2, PT, R0, R58, PT ;  /* 0x0000003a0000720c */ /* 0x000fe20003f44070 */
[--C-:B------:R-:W-:Y:S01]  /*4f50*/  @!P1 IMAD.IADD R61, R61, 0x1, -R0.reuse ;  /* 0x000000013d3d9824 */ /* 0x100fe200078e0a00 */
[----:B------:R-:W-:Y:S01]  /*4f60*/  ISETP.GE.AND P1, PT, R194, RZ, PT ;  /* 0x000000ffc200720c */ /* 0x000fe20003f26270 */
[--C-:B------:R-:W-:Y:S01]  /*4f70*/  @!P3 IMAD.IADD R64, R64, 0x1, -R0.reuse ;  /* 0x000000014040b824 */ /* 0x100fe200078e0a00 */
[----:B------:R-:W-:Y:S01]  /*4f80*/  ISETP.GT.U32.AND P3, PT, R0, R57, PT ;  /* 0x000000390000720c */ /* 0x000fe20003f64070 */
[----:B------:R-:W-:Y:S01]  /*4f90*/  @!P0 IMAD.IADD R62, R62, 0x1, -R0 ;  /* 0x000000013e3e8824 */ /* 0x000fe200078e0a00 */
[----:B------:R-:W-:-:S02]  /*4fa0*/  @!P4 IADD3 R66, R66, -R0, RZ ;  /* 0x800000004242c210 */ /* 0x000fc40007ffe0ff */
[----:B------:R-:W-:Y:S02]  /*4fb0*/  ISETP.GT.U32.AND P4, PT, R0, R59, PT ;  /* 0x0000003b0000720c */ /* 0x000fe40003f84070 */
[----:B------:R-:W-:Y:S02]  /*4fc0*/  ISETP.GE.AND P0, PT, R195, RZ, PT ;  /* 0x000000ffc300720c */ /* 0x000fe40003f06270 */
[-C--:B------:R-:W-:Y:S02]  /*4fd0*/  @!P6 IADD3 R63, R63, -R0.reuse, RZ ;  /* 0x800000003f3fe210 */ /* 0x080fe40007ffe0ff */
[----:B------:R-:W-:Y:S02]  /*4fe0*/  ISETP.GE.AND P6, PT, R196, RZ, PT ;  /* 0x000000ffc400720c */ /* 0x000fe40003fc6270 */
[----:B------:R-:W-:Y:S01]  /*4ff0*/  @!P5 IADD3 R60, R60, -R0, RZ ;  /* 0x800000003c3cd210 */ /* 0x000fe20007ffe0ff */
[----:B------:R-:W-:Y:S01]  /*5000*/  @!P2 IMAD.IADD R58, R58, 0x1, -R0 ;  /* 0x000000013a3aa824 */ /* 0x000fe200078e0a00 */
[----:B------:R-:W-:-:S02]  /*5010*/  @!P1 IADD3 R66, -R66, RZ, RZ ;  /* 0x000000ff42429210 */ /* 0x000fc40007ffe1ff */
[----:B------:R-:W-:Y:S02]  /*5020*/  ISETP.GE.AND P2, PT, R136, RZ, PT ;  /* 0x000000ff8800720c */ /* 0x000fe40003f46270 */
[----:B------:R-:W-:Y:S02]  /*5030*/  @!P3 IADD3 R57, R57, -R0, RZ ;  /* 0x800000003939b210 */ /* 0x000fe40007ffe0ff */
[C---:B------:R-:W-:Y:S02]  /*5040*/  ISETP.GT.U32.AND P1, PT, R0.reuse, R60, PT ;  /* 0x0000003c0000720c */ /* 0x040fe40003f24070 */
[----:B------:R-:W-:Y:S01]  /*5050*/  ISETP.GT.U32.AND P3, PT, R0, R62, PT ;  /* 0x0000003e0000720c */ /* 0x000fe20003f64070 */
[----:B------:R-:W-:Y:S01]  /*5060*/  @!P4 IMAD.IADD R59, R59, 0x1, -R0 ;  /* 0x000000013b3bc824 */ /* 0x000fe200078e0a00 */
[----:B------:R-:W-:Y:S01]  /*5070*/  ISETP.GE.AND P4, PT, R192, RZ, PT ;  /* 0x000000ffc000720c */ /* 0x000fe20003f86270 */
[----:B------:R-:W-:Y:S01]  /*5080*/  @!P0 IMAD.MOV R67, RZ, RZ, -R67 ;  /* 0x000000ffff438224 */ /* 0x000fe200078e0a43 */
[C---:B------:R-:W-:Y:S01]  /*5090*/  ISETP.GT.U32.AND P0, PT, R0.reuse, R61, PT ;  /* 0x0000003d0000720c */ /* 0x040fe20003f04070 */
[----:B------:R-:W-:Y:S01]  /*50a0*/  @!P6 IMAD.MOV R68, RZ, RZ, -R68 ;  /* 0x000000ffff44e224 */ /* 0x000fe200078e0a44 */
[----:B------:R-:W-:-:S02]  /*50b0*/  ISETP.GT.U32.AND P6, PT, R0, R59, PT ;  /* 0x0000003b0000720c */ /* 0x000fc40003fc4070 */
[----:B------:R-:W-:Y:S02]  /*50c0*/  @!P2 IADD3 R63, -R63, RZ, RZ ;  /* 0x000000ff3f3fa210 */ /* 0x000fe40007ffe1ff */
[----:B------:R-:W-:Y:S02]  /*50d0*/  ISETP.GE.AND P5, PT, R193, RZ, PT ;  /* 0x000000ffc100720c */ /* 0x000fe40003fa6270 */
[----:B------:R-:W-:Y:S01]  /*50e0*/  @!P1 IADD3 R60, R60, -R0, RZ ;  /* 0x800000003c3c9210 */ /* 0x000fe20007ffe0ff */
[----:B------:R-:W-:Y:S01]  /*50f0*/  @!P3 IMAD.IADD R62, R62, 0x1, -R0 ;  /* 0x000000013e3eb824 */ /* 0x000fe200078e0a00 */
[C---:B------:R-:W-:Y:S02]  /*5100*/  ISETP.GT.U32.AND P2, PT, R0.reuse, R56, PT ;  /* 0x000000380000720c */ /* 0x040fe40003f44070 */
[C---:B------:R-:W-:Y:S02]  /*5110*/  ISETP.GT.U32.AND P1, PT, R0.reuse, R53, PT ;  /* 0x000000350000720c */ /* 0x040fe40003f24070 */
[C---:B------:R-:W-:Y:S01]  /*5120*/  ISETP.GT.U32.AND P3, PT, R0.reuse, R55, PT ;  /* 0x000000370000720c */ /* 0x040fe20003f64070 */
[----:B------:R-:W-:Y:S01]  /*5130*/  @!P4 IMAD.MOV R64, RZ, RZ, -R64 ;  /* 0x000000ffff40c224 */ /* 0x000fe200078e0a40 */
[C---:B------:R-:W-:Y:S01]  /*5140*/  ISETP.GT.U32.AND P4, PT, R0.reuse, R58, PT ;  /* 0x0000003a0000720c */ /* 0x040fe20003f84070 */
[--C-:B------:R-:W-:Y:S01]  /*5150*/  @!P0 IMAD.IADD R61, R61, 0x1, -R0.reuse ;  /* 0x000000013d3d8824 */ /* 0x100fe200078e0a00 */
        /* <DEDUP_REMOVED lines=10> */
[----:B------:R-:W-:Y:S01]  /*5200*/  ISETP.GE.AND P3, PT, R189, RZ, PT ;  /* 0x000000ffbd00720c */ /* 0x000fe20003f66270 */
[----:B------:R-:W-:Y:S01]  /*5210*/  @!P4 IMAD.IADD R58, R58, 0x1, -R0 ;  /* 0x000000013a3ac824 */ /* 0x000fe200078e0a00 */
[----:B------:R-:W-:-:S02]  /*5220*/  ISETP.GT.U32.AND P4, PT, R0, R51, PT ;  /* 0x000000330000720c */ /* 0x000fc40003f84070 */
[-C--:B------:R-:W-:Y:S02]  /*5230*/  @!P0 IADD3 R54, R54, -R0.reuse, RZ ;  /* 0x8000000036368210 */ /* 0x080fe40007ffe0ff */
[----:B------:R-:W-:Y:S01]  /*5240*/  ISETP.GE.AND P0, PT, R188, RZ, PT ;  /* 0x000000ffbc00720c */ /* 0x000fe20003f06270 */
[----:B------:R-:W-:Y:S01]  /*5250*/  @!P6 IMAD.IADD R52, R52, 0x1, -R0 ;  /* 0x000000013434e824 */ /* 0x000fe200078e0a00 */
[----:B------:R-:W-:Y:S01]  /*5260*/  @!P5 IADD3 R57, R57, -R0, RZ ;  /* 0x800000003939d210 */ /* 0x000fe20007ffe0ff */
[----:B------:R-:W-:Y:S01]  /*5270*/  @!P2 IMAD.MOV R61, RZ, RZ, -R61 ;  /* 0x000000ffff3da224 */ /* 0x000fe200078e0a3d */
[----:B------:R-:W-:Y:S01]  /*5280*/  ISETP.GE.AND P5, PT, R191, RZ, PT ;  /* 0x000000ffbf00720c */ /* 0x000fe20003fa6270 */
[----:B------:R-:W-:Y:S01]  /*5290*/  @!P1 IMAD.MOV R58, RZ, RZ, -R58 ;  /* 0x000000ffff3a9224 */ /* 0x000fe200078e0a3a */
[----:B------:R-:W-:Y:S02]  /*52a0*/  ISETP.GE.AND P6, PT, R186, RZ, PT ;  /* 0x000000ffba00720c */ /* 0x000fe40003fc6270 */
[----:B------:R-:W-:-:S02]  /*52b0*/  ISETP.GT.U32.AND P2, PT, R0, R55, PT ;  /* 0x000000370000720c */ /* 0x000fc40003f44070 */
[----:B------:R-:W-:Y:S02]  /*52c0*/  @!P3 IADD3 R60, -R60, RZ, RZ ;  /* 0x000000ff3c3cb210 */ /* 0x000fe40007ffe1ff */
[C---:B------:R-:W-:Y:S02]  /*52d0*/  ISETP.GT.U32.AND P1, PT, R0.reuse, R52, PT ;  /* 0x000000340000720c */ /* 0x040fe40003f24070 */
[C---:B------:R-:W-:Y:S01]  /*52e0*/  ISETP.GT.U32.AND P3, PT, R0.reuse, R54, PT ;  /* 0x000000360000720c */ /* 0x040fe20003f64070 */
[----:B------:R-:W-:Y:S01]  /*52f0*/  @!P0 IMAD.MOV R59, RZ, RZ, -R59 ;  /* 0x000000ffff3b8224 */ /* 0x000fe200078e0a3b */
[----:B------:R-:W-:Y:S02]  /*5300*/  @!P4 IADD3 R51, R51, -R0, RZ ;  /* 0x800000003333c210 */ /* 0x000fe40007ffe0ff */
[C---:B------:R-:W-:Y:S02]  /*5310*/  ISETP.GT.U32.AND P4, PT, R0.reuse, R56, PT ;  /* 0x000000380000720c */ /* 0x040fe40003f84070 */
[C---:B------:R-:W-:Y:S01]  /*5320*/  ISETP.GT.U32.AND P0, PT, R0.reuse, R53, PT ;  /* 0x000000350000720c */ /* 0x040fe20003f04070 */
[----:B------:R-:W-:Y:S01]  /*5330*/  @!P5 IMAD.MOV R62, RZ, RZ, -R62 ;  /* 0x000000ffff3ed224 */ /* 0x000fe200078e0a3e */
[----:B------:R-:W-:Y:S01]  /*5340*/  @!P6 IADD3 R57, -R57, RZ, RZ ;  /* 0x000000ff3939e210 */ /* 0x000fe20007ffe1ff */
[--C-:B------:R-:W-:Y:S01]  /*5350*/  @!P2 IMAD.IADD R55, R55, 0x1, -R0.reuse ;  /* 0x000000013737a824 */ /* 0x100fe200078e0a00 */
[----:B------:R-:W-:Y:S01]  /*5360*/  ISETP.GT.U32.AND P5, PT, R0, R51, PT ;  /* 0x000000330000720c */ /* 0x000fe20003fa4070 */
[----:B------:R-:W-:Y:S01]  /*5370*/  @!P1 IMAD.IADD R52, R52, 0x1, -R0 ;  /* 0x0000000134349824 */ /* 0x000fe200078e0a00 */
[----:B------:R-:W-:-:S02]  /*5380*/  ISETP.GT.U32.AND P6, PT, R0, R50, PT ;  /* 0x000000320000720c */ /* 0x000fc40003fc4070 */
[----:B------:R-:W-:Y:S02]  /*5390*/  ISETP.GT.U32.AND P2, PT, R0, R49, PT ;  /* 0x000000310000720c */ /* 0x000fe40003f44070 */
[----:B------:R-:W-:Y:S02]  /*53a0*/  @!P3 IADD3 R54, R54, -R0, RZ ;  /* 0x800000003636b210 */ /* 0x000fe40007ffe0ff */
[C---:B------:R-:W-:Y:S02]  /*53b0*/  ISETP.GT.U32.AND P1, PT, R0.reuse, R46, PT ;  /* 0x0000002e0000720c */ /* 0x040fe40003f24070 */
[----:B------:R-:W-:Y:S01]  /*53c0*/  ISETP.GT.U32.AND P3, PT, R0, R48, PT ;  /* 0x000000300000720c */ /* 0x000fe20003f64070 */
[--C-:B------:R-:W-:Y:S01]  /*53d0*/  @!P4 IMAD.IADD R56, R56, 0x1, -R0.reuse ;  /* 0x000000013838c824 */ /* 0x100fe200078e0a00 */
[----:B------:R-:W-:Y:S01]  /*53e0*/  ISETP.GE.AND P4, PT, R185, RZ, PT ;  /* 0x000000ffb900720c */ /* 0x000fe20003f86270 */
[--C-:B------:R-:W-:Y:S01]  /*53f0*/  @!P0 IMAD.IADD R53, R53, 0x1, -R0.reuse ;  /* 0x0000000135358824 */ /* 0x100fe200078e0a00 */
[----:B------:R-:W-:Y:S01]  /*5400*/  ISETP.GT.U32.AND P0, PT, R0, R47, PT ;  /* 0x0000002f0000720c */ /* 0x000fe20003f04070 */
[--C-:B------:R-:W-:Y:S01]  /*5410*/  @!P6 IMAD.IADD R50, R50, 0x1, -R0.reuse ;  /* 0x000000013232e824 */ /* 0x100fe200078e0a00 */
[----:B------:R-:W-:Y:S01]  /*5420*/  @!P5 IADD3 R51, R51, -R0, RZ ;  /* 0x800000003333d210 */ /* 0x000fe20007ffe0ff */
[----:B------:R-:W-:Y:S01]  /*5430*/  @!P2 IMAD.IADD R49, R49, 0x1, -R0 ;  /* 0x000000013131a824 */ /* 0x000fe200078e0a00 */
[----:B------:R-:W-:-:S02]  /*5440*/  ISETP.GE.AND P5, PT, R184, RZ, PT ;  /* 0x000000ffb800720c */ /* 0x000fc40003fa6270 */
[----:B------:R-:W-:Y:S01]  /*5450*/  ISETP.GE.AND P2, PT, R183, RZ, PT ;  /* 0x000000ffb700720c */ /* 0x000fe20003f46270 */
[--C-:B------:R-:W-:Y:S01]  /*5460*/  @!P1 IMAD.IADD R46, R46, 0x1, -R0.reuse ;  /* 0x000000012e2e9824 */ /* 0x100fe200078e0a00 */
[----:B------:R-:W-:Y:S02]  /*5470*/  ISETP.GE.AND P1, PT, R180, RZ, PT ;  /* 0x000000ffb400720c */ /* 0x000fe40003f26270 */
[----:B------:R-:W-:Y:S02]  /*5480*/  @!P3 IADD3 R48, R48, -R0, RZ ;  /* 0x800000003030b210 */ /* 0x000fe40007ffe0ff */
[----:B------:R-:W-:Y:S01]  /*5490*/  ISETP.GE.AND P3, PT, R182, RZ, PT ;  /* 0x000000ffb600720c */ /* 0x000fe20003f66270 */
[----:B------:R-:W-:Y:S01]  /*54a0*/  @!P0 IMAD.IADD R47, R47, 0x1, -R0 ;  /* 0x000000012f2f8824 */ /* 0x000fe200078e0a00 */
[----:B------:R-:W-:Y:S01]  /*54b0*/  ISETP.GE.AND P0, PT, R181, RZ, PT ;  /* 0x000000ffb500720c */ /* 0x000fe20003f06270 */
[----:B------:R-:W-:Y:S01]  /*54c0*/  @!P4 IMAD.MOV R56, RZ, RZ, -R56 ;  /* 0x000000ffff38c224 */ /* 0x000fe200078e0a38 */
[----:B------:R-:W-:-:S02]  /*54d0*/  ISETP.GT.U32.AND P4, PT, R0, R50, PT ;  /* 0x000000320000720c */ /* 0x000fc40003f84070 */
[C---:B------:R-:W-:Y:S01]  /*54e0*/  ISETP.GT.U32.AND P6, PT, R0.reuse, R45, PT ;  /* 0x0000002d0000720c */ /* 0x040fe20003fc4070 */
[----:B------:R-:W-:Y:S01]  /*54f0*/  @!P2 IMAD.MOV R54, RZ, RZ, -R54 ;  /* 0x000000ffff36a224 */ /* 0x000fe200078e0a36 */
[----:B------:R-:W-:Y:S01]  /*5500*/  @!P5 IADD3 R55, -R55, RZ, RZ ;  /* 0x000000ff3737d210 */ /* 0x000fe20007ffe1ff */
[----:B------:R-:W-:Y:S01]  /*5510*/  @!P1 IMAD.MOV R51, RZ, RZ, -R51 ;  /* 0x000000ffff339224 */ /* 0x000fe200078e0a33 */
[C---:B------:R-:W-:Y:S02]  /*5520*/  ISETP.GT.U32.AND P5, PT, R0.reuse, R49, PT ;  /* 0x000000310000720c */ /* 0x040fe40003fa4070 */
[C---:B------:R-:W-:Y:S01]  /*5530*/  ISETP.GT.U32.AND P2, PT, R0.reuse, R48, PT ;  /* 0x000000300000720c */ /* 0x040fe20003f44070 */
[----:B------:R-:W-:Y:S01]  /*5540*/  @!P3 IMAD.MOV R53, RZ, RZ, -R53 ;  /* 0x000000ffff35b224 */ /* 0x000fe200078e0a35 */
[C---:B------:R-:W-:Y:S02]  /*5550*/  ISETP.GT.U32.AND P1, PT, R0.reuse, R44, PT ;  /* 0x0000002c0000720c */ /* 0x040fe40003f24070 */
[----:B------:R-:W-:Y:S01]  /*5560*/  ISETP.GT.U32.AND P3, PT, R0, R47, PT ;  /* 0x0000002f0000720c */ /* 0x000fe20003f64070 */
[----:B------:R-:W-:Y:S01]  /*5570*/  @!P4 IMAD.IADD R50, R50, 0x1, -R0 ;  /* 0x000000013232c824 */ /* 0x000fe200078e0a00 */
[----:B------:R-:W-:-:S02]  /*5580*/  @!P0 IADD3 R52, -R52, RZ, RZ ;  /* 0x000000ff34348210 */ /* 0x000fc40007ffe1ff */
[C---:B------:R-:W-:Y:S02]  /*5590*/  ISETP.GT.U32.AND P0, PT, R0.reuse, R46, PT ;  /* 0x0000002e0000720c */ /* 0x040fe40003f04070 */
[----:B------:R-:W-:Y:S01]  /*55a0*/  ISETP.GT.U32.AND P4, PT, R0, R43, PT ;  /* 0x0000002b0000720c */ /* 0x000fe20003f84070 */
[--C-:B------:R-:W-:Y:S01]  /*55b0*/  @!P6 IMAD.IADD R45, R45, 0x1, -R0.reuse ;  /* 0x000000012d2de824 */ /* 0x100fe200078e0a00 */
[----:B------:R-:W-:Y:S01]  /*55c0*/  @!P5 IADD3 R49, R49, -R0, RZ ;  /* 0x800000003131d210 */ /* 0x000fe20007ffe0ff */
[--C-:B------:R-:W-:Y:S01]  /*55d0*/  @!P2 IMAD.IADD R48, R48, 0x1, -R0.reuse ;  /* 0x000000013030a824 */ /* 0x100fe200078e0a00 */
[----:B------:R-:W-:Y:S01]  /*55e0*/  ISETP.GT.U32.AND P5, PT, R0, R42, PT ;  /* 0x0000002a0000720c */ /* 0x000fe20003fa4070 */
[--C-:B------:R-:W-:Y:S01]  /*55f0*/  @!P1 IMAD.IADD R44, R44, 0x1, -R0.reuse ;  /* 0x000000012c2c9824 */ /* 0x100fe200078e0a00 */
[----:B------:R-:W-:Y:S01]  /*5600*/  ISETP.GT.U32.AND P2, PT, R0, R41, PT ;  /* 0x000000290000720c */ /* 0x000fe20003f44070 */
[----:B------:R-:W-:Y:S01]  /*5610*/  @!P3 IMAD.IADD R47, R47, 0x1, -R0 ;  /* 0x000000012f2fb824 */ /* 0x000fe200078e0a00 */
[----:B------:R-:W-:-:S02]  /*5620*/  ISETP.GE.AND P1, PT, R178, RZ, PT ;  /* 0x000000ffb200720c */ /* 0x000fc40003f26270 */
[C---:B------:R-:W-:Y:S02]  /*5630*/  ISETP.GT.U32.AND P6, PT, R0.reuse, R45, PT ;  /* 0x0000002d0000720c */ /* 0x040fe40003fc4070 */
[----:B------:R-:W-:Y:S02]  /*5640*/  ISETP.GT.U32.AND P3, PT, R0, R40, PT ;  /* 0x000000280000720c */ /* 0x000fe40003f64070 */
[-C--:B------:R-:W-:Y:S02]  /*5650*/  @!P0 IADD3 R46, R46, -R0.reuse, RZ ;  /* 0x800000002e2e8210 */ /* 0x080fe40007ffe0ff */
[-C--:B------:R-:W-:Y:S02]  /*5660*/  @!P4 IADD3 R43, R43, -R0.reuse, RZ ;  /* 0x800000002b2bc210 */ /* 0x080fe40007ffe0ff */
[----:B------:R-:W-:Y:S02]  /*5670*/  ISETP.GT.U32.AND P0, PT, R0, R39, PT ;  /* 0x000000270000720c */ /* 0x000fe40003f04070 */
[----:B------:R-:W-:Y:S01]  /*5680*/  ISETP.GE.AND P4, PT, R177, RZ, PT ;  /* 0x000000ffb100720c */ /* 0x000fe20003f86270 */
[--C-:B------:R-:W-:Y:S01]  /*5690*/  @!P5 IMAD.IADD R42, R42, 0x1, -R0.reuse ;  /* 0x000000012a2ad824 */ /* 0x100fe200078e0a00 */
[----:B------:R-:W-:Y:S01]  /*56a0*/  @!P1 IADD3 R49, -R49, RZ, RZ ;  /* 0x000000ff31319210 */ /* 0x000fe20007ffe1ff */
[--C-:B------:R-:W-:Y:S01]  /*56b0*/  @!P2 IMAD.IADD R41, R41, 0x1, -R0.reuse ;  /* 0x000000012929a824 */ /* 0x100fe200078e0a00 */
[----:B------:R-:W-:Y:S01]  /*56c0*/  ISETP.GE.AND P2, PT, R175, RZ, PT ;  /* 0x000000ffaf00720c */ /* 0x000fe20003f46270 */
[----:B------:R-:W-:Y:S01]  /*56d0*/  @!P6 IMAD.IADD R45, R45, 0x1, -R0 ;  /* 0x000000012d2de824 */ /* 0x000fe200078e0a00 */
[----:B------:R-:W-:-:S02]  /*56e0*/  @!P3 IADD3 R40, R40, -R0, RZ ;  /* 0x800000002828b210 */ /* 0x000fc40007ffe0ff */
[----:B------:R-:W-:Y:S02]  /*56f0*/  ISETP.GT.U32.AND P1, PT, R0, R43, PT ;  /* 0x0000002b0000720c */ /* 0x000fe40003f24070 */
[----:B------:R-:W-:Y:S02]  /*5700*/  ISETP.GE.AND P6, PT, R179, RZ, PT ;  /* 0x000000ffb300720c */ /* 0x000fe40003fc6270 */
[----:B------:R-:W-:Y:S01]  /*5710*/  ISETP.GE.AND P3, PT, R174, RZ, PT ;  /* 0x000000ffae00720c */ /* 0x000fe20003f66270 */
[----:B------:R-:W-:Y:S01]  /*5720*/  @!P0 IMAD.IADD R39, R39, 0x1, -R0 ;  /* 0x0000000127278824 */ /* 0x000fe200078e0a00 */
[----:B------:R-:W-:Y:S01]  /*5730*/  ISETP.GE.AND P5, PT, R176, RZ, PT ;  /* 0x000000ffb000720c */ /* 0x000fe20003fa6270 */
[----:B------:R-:W-:Y:S01]  /*5740*/  @!P4 IMAD.MOV R48, RZ, RZ, -R48 ;  /* 0x000000ffff30c224 */ /* 0x000fe200078e0a30 */
[C---:B------:R-:W-:Y:S02]  /*5750*/  ISETP.GT.U32.AND P0, PT, R0.reuse, R44, PT ;  /* 0x0000002c0000720c */ /* 0x040fe40003f04070 */
[----:B------:R-:W-:-:S02]  /*5760*/  ISETP.GT.U32.AND P4, PT, R0, R42, PT ;  /* 0x0000002a0000720c */ /* 0x000fc40003f84070 */
[----:B------:R-:W-:Y:S02]  /*5770*/  @!P2 IADD3 R46, -R46, RZ, RZ ;  /* 0x000000ff2e2ea210 */ /* 0x000fe40007ffe1ff */
[----:B------:R-:W-:Y:S01]  /*5780*/  @!P1 IADD3 R43, R43, -R0, RZ ;  /* 0x800000002b2b9210 */ /* 0x000fe20007ffe0ff */
[----:B------:R-:W-:Y:S01]  /*5790*/  @!P6 IMAD.MOV R50, RZ, RZ, -R50 ;  /* 0x000000ffff32e224 */ /* 0x000fe200078e0a32 */
[C---:B------:R-:W-:Y:S01]  /*57a0*/  ISETP.GT.U32.AND P2, PT, R0.reuse, R40, PT ;  /* 0x000000280000720c */ /* 0x040fe20003f44070 */
[----:B------:R-:W-:Y:S01]  /*57b0*/  @!P3 IMAD.MOV R45, RZ, RZ, -R45 ;  /* 0x000000ffff2db224 */ /* 0x000fe200078e0a2d */
[C---:B------:R-:W-:Y:S02]  /*57c0*/  ISETP.GT.U32.AND P1, PT, R0.reuse, R36, PT ;  /* 0x000000240000720c */ /* 0x040fe40003f24070 */
[C---:B------:R-:W-:Y:S02]  /*57d0*/  ISETP.GT.U32.AND P6, PT, R0.reuse, R41, PT ;  /* 0x000000290000720c */ /* 0x040fe40003fc4070 */
[C---:B------:R-:W-:Y:S01]  /*57e0*/  ISETP.GT.U32.AND P3, PT, R0.reuse, R38, PT ;  /* 0x000000260000720c */ /* 0x040fe20003f64070 */
[----:B------:R-:W-:Y:S01]  /*57f0*/  @!P5 IMAD.MOV R47, RZ, RZ, -R47 ;  /* 0x000000ffff2fd224 */ /* 0x000fe200078e0a2f */
[----:B------:R-:W-:Y:S01]  /*5800*/  ISETP.GT.U32.AND P5, PT, R0, R39, PT ;  /* 0x000000270000720c */ /* 0x000fe20003fa4070 */
[--C-:B------:R-:W-:Y:S01]  /*5810*/  @!P0 IMAD.IADD R44, R44, 0x1, -R0.reuse ;  /* 0x000000012c2c8824 */ /* 0x100fe200078e0a00 */
[----:B------:R-:W-:Y:S01]  /*5820*/  ISETP.GT.U32.AND P0, PT, R0, R37, PT ;  /* 0x000000250000720c */ /* 0x000fe20003f04070 */
[----:B------:R-:W-:Y:S01]  /*5830*/  @!P4 IMAD.IADD R42, R42, 0x1, -R0 ;  /* 0x000000012a2ac824 */ /* 0x000fe200078e0a00 */
[----:B------:R-:W-:-:S02]  /*5840*/  ISETP.GT.U32.AND P4, PT, R0, R35, PT ;  /* 0x000000230000720c */ /* 0x000fc40003f84070 */
[----:B------:R-:W-:Y:S01]  /*5850*/  @!P2 IADD3 R40, R40, -R0, RZ ;  /* 0x800000002828a210 */ /* 0x000fe20007ffe0ff */
[--C-:B------:R-:W-:Y:S01]  /*5860*/  @!P1 IMAD.IADD R36, R36, 0x1, -R0.reuse ;  /* 0x0000000124249824 */ /* 0x100fe200078e0a00 */
[----:B------:R-:W-:Y:S01]  /*5870*/  ISETP.GT.U32.AND P2, PT, R0, R33, PT ;  /* 0x000000210000720c */ /* 0x000fe20003f44070 */
[--C-:B------:R-:W-:Y:S01]  /*5880*/  @!P6 IMAD.IADD R41, R41, 0x1, -R0.reuse ;  /* 0x000000012929e824 */ /* 0x100fe200078e0a00 */
[----:B------:R-:W-:Y:S01]  /*5890*/  ISETP.GE.AND P1, PT, R170, RZ, PT ;  /* 0x000000ffaa00720c */ /* 0x000fe20003f26270 */
[--C-:B------:R-:W-:Y:S01]  /*58a0*/  @!P3 IMAD.IADD R38, R38, 0x1, -R0.reuse ;  /* 0x000000012626b824 */ /* 0x100fe200078e0a00 */
[----:B------:R-:W-:Y:S02]  /*58b0*/  ISETP.GT.U32.AND P6, PT, R0, R34, PT ;  /* 0x000000220000720c */ /* 0x000fe40003fc4070 */
[----:B------:R-:W-:Y:S01]  /*58c0*/  ISETP.GE.AND P3, PT, R172, RZ, PT ;  /* 0x000000ffac00720c */ /* 0x000fe20003f66270 */
[--C-:B------:R-:W-:Y:S01]  /*58d0*/  @!P5 IMAD.IADD R39, R39, 0x1, -R0.reuse ;  /* 0x000000012727d824 */ /* 0x100fe200078e0a00 */
[----:B------:R-:W-:Y:S01]  /*58e0*/  @!P0 IADD3 R37, R37, -R0, RZ ;  /* 0x8000000025258210 */ /* 0x000fe20007ffe0ff */
[----:B------:R-:W-:Y:S01]  /*58f0*/  @!P4 IMAD.IADD R35, R35, 0x1, -R0 ;  /* 0x000000012323c824 */ /* 0x000fe200078e0a00 */
[----:B------:R-:W-:-:S02]  /*5900*/  ISETP.GE.AND P5, PT, R173, RZ, PT ;  /* 0x000000ffad00720c */ /* 0x000fc40003fa6270 */
[----:B------:R-:W-:Y:S02]  /*5910*/  ISETP.GE.AND P0, PT, R171, RZ, PT ;  /* 0x000000ffab00720c */ /* 0x000fe40003f06270 */
[----:B------:R-:W-:Y:S01]  /*5920*/  ISETP.GE.AND P4, PT, R169, RZ, PT ;  /* 0x000000ffa900720c */ /* 0x000fe20003f86270 */
[----:B------:R-:W-:Y:S02]  /*5930*/  @!P2 IMAD.IADD R33, R33, 0x1, -R0 ;  /* 0x000000012121a824 */ /* 0x000fe400078e0a00 */
[----:B------:R-:W-:Y:S01]  /*5940*/  @!P1 IMAD.MOV R41, RZ, RZ, -R41 ;  /* 0x000000ffff299224 */ /* 0x000fe200078e0a29 */
[----:B------:R-:W-:Y:S02]  /*5950*/  @!P6 IADD3 R34, R34, -R0, RZ ;  /* 0x800000002222e210 */ /* 0x000fe40007ffe0ff */
[----:B------:R-:W-:Y:S02]  /*5960*/  @!P3 IADD3 R43, -R43, RZ, RZ ;  /* 0x000000ff2b2bb210 */ /* 0x000fe40007ffe1ff */
[----:B------:R-:W-:-:S02]  /*5970*/  ISETP.GT.U32.AND P1, PT, R0, R35, PT ;  /* 0x000000230000720c */ /* 0x000fc40003f24070 */
[----:B------:R-:W-:Y:S01]  /*5980*/  ISETP.GT.U32.AND P3, PT, R0, R37, PT ;  /* 0x000000250000720c */ /* 0x000fe20003f64070 */
[----:B------:R-:W-:Y:S01]  /*5990*/  @!P5 IMAD.MOV R44, RZ, RZ, -R44 ;  /* 0x000000ffff2cd224 */ /* 0x000fe200078e0a2c */
[----:B------:R-:W-:Y:S01]  /*59a0*/  ISETP.GE.AND P6, PT, R168, RZ, PT ;  /* 0x000000ffa800720c */ /* 0x000fe20003fc6270 */
[----:B------:R-:W-:Y:S01]  /*59b0*/  @!P0 IMAD.MOV R42, RZ, RZ, -R42 ;  /* 0x000000ffff2a8224 */ /* 0x000fe200078e0a2a */
[----:B------:R-:W-:Y:S02]  /*59c0*/  @!P4 IADD3 R40, -R40, RZ, RZ ;  /* 0x000000ff2828c210 */ /* 0x000fe40007ffe1ff */
[C---:B------:R-:W-:Y:S02]  /*59d0*/  ISETP.GT.U32.AND P0, PT, R0.reuse, R36, PT ;  /* 0x000000240000720c */ /* 0x040fe40003f04070 */
[C---:B------:R-:W-:Y:S02]  /*59e0*/  ISETP.GT.U32.AND P4, PT, R0.reuse, R34, PT ;  /* 0x000000220000720c */ /* 0x040fe40003f84070 */
[----:B------:R-:W-:-:S02]  /*59f0*/  ISETP.GT.U32.AND P5, PT, R0, R33, PT ;  /* 0x000000210000720c */ /* 0x000fc40003fa4070 */
[C---:B------:R-:W-:Y:S01]  /*5a00*/  ISETP.GT.U32.AND P2, PT, R0.reuse, R38, PT ;  /* 0x000000260000720c */ /* 0x040fe20003f44070 */
[--C-:B------:R-:W-:Y:S01]  /*5a10*/  @!P1 IMAD.IADD R35, R35, 0x1, -R0.reuse ;  /* 0x0000000123239824 */ /* 0x100fe200078e0a00 */
[----:B------:R-:W-:Y:S02]  /*5a20*/  @!P3 IADD3 R37, R37, -R0, RZ ;  /* 0x800000002525b210 */ /* 0x000fe40007ffe0ff */
[C---:B------:R-:W-:Y:S01]  /*5a30*/  ISETP.GT.U32.AND P1, PT, R0.reuse, R29, PT ;  /* 0x0000001d0000720c */ /* 0x040fe20003f24070 */
[----:B------:R-:W-:Y:S01]  /*5a40*/  @!P6 IMAD.MOV R39, RZ, RZ, -R39 ;  /* 0x000000ffff27e224 */ /* 0x000fe200078e0a27 */
[----:B------:R-:W-:Y:S01]  /*5a50*/  ISETP.GT.U32.AND P3, PT, R0, R31, PT ;  /* 0x0000001f0000720c */ /* 0x000fe20003f64070 */
[--C-:B------:R-:W-:Y:S01]  /*5a60*/  @!P0 IMAD.IADD R36, R36, 0x1, -R0.reuse ;  /* 0x0000000124248824 */ /* 0x100fe200078e0a00 */
[----:B------:R-:W-:Y:S02]  /*5a70*/  ISETP.GT.U32.AND P6, PT, R0, R32, PT ;  /* 0x000000200000720c */ /* 0x000fe40003fc4070 */
[----:B------:R-:W-:Y:S01]  /*5a80*/  @!P4 IADD3 R34, R34, -R0, RZ ;  /* 0x800000002222c210 */ /* 0x000fe20007ffe0ff */
[----:B------:R-:W-:Y:S01]  /*5a90*/  @!P5 IMAD.IADD R33, R33, 0x1, -R0 ;  /* 0x000000012121d824 */ /* 0x000fe200078e0a00 */
[----:B------:R-:W-:-:S02]  /*5aa0*/  ISETP.GT.U32.AND P0, PT, R0, R30, PT ;  /* 0x0000001e0000720c */ /* 0x000fc40003f04070 */
[----:B------:R-:W-:Y:S02]  /*5ab0*/  ISETP.GT.U32.AND P4, PT, R0, R28, PT ;  /* 0x0000001c0000720c */ /* 0x000fe40003f84070 */
[----:B------:R-:W-:Y:S01]  /*5ac0*/  ISETP.GE.AND P5, PT, R166, RZ, PT ;  /* 0x000000ffa600720c */ /* 0x000fe20003fa6270 */
[--C-:B------:R-:W-:Y:S01]  /*5ad0*/  @!P2 IMAD.IADD R38, R38, 0x1, -R0.reuse ;  /* 0x000000012626a824 */ /* 0x100fe200078e0a00 */
[----:B------:R-:W-:Y:S01]  /*5ae0*/  ISETP.GE.AND P2, PT, R167, RZ, PT ;  /* 0x000000ffa700720c */ /* 0x000fe20003f46270 */
[--C-:B------:R-:W-:Y:S01]  /*5af0*/  @!P1 IMAD.IADD R29, R29, 0x1, -R0.reuse ;  /* 0x000000011d1d9824 */ /* 0x100fe200078e0a00 */
[----:B------:R-:W-:Y:S02]  /*5b00*/  @!P3 IADD3 R31, R31, -R0, RZ ;  /* 0x800000001f1fb210 */ /* 0x000fe40007ffe0ff */
[----:B------:R-:W-:Y:S01]  /*5b10*/  ISETP.GE.AND P1, PT, R163, RZ, PT ;  /* 0x000000ffa300720c */ /* 0x000fe20003f26270 */
[--C-:B------:R-:W-:Y:S01]  /*5b20*/  @!P6 IMAD.IADD R32, R32, 0x1, -R0.reuse ;  /* 0x000000012020e824 */ /* 0x100fe200078e0a00 */
[----:B------:R-:W-:Y:S01]  /*5b30*/  ISETP.GE.AND P3, PT, R165, RZ, PT ;  /* 0x000000ffa500720c */ /* 0x000fe20003f66270 */
[----:B------:R-:W-:Y:S01]  /*5b40*/  @!P0 IMAD.IADD R30, R30, 0x1, -R0 ;  /* 0x000000011e1e8824 */ /* 0x000fe200078e0a00 */
[----:B------:R-:W-:-:S02]  /*5b50*/  ISETP.GE.AND P0, PT, R164, RZ, PT ;  /* 0x000000ffa400720c */ /* 0x000fc40003f06270 */
[----:B------:R-:W-:Y:S01]  /*5b60*/  @!P4 IADD3 R28, R28, -R0, RZ ;  /* 0x800000001c1cc210 */ /* 0x000fe20007ffe0ff */
[----:B------:R-:W-:Y:S01]  /*5b70*/  @!P5 IMAD.MOV R37, RZ, RZ, -R37 ;  /* 0x000000ffff25d224 */ /* 0x000fe200078e0a25 */
[----:B------:R-:W-:Y:S02]  /*5b80*/  ISETP.GE.AND P4, PT, R162, RZ, PT ;  /* 0x000000ffa200720c */ /* 0x000fe40003f86270 */
[C---:B------:R-:W-:Y:S02]  /*5b90*/  ISETP.GT.U32.AND P5, PT, R0.reuse, R31, PT ;  /* 0x0000001f0000720c */ /* 0x040fe40003fa4070 */
[----:B------:R-:W-:Y:S02]  /*5ba0*/  ISETP.GT.U32.AND P6, PT, R0, R27, PT ;  /* 0x0000001b0000720c */ /* 0x000fe40003fc4070 */
[----:B------:R-:W-:Y:S02]  /*5bb0*/  @!P2 IADD3 R38, -R38, RZ, RZ ;  /* 0x000000ff2626a210 */ /* 0x000fe40007ffe1ff */
[C---:B------:R-:W-:Y:S01]  /*5bc0*/  ISETP.GT.U32.AND P2, PT, R0.reuse, R32, PT ;  /* 0x000000200000720c */ /* 0x040fe20003f44070 */
[----:B------:R-:W-:Y:S01]  /*5bd0*/  @!P1 IMAD.MOV R34, RZ, RZ, -R34 ;  /* 0x000000ffff229224 */ /* 0x000fe200078e0a22 */
[C---:B------:R-:W-:Y:S01]  /*5be0*/  ISETP.GT.U32.AND P1, PT, R0.reuse, R28, PT ;  /* 0x0000001c0000720c */ /* 0x040fe20003f24070 */
[----:B------:R-:W-:Y:S01]  /*5bf0*/  @!P3 IMAD.MOV R36, RZ, RZ, -R36 ;  /* 0x000000ffff24b224 */ /* 0x000fe200078e0a24 */
[C---:B------:R-:W-:Y:S01]  /*5c00*/  ISETP.GT.U32.AND P3, PT, R0.reuse, R30, PT ;  /* 0x0000001e0000720c */ /* 0x040fe20003f64070 */
[----:B------:R-:W-:Y:S01]  /*5c10*/  @!P4 IMAD.MOV R33, RZ, RZ, -R33 ;  /* 0x000000ffff21c224 */ /* 0x000fe200078e0a21 */
[----:B------:R-:W-:Y:S01]  /*5c20*/  @!P0 IADD3 R35, -R35, RZ, RZ ;  /* 0x000000ff23238210 */ /* 0x000fe20007ffe1ff */
[--C-:B------:R-:W-:Y:S01]  /*5c30*/  @!P5 IMAD.IADD R31, R31, 0x1, -R0.reuse ;  /* 0x000000011f1fd824 */ /* 0x100fe200078e0a00 */
[C---:B------:R-:W-:Y:S01]  /*5c40*/  ISETP.GT.U32.AND P0, PT, R0.reuse, R29, PT ;  /* 0x0000001d0000720c */ /* 0x040fe20003f04070 */
[----:B------:R-:W-:Y:S01]  /*5c50*/  @!P6 IMAD.IADD R27, R27, 0x1, -R0 ;  /* 0x000000011b1be824 */ /* 0x000fe200078e0a00 */
[----:B------:R-:W-:-:S02]  /*5c60*/  ISETP.GT.U32.AND P4, PT, R0, R26, PT ;  /* 0x0000001a0000720c */ /* 0x000fc40003f84070 */
[----:B------:R-:W-:Y:S02]  /*5c70*/  ISETP.GT.U32.AND P5, PT, R0, R24, PT ;  /* 0x000000180000720c */ /* 0x000fe40003fa4070 */
[----:B------:R-:W-:Y:S02]  /*5c80*/  @!P2 IADD3 R32, R32, -R0, RZ ;  /* 0x800000002020a210 */ /* 0x000fe40007ffe0ff */
[C---:B------:R-:W-:Y:S02]  /*5c90*/  ISETP.GT.U32.AND P2, PT, R0.reuse, R25, PT ;  /* 0x000000190000720c */ /* 0x040fe40003f44070 */
[----:B------:R-:W-:Y:S01]  /*5ca0*/  ISETP.GT.U32.AND P6, PT, R0, R27, PT ;  /* 0x0000001b0000720c */ /* 0x000fe20003fc4070 */
[--C-:B------:R-:W-:Y:S01]  /*5cb0*/  @!P1 IMAD.IADD R28, R28, 0x1, -R0.reuse ;  /* 0x000000011c1c9824 */ /* 0x100fe200078e0a00 */
[----:B------:R-:W-:Y:S01]  /*5cc0*/  ISETP.GT.U32.AND P1, PT, R0, R21, PT ;  /* 0x000000150000720c */ /* 0x000fe20003f24070 */
[----:B------:R-:W-:Y:S01]  /*5cd0*/  @!P3 IMAD.IADD R30, R30, 0x1, -R0 ;  /* 0x000000011e1eb824 */ /* 0x000fe200078e0a00 */
[----:B------:R-:W-:-:S02]  /*5ce0*/  ISETP.GT.U32.AND P3, PT, R0, R23, PT ;  /* 0x000000170000720c */ /* 0x000fc40003f64070 */
[-C--:B------:R-:W-:Y:S01]  /*5cf0*/  @!P0 IADD3 R29, R29, -R0.reuse, RZ ;  /* 0x800000001d1d8210 */ /* 0x080fe20007ffe0ff */
[--C-:B------:R-:W-:Y:S01]  /*5d00*/  @!P5 IMAD.IADD R24, R24, 0x1, -R0.reuse ;  /* 0x000000011818d824 */ /* 0x100fe200078e0a00 */
[----:B------:R-:W-:Y:S02]  /*5d10*/  @!P4 IADD3 R26, R26, -R0, RZ ;  /* 0x800000001a1ac210 */ /* 0x000fe40007ffe0ff */
[----:B------:R-:W-:Y:S02]  /*5d20*/  ISETP.GT.U32.AND P0, PT, R0, R22, PT ;  /* 0x000000160000720c */ /* 0x000fe40003f04070 */
[----:B------:R-:W-:Y:S02]  /*5d30*/  ISETP.GE.AND P4, PT, R160, RZ, PT ;  /* 0x000000ffa000720c */ /* 0x000fe40003f86270 */
[----:B------:R-:W-:Y:S01]  /*5d40*/  ISETP.GE.AND P5, PT, R158, RZ, PT ;  /* 0x000000ff9e00720c */ /* 0x000fe20003fa6270 */
[--C-:B------:R-:W-:Y:S01]  /*5d50*/  @!P2 IMAD.IADD R25, R25, 0x1, -R0.reuse ;  /* 0x000000011919a824 */ /* 0x100fe200078e0a00 */
[----:B------:R-:W-:Y:S01]  /*5d60*/  ISETP.GE.AND P2, PT, R159, RZ, PT ;  /* 0x000000ff9f00720c */ /* 0x000fe20003f46270 */
[--C-:B------:R-:W-:Y:S01]  /*5d70*/  @!P6 IMAD.IADD R27, R27, 0x1, -R0.reuse ;  /* 0x000000011b1be824 */ /* 0x100fe200078e0a00 */
[----:B------:R-:W-:Y:S01]  /*5d80*/  ISETP.GE.AND P6, PT, R161, RZ, PT ;  /* 0x000000ffa100720c */ /* 0x000fe20003fc6270 */
[----:B------:R-:W-:Y:S01]  /*5d90*/  @!P1 IMAD.IADD R21, R21, 0x1, -R0 ;  /* 0x0000000115159824 */ /* 0x000fe200078e0a00 */
[----:B------:R-:W-:-:S02]  /*5da0*/  @!P3 IADD3 R23, R23, -R0, RZ ;  /* 0x800000001717b210 */ /* 0x000fc40007ffe0ff */
[----:B------:R-:W-:Y:S01]  /*5db0*/  ISETP.GT.U32.AND P1, PT, R0, R26, PT ;  /* 0x0000001a0000720c */ /* 0x000fe20003f24070 */
[----:B------:R-:W-:Y:S01]  /*5dc0*/  @!P0 IMAD.IADD R22, R22, 0x1, -R0 ;  /* 0x0000000116168824 */ /* 0x000fe200078e0a00 */
[----:B------:R-:W-:Y:S01]  /*5dd0*/  ISETP.GE.AND P0, PT, R156, RZ, PT ;  /* 0x000000ff9c00720c */ /* 0x000fe20003f06270 */
[----:B------:R-:W-:Y:S01]  /*5de0*/  @!P4 IMAD.MOV R31, RZ, RZ, -R31 ;  /* 0x000000ffff1fc224 */ /* 0x000fe200078e0a1f */
[C---:B------:R-:W-:Y:S02]  /*5df0*/  ISETP.GT.U32.AND P4, PT, R0.reuse, R25, PT ;  /* 0x000000190000720c */ /* 0x040fe40003f84070 */
[----:B------:R-:W-:Y:S02]  /*5e00*/  @!P5 IADD3 R29, -R29, RZ, RZ ;  /* 0x000000ff1d1dd210 */ /* 0x000fe40007ffe1ff */
[C---:B------:R-:W-:Y:S01]  /*5e10*/  ISETP.GT.U32.AND P5, PT, R0.reuse, R23, PT ;  /* 0x000000170000720c */ /* 0x040fe20003fa4070 */
[----:B------:R-:W-:Y:S01]  /*5e20*/  @!P2 IMAD.MOV R30, RZ, RZ, -R30 ;  /* 0x000000ffff1ea224 */ /* 0x000fe200078e0a1e */
[----:B------:R-:W-:-:S02]  /*5e30*/  ISETP.GT.U32.AND P2, PT, R0, R24, PT ;  /* 0x000000180000720c */ /* 0x000fc40003f44070 */
[----:B------:R-:W-:Y:S02]  /*5e40*/  @!P6 IADD3 R32, -R32, RZ, RZ ;  /* 0x000000ff2020e210 */ /* 0x000fe40007ffe1ff */
[----:B------:R-:W-:Y:S01]  /*5e50*/  ISETP.GT.U32.AND P6, PT, R0, R22, PT ;  /* 0x000000160000720c */ /* 0x000fe20003fc4070 */
[--C-:B------:R-:W-:Y:S01]  /*5e60*/  @!P1 IMAD.IADD R26, R26, 0x1, -R0.reuse ;  /* 0x000000011a1a9824 */ /* 0x100fe200078e0a00 */
[C---:B------:R-:W-:Y:S02]  /*5e70*/  ISETP.GT.U32.AND P1, PT, R0.reuse, R19, PT ;  /* 0x000000130000720c */ /* 0x040fe40003f24070 */
[----:B------:R-:W-:Y:S01]  /*5e80*/  ISETP.GE.AND P3, PT, R157, RZ, PT ;  /* 0x000000ff9d00720c */ /* 0x000fe20003f66270 */
[--C-:B------:R-:W-:Y:S01]  /*5e90*/  @!P4 IMAD.IADD R25, R25, 0x1, -R0.reuse ;  /* 0x000000011919c824 */ /* 0x100fe200078e0a00 */
[----:B------:R-:W-:Y:S01]  /*5ea0*/  @!P0 IADD3 R27, -R27, RZ, RZ ;  /* 0x000000ff1b1b8210 */ /* 0x000fe20007ffe1ff */
[----:B------:R-:W-:Y:S01]  /*5eb0*/  @!P5 IMAD.IADD R23, R23, 0x1, -R0 ;  /* 0x000000011717d824 */ /* 0x000fe200078e0a00 */
[----:B------:R-:W-:-:S02]  /*5ec0*/  ISETP.GT.U32.AND P0, PT, R0, R20, PT ;  /* 0x000000140000720c */ /* 0x000fc40003f04070 */
[C---:B------:R-:W-:Y:S02]  /*5ed0*/  ISETP.GT.U32.AND P4, PT, R0.reuse, R18, PT ;  /* 0x000000120000720c */ /* 0x040fe40003f84070 */
[----:B------:R-:W-:Y:S02]  /*5ee0*/  ISETP.GT.U32.AND P5, PT, R0, R16, PT ;  /* 0x000000100000720c */ /* 0x000fe40003fa4070 */
[-C--:B------:R-:W-:Y:S02]  /*5ef0*/  @!P2 IADD3 R24, R24, -R0.reuse, RZ ;  /* 0x800000001818a210 */ /* 0x080fe40007ffe0ff */
[----:B------:R-:W-:Y:S01]  /*5f00*/  ISETP.GT.U32.AND P2, PT, R0, R17, PT ;  /* 0x000000110000720c */ /* 0x000fe20003f44070 */
[--C-:B------:R-:W-:Y:S01]  /*5f10*/  @!P6 IMAD.IADD R22, R22, 0x1, -R0.reuse ;  /* 0x000000011616e824 */ /* 0x100fe200078e0a00 */
[----:B------:R-:W-:Y:S01]  /*5f20*/  ISETP.GE.AND P6, PT, R155, RZ, PT ;  /* 0x000000ff9b00720c */ /* 0x000fe20003fc6270 */
[----:B------:R-:W-:Y:S01]  /*5f30*/  @!P1 IMAD.IADD R19, R19, 0x1, -R0 ;  /* 0x0000000113139824 */ /* 0x000fe200078e0a00 */
[----:B------:R-:W-:Y:S01]  /*5f40*/  ISETP.GE.AND P1, PT, R152, RZ, PT ;  /* 0x000000ff9800720c */ /* 0x000fe20003f26270 */
[----:B------:R-:W-:Y:S01]  /*5f50*/  @!P3 IMAD.MOV R28, RZ, RZ, -R28 ;  /* 0x000000ffff1cb224 */ /* 0x000fe200078e0a1c */
[----:B------:R-:W-:Y:S01]  /*5f60*/  ISETP.GT.U32.AND P3, PT, R0, R21, PT ;  /* 0x000000150000720c */ /* 0x000fe20003f64070 */
[--C-:B------:R-:W-:Y:S01]  /*5f70*/  @!P0 IMAD.IADD R20, R20, 0x1, -R0.reuse ;  /* 0x0000000114148824 */ /* 0x100fe200078e0a00 */
[----:B------:R-:W-:Y:S01]  /*5f80*/  IADD3 R133, R135, 0x79, RZ ;  /* 0x0000007987857810 */ /* 0x000fe20007ffe0ff */
[----:B------:R-:W-:Y:S01]  /*5f90*/  @!P5 IMAD.IADD R16, R16, 0x1, -R0 ;  /* 0x000000011010d824 */ /* 0x000fe200078e0a00 */
[----:B------:R-:W-:-:S02]  /*5fa0*/  @!P4 IADD3 R18, R18, -R0, RZ ;  /* 0x800000001212c210 */ /* 0x000fc40007ffe0ff */
[----:B------:R-:W-:Y:S02]  /*5fb0*/  ISETP.GE.AND P0, PT, R153, RZ, PT ;  /* 0x000000ff9900720c */ /* 0x000fe40003f06270 */
[----:B------:R-:W-:Y:S02]  /*5fc0*/  ISETP.GE.AND P4, PT, R151, RZ, PT ;  /* 0x000000ff9700720c */ /* 0x000fe40003f86270 */
[----:B------:R-:W-:Y:S01]  /*5fd0*/  ISETP.GT.U32.AND P5, PT, R0, R19, PT ;  /* 0x000000130000720c */ /* 0x000fe20003fa4070 */
[----:B------:R-:W-:Y:S01]  /*5fe0*/  @!P2 IMAD.IADD R17, R17, 0x1, -R0 ;  /* 0x000000011111a824 */ /* 0x000fe200078e0a00 */
[----:B------:R-:W-:Y:S02]  /*5ff0*/  IABS R10, R133 ;  /* 0x00000085000a7213 */ /* 0x000fe40000000000 */
[----:B------:R-:W-:Y:S02]  /*6000*/  ISETP.GE.AND P2, PT, R150, RZ, PT ;  /* 0x000000ff9600720c */ /* 0x000fe40003f46270 */
[----:B------:R-:W-:Y:S01]  /*6010*/  @!P6 IADD3 R26, -R26, RZ, RZ ;  /* 0x000000ff1a1ae210 */ /* 0x000fe20007ffe1ff */
[----:B------:R-:W-:Y:S01]  /*6020*/  IMAD.HI.U32 R5, R2, R10, RZ ;  /* 0x0000000a02057227 */ /* 0x000fe200078e00ff */
[----:B------:R-:W-:-:S02]  /*6030*/  ISETP.GT.U32.AND P6, PT, R0, R20, PT ;  /* 0x000000140000720c */ /* 0x000fc40003fc4070 */
[----:B------:R-:W-:Y:S01]  /*6040*/  IADD3 R139, R135, 0x7a, RZ ;  /* 0x0000007a878b7810 */ /* 0x000fe20007ffe0ff */
[----:B------:R-:W-:Y:S01]  /*6050*/  IMAD.MOV R5, RZ, RZ, -R5 ;  /* 0x000000ffff057224 */ /* 0x000fe200078e0a05 */
[----:B------:R-:W-:Y:S02]  /*6060*/  @!P3 IADD3 R21, R21, -R0, RZ ;  /* 0x800000001515b210 */ /* 0x000fe40007ffe0ff */
[----:B------:R-:W-:Y:S02]  /*6070*/  @!P1 IADD3 R23, -R23, RZ, RZ ;  /* 0x000000ff17179210 */ /* 0x000fe40007ffe1ff */
[----:B------:R-:W-:Y:S02]  /*6080*/  IABS R9, R139 ;  /* 0x0000008b00097213 */ /* 0x000fe40000000000 */
[----:B------:R-:W-:Y:S02]  /*6090*/  ISETP.GE.AND P3, PT, R154, RZ, PT ;  /* 0x000000ff9a00720c */ /* 0x000fe40003f66270 */
[C---:B------:R-:W-:Y:S01]  /*60a0*/  ISETP.GT.U32.AND P1, PT, R0.reuse, R16, PT ;  /* 0x000000100000720c */ /* 0x040fe20003f24070 */
[----:B------:R-:W-:Y:S01]  /*60b0*/  @!P0 IMAD.MOV R24, RZ, RZ, -R24 ;  /* 0x000000ffff188224 */ /* 0x000fe200078e0a18 */
[C---:B------:R-:W-:Y:S01]  /*60c0*/  ISETP.GT.U32.AND P0, PT, R0.reuse, R18, PT ;  /* 0x000000120000720c */ /* 0x040fe20003f04070 */
[----:B------:R-:W-:Y:S01]  /*60d0*/  @!P4 IMAD.MOV R22, RZ, RZ, -R22 ;  /* 0x000000ffff16c224 */ /* 0x000fe200078e0a16 */
[----:B------:R-:W-:Y:S01]  /*60e0*/  ISETP.GT.U32.AND P4, PT, R0, R15, PT ;  /* 0x0000000f0000720c */ /* 0x000fe20003f84070 */
[----:B------:R-:W-:Y:S01]  /*60f0*/  @!P5 IMAD.IADD R19, R19, 0x1, -R0 ;  /* 0x000000011313d824 */ /* 0x000fe200078e0a00 */
[----:B------:R-:W-:Y:S01]  /*6100*/  ISETP.GE.AND P5, PT, R148, RZ, PT ;  /* 0x000000ff9400720c */ /* 0x000fe20003fa6270 */
[----:B------:R-:W-:-:S02]  /*6110*/  IMAD R10, R0, R5, R10 ;  /* 0x00000005000a7224 */ /* 0x000fc400078e020a */
[----:B------:R-:W-:Y:S01]  /*6120*/  IMAD.HI.U32 R5, R2, R9, RZ ;  /* 0x0000000902057227 */ /* 0x000fe200078e00ff */
[----:B------:R-:W-:-:S03]  /*6130*/  IADD3 R138, R135, 0x7b, RZ ;  /* 0x0000007b878a7810 */ /* 0x000fc60007ffe0ff */
[----:B------:R-:W-:Y:S01]  /*6140*/  @!P2 IMAD.MOV R21, RZ, RZ, -R21 ;  /* 0x000000ffff15a224 */ /* 0x000fe200078e0a15 */
[----:B------:R-:W-:Y:S02]  /*6150*/  ISETP.GT.U32.AND P2, PT, R0, R14, PT ;  /* 0x0000000e0000720c */ /* 0x000fe40003f44070 */
[----:B------:R-:W-:Y:S02]  /*6160*/  @!P6 IADD3 R20, R20, -R0, RZ ;  /* 0x800000001414e210 */ /* 0x000fe40007ffe0ff */
[----:B------:R-:W-:Y:S02]  /*6170*/  ISETP.GE.AND P6, PT, R149, RZ, PT ;  /* 0x000000ff9500720c */ /* 0x000fe40003fc6270 */
[----:B------:R-:W-:Y:S02]  /*6180*/  IADD3 R5, -R5, RZ, RZ ;  /* 0x000000ff05057210 */ /* 0x000fe40007ffe1ff */
[----:B------:R-:W-:Y:S01]  /*6190*/  IABS R8, R138 ;  /* 0x0000008a00087213 */ /* 0x000fe20000000000 */
[----:B------:R-:W-:Y:S01]  /*61a0*/  @!P3 IMAD.MOV R25, RZ, RZ, -R25 ;  /* 0x000000ffff19b224 */ /* 0x000fe200078e0a19 */
[----:B------:R-:W-:Y:S01]  /*61b0*/  ISETP.GT.U32.AND P3, PT, R0, R17, PT ;  /* 0x000000110000720c */ /* 0x000fe20003f64070 */
[----:B------:R-:W-:Y:S01]  /*61c0*/  @!P1 IMAD.IADD R16, R16, 0x1, -R0 ;  /* 0x0000000110109824 */ /* 0x000fe200078e0a00 */
[C---:B------:R-:W-:Y:S01]  /*61d0*/  ISETP.GT.U32.AND P1, PT, R0.reuse, R13, PT ;  /* 0x0000000d0000720c */ /* 0x040fe20003f24070 */
[----:B------:R-:W-:Y:S01]  /*61e0*/  IMAD R9, R0, R5, R9 ;  /* 0x0000000500097224 */ /* 0x000fe200078e0209 */
[----:B------:R-:W-:Y:S01]  /*61f0*/  IADD3 R137, R135, 0x7c, RZ ;  /* 0x0000007c87897810 */ /* 0x000fe20007ffe0ff */
[----:B------:R-:W-:Y:S01]  /*6200*/  IMAD.HI.U32 R5, R2, R8, RZ ;  /* 0x0000000802057227 */ /* 0x000fe200078e00ff */
[----:B------:R-:W-:-:S03]  /*6210*/  @!P2 IADD3 R14, R14, -R0, RZ ;  /* 0x800000000e0ea210 */ /* 0x000fc60007ffe0ff */
[--C-:B------:R-:W-:Y:S01]  /*6220*/  @!P0 IMAD.IADD R18, R18, 0x1, -R0.reuse ;  /* 0x0000000112128824 */ /* 0x100fe200078e0a00 */
[----:B------:R-:W-:Y:S01]  /*6230*/  ISETP.GE.AND P0, PT, R147, RZ, PT ;  /* 0x000000ff9300720c */ /* 0x000fe20003f06270 */
[----:B------:R-:W-:Y:S02]  /*6240*/  @!P4 IMAD.IADD R15, R15, 0x1, -R0 ;  /* 0x000000010f0fc824 */ /* 0x000fe400078e0a00 */
[----:B------:R-:W-:Y:S01]  /*6250*/  @!P5 IMAD.MOV R19, RZ, RZ, -R19 ;  /* 0x000000ffff13d224 */ /* 0x000fe200078e0a13 */
[----:B------:R-:W-:Y:S02]  /*6260*/  ISETP.GE.AND P5, PT, R145, RZ, PT ;  /* 0x000000ff9100720c */ /* 0x000fe40003fa6270 */
[C---:B------:R-:W-:Y:S01]  /*6270*/  ISETP.GT.U32.AND P4, PT, R0.reuse, R12, PT ;  /* 0x0000000c0000720c */ /* 0x040fe20003f84070 */
[----:B------:R-:W-:Y:S01]  /*6280*/  IMAD.MOV R5, RZ, RZ, -R5 ;  /* 0x000000ffff057224 */ /* 0x000fe200078e0a05 */
[----:B------:R-:W-:Y:S01]  /*6290*/  IABS R7, R137 ;  /* 0x0000008900077213 */ /* 0x000fe20000000000 */
[----:B------:R-:W-:Y:S01]  /*62a0*/  @!P6 IMAD.MOV R20, RZ, RZ, -R20 ;  /* 0x000000ffff14e224 */ /* 0x000fe200078e0a14 */
[C---:B------:R-:W-:Y:S01]  /*62b0*/  ISETP.GT.U32.AND P2, PT, R0.reuse, R15, PT ;  /* 0x0000000f0000720c */ /* 0x040fe20003f44070 */
[C---:B------:R-:W-:Y:S01]  /*62c0*/  IMAD R8, R0.reuse, R5, R8 ;  /* 0x0000000500087224 */ /* 0x040fe200078e0208 */
[----:B------:R-:W-:Y:S01]  /*62d0*/  ISETP.GT.U32.AND P6, PT, R0, R14, PT ;  /* 0x0000000e0000720c */ /* 0x000fe20003fc4070 */
[----:B------:R-:W-:Y:S01]  /*62e0*/  IMAD.HI.U32 R5, R2, R7, RZ ;  /* 0x0000000702057227 */ /* 0x000fe200078e00ff */
[----:B------:R-:W-:-:S02]  /*62f0*/  IADD3 R136, R135, 0x7d, RZ ;  /* 0x0000007d87887810 */ /* 0x000fc40007ffe0ff */
[----:B------:R-:W-:Y:S01]  /*6300*/  @!P3 IADD3 R17, R17, -R0, RZ ;  /* 0x800000001111b210 */ /* 0x000fe20007ffe0ff */
[----:B------:R-:W-:Y:S01]  /*6310*/  @!P1 IMAD.IADD R13, R13, 0x1, -R0 ;  /* 0x000000010d0d9824 */ /* 0x000fe200078e0a00 */
[----:B------:R-:W-:Y:S01]  /*6320*/  ISETP.GE.AND P3, PT, R146, RZ, PT ;  /* 0x000000ff9200720c */ /* 0x000fe20003f66270 */
[----:B------:R-:W-:Y:S01]  /*6330*/  IMAD.MOV R5, RZ, RZ, -R5 ;  /* 0x000000ffff057224 */ /* 0x000fe200078e0a05 */
[----:B------:R-:W-:Y:S01]  /*6340*/  IABS R6, R136 ;  /* 0x0000008800067213 */ /* 0x000fe20000000000 */
[----:B------:R-:W-:Y:S01]  /*6350*/  @!P5 IMAD.MOV R16, RZ, RZ, -R16 ;  /* 0x000000ffff10d224 */ /* 0x000fe200078e0a10 */
[----:B------:R-:W-:Y:S01]  /*6360*/  @!P0 IADD3 R18, -R18, RZ, RZ ;  /* 0x000000ff12128210 */ /* 0x000fe20007ffe1ff */
[----:B------:R-:W-:Y:S01]  /*6370*/  @!P4 IMAD.IADD R12, R12, 0x1, -R0 ;  /* 0x000000010c0cc824 */ /* 0x000fe200078e0a00 */
[----:B------:R-:W-:Y:S02]  /*6380*/  ISETP.GT.U32.AND P1, PT, R0, R11, PT ;  /* 0x0000000b0000720c */ /* 0x000fe40003f24070 */
[----:B------:R-:W-:-:S02]  /*6390*/  ISETP.GE.AND P0, PT, R144, RZ, PT ;  /* 0x000000ff9000720c */ /* 0x000fc40003f06270 */
[C---:B------:R-:W-:Y:S01]  /*63a0*/  ISETP.GT.U32.AND P5, PT, R0.reuse, R10, PT ;  /* 0x0000000a0000720c */ /* 0x040fe20003fa4070 */
[C---:B------:R-:W-:Y:S01]  /*63b0*/  IMAD R7, R0.reuse, R5, R7 ;  /* 0x0000000500077224 */ /* 0x040fe200078e0207 */
[----:B------:R-:W-:Y:S01]  /*63c0*/  ISETP.GT.U32.AND P4, PT, R0, R13, PT ;  /* 0x0000000d0000720c */ /* 0x000fe20003f84070 */
[----:B------:R-:W-:Y:S01]  /*63d0*/  IMAD.HI.U32 R5, R2, R6, RZ ;  /* 0x0000000602057227 */ /* 0x000fe200078e00ff */
[----:B------:R-:W-:-:S03]  /*63e0*/  @!P6 IADD3 R14, R14, -R0, RZ ;  /* 0x800000000e0ee210 */ /* 0x000fc60007ffe0ff */
[--C-:B------:R-:W-:Y:S01]  /*63f0*/  @!P2 IMAD.IADD R15, R15, 0x1, -R0.reuse ;  /* 0x000000010f0fa824 */ /* 0x100fe200078e0a00 */
[----:B------:R-:W-:Y:S02]  /*6400*/  ISETP.GE.AND P2, PT, R143, RZ, PT ;  /* 0x000000ff8f00720c */ /* 0x000fe40003f46270 */
[C---:B------:R-:W-:Y:S02]  /*6410*/  ISETP.GT.U32.AND P6, PT, R0.reuse, R9, PT ;  /* 0x000000090000720c */ /* 0x040fe40003fc4070 */
[----:B------:R-:W-:Y:S02]  /*6420*/  IADD3 R5, -R5, RZ, RZ ;  /* 0x000000ff05057210 */ /* 0x000fe40007ffe1ff */
[----:B------:R-:W-:Y:S02]  /*6430*/  IADD3 R135, R135, 0x7e, RZ ;  /* 0x0000007e87877810 */ /* 0x000fe40007ffe0ff */
[----:B------:R-:W-:Y:S01]  /*6440*/  @!P3 IADD3 R17, -R17, RZ, RZ ;  /* 0x000000ff1111b210 */ /* 0x000fe20007ffe1ff */
[----:B------:R-:W-:Y:S01]  /*6450*/  @!P1 IMAD.IADD R11, R11, 0x1, -R0 ;  /* 0x000000010b0b9824 */ /* 0x000fe200078e0a00 */
[C---:B------:R-:W-:Y:S01]  /*6460*/  ISETP.GT.U32.AND P3, PT, R0.reuse, R12, PT ;  /* 0x0000000c0000720c */ /* 0x040fe20003f64070 */
[----:B------:R-:W-:Y:S01]  /*6470*/  IMAD R6, R0, R5, R6 ;  /* 0x0000000500067224 */ /* 0x000fe200078e0206 */
[----:B------:R-:W-:Y:S01]  /*6480*/  IABS R5, R135 ;  /* 0x0000008700057213 */ /* 0x000fe20000000000 */
[----:B------:R-:W-:Y:S01]  /*6490*/  @!P0 IMAD.MOV R15, RZ, RZ, -R15 ;  /* 0x000000ffff0f8224 */ /* 0x000fe200078e0a0f */
[----:B------:R-:W-:Y:S01]  /*64a0*/  ISETP.GE.AND P0, PT, R142, RZ, PT ;  /* 0x000000ff8e00720c */ /* 0x000fe20003f06270 */
[----:B------:R-:W-:Y:S01]  /*64b0*/  @!P5 IMAD.IADD R10, R10, 0x1, -R0 ;  /* 0x000000010a0ad824 */ /* 0x000fe200078e0a00 */
[----:B------:R-:W-:-:S02]  /*64c0*/  @!P4 IADD3 R13, R13, -R0, RZ ;  /* 0x800000000d0dc210 */ /* 0x000fc40007ffe0ff */
[----:B------:R-:W-:Y:S01]  /*64d0*/  ISETP.GE.AND P4, PT, R141, RZ, PT ;  /* 0x000000ff8d00720c */ /* 0x000fe20003f86270 */
[----:B------:R-:W-:Y:S01]  /*64e0*/  @!P2 IMAD.MOV R14, RZ, RZ, -R14 ;  /* 0x000000ffff0ea224 */ /* 0x000fe200078e0a0e */
[----:B------:R-:W-:Y:S01]  /*64f0*/  ISETP.GT.U32.AND P1, PT, R0, R11, PT ;  /* 0x0000000b0000720c */ /* 0x000fe20003f24070 */
[----:B------:R-:W-:Y:S01]  /*6500*/  IMAD.HI.U32 R2, R2, R5, RZ ;  /* 0x0000000502027227 */ /* 0x000fe200078e00ff */
[----:B------:R-:W-:Y:S02]  /*6510*/  ISETP.GT.U32.AND P2, PT, R0, R10, PT ;  /* 0x0000000a0000720c */ /* 0x000fe40003f44070 */
[----:B------:R-:W-:Y:S01]  /*6520*/  @!P6 IADD3 R9, R9, -R0, RZ ;  /* 0x800000000909e210 */ /* 0x000fe20007ffe0ff */
[----:B------:R-:W-:Y:S02]  /*6530*/  IMAD.MOV R2, RZ, RZ, -R2 ;  /* 0x000000ffff027224 */ /* 0x000fe400078e0a02 */
[----:B------:R-:W-:Y:S01]  /*6540*/  @!P3 IMAD.IADD R12, R12, 0x1, -R0 ;  /* 0x000000010c0cb824 */ /* 0x000fe200078e0a00 */
[C---:B------:R-:W-:Y:S01]  /*6550*/  ISETP.GT.U32.AND P6, PT, R0.reuse, R9, PT ;  /* 0x000000090000720c */ /* 0x040fe20003fc4070 */
[C---:B------:R-:W-:Y:S01]  /*6560*/  IMAD R5, R0.reuse, R2, R5 ;  /* 0x0000000200057224 */ /* 0x040fe200078e0205 */
[----:B------:R-:W-:Y:S01]  /*6570*/  @!P0 IADD3 R13, -R13, RZ, RZ ;  /* 0x000000ff0d0d8210 */ /* 0x000fe20007ffe1ff */
[----:B------:R-:W-:Y:S01]  /*6580*/  @!P4 IMAD.MOV R12, RZ, RZ, -R12 ;  /* 0x000000ffff0cc224 */ /* 0x000fe200078e0a0c */
[C---:B------:R-:W-:Y:S01]  /*6590*/  ISETP.GT.U32.AND P0, PT, R0.reuse, R7, PT ;  /* 0x000000070000720c */ /* 0x040fe20003f04070 */
[--C-:B------:R-:W-:Y:S01]  /*65a0*/  @!P1 IMAD.IADD R11, R11, 0x1, -R0.reuse ;  /* 0x000000010b0b9824 */ /* 0x100fe200078e0a00 */
[----:B------:R-:W-:Y:S01]  /*65b0*/  ISETP.GT.U32.AND P4, PT, R0, R6, PT ;  /* 0x000000060000720c */ /* 0x000fe20003f84070 */
[----:B------:R-:W-:Y:S01]  /*65c0*/  @!P2 IMAD.IADD R10, R10, 0x1, -R0 ;  /* 0x000000010a0aa824 */ /* 0x000fe200078e0a00 */
[----:B------:R-:W-:-:S02]  /*65d0*/  ISETP.GE.AND P1, PT, R133, RZ, PT ;  /* 0x000000ff8500720c */ /* 0x000fc40003f26270 */
[----:B------:R-:W-:-:S03]  /*65e0*/  ISETP.GT.U32.AND P2, PT, R0, R5, PT ;  /* 0x000000050000720c */ /* 0x000fc60003f44070 */
[--C-:B------:R-:W-:Y:S01]  /*65f0*/  @!P6 IMAD.IADD R9, R9, 0x1, -R0.reuse ;  /* 0x000000010909e824 */ /* 0x100fe200078e0a00 */
[----:B------:R-:W-:Y:S02]  /*6600*/  ISETP.GE.AND P6, PT, R139, RZ, PT ;  /* 0x000000ff8b00720c */ /* 0x000fe40003fc6270 */
[----:B------:R-:W-:Y:S02]  /*6610*/  ISETP.GT.U32.AND P5, PT, R0, R8, PT ;  /* 0x000000080000720c */ /* 0x000fe40003fa4070 */
[----:B------:R-:W-:Y:S01]  /*6620*/  @!P0 IADD3 R7, R7, -R0, RZ ;  /* 0x8000000007078210 */ /* 0x000fe20007ffe0ff */
[----:B------:R-:W-:Y:S02]  /*6630*/  @!P4 IMAD.IADD R6, R6, 0x1, -R0 ;  /* 0x000000010606c824 */ /* 0x000fe400078e0a00 */
[----:B------:R-:W-:Y:S01]  /*6640*/  @!P1 IMAD.MOV R10, RZ, RZ, -R10 ;  /* 0x000000ffff0a9224 */ /* 0x000fe200078e0a0a */
[----:B------:R-:W-:Y:S01]  /*6650*/  ISETP.GT.U32.AND P1, PT, R0, R7, PT ;  /* 0x000000070000720c */ /* 0x000fe20003f24070 */
[----:B------:R-:W-:-:S02]  /*6660*/  IMAD.MOV.U32 R252, RZ, RZ, c[0x0][0x180] ;  /* 0x00006000fffc7624 */ /* 0x000fc400078e00ff */
[--C-:B------:R-:W-:Y:S01]  /*6670*/  @!P2 IMAD.IADD R5, R5, 0x1, -R0.reuse ;  /* 0x000000010505a824 */ /* 0x100fe200078e0a00 */
[----:B------:R-:W-:Y:S01]  /*6680*/  ISETP.GT.U32.AND P4, PT, R0, R6, PT ;  /* 0x000000060000720c */ /* 0x000fe20003f84070 */
[----:B------:R-:W-:Y:S01]  /*6690*/  @!P6 IMAD.MOV R9, RZ, RZ, -R9 ;  /* 0x000000ffff09e224 */ /* 0x000fe200078e0a09 */
[----:B------:R-:W-:Y:S02]  /*66a0*/  IADD3 R2, R252, -0x1, RZ ;  /* 0xfffffffffc027810 */ /* 0x000fe40007ffe0ff */
[----:B------:R-:W-:Y:S02]  /*66b0*/  ISETP.GT.U32.AND P2, PT, R0, R5, PT ;  /* 0x000000050000720c */ /* 0x000fe40003f44070 */
[----:B------:R-:W-:Y:S01]  /*66c0*/  ISETP.GE.AND P6, PT, R136, RZ, PT ;  /* 0x000000ff8800720c */ /* 0x000fe20003fc6270 */
[--C-:B------:R-:W-:Y:S01]  /*66d0*/  @!P5 IMAD.IADD R8, R8, 0x1, -R0.reuse ;  /* 0x000000010808d824 */ /* 0x100fe200078e0a00 */
[----:B------:R-:W-:Y:S02]  /*66e0*/  ISETP.GE.U32.AND P5, PT, R2, 0x7fffff80, PT ;  /* 0x7fffff800200780c */ /* 0x000fe40003fa6070 */
[----:B------:R-:W-:Y:S01]  /*66f0*/  IADD3 R2, R252, -0x9, RZ ;  /* 0xfffffff7fc027810 */ /* 0x000fe20007ffe0ff */
[----:B------:R-:W-:-:S02]  /*6700*/  @!P1 IMAD.IADD R7, R7, 0x1, -R0 ;  /* 0x0000000107079824 */ /* 0x000fc400078e0a00 */
[--C-:B------:R-:W-:Y:S01]  /*6710*/  @!P4 IMAD.IADD R6, R6, 0x1, -R0.reuse ;  /* 0x000000010606c824 */ /* 0x100fe200078e0a00 */
[----:B------:R-:W-:Y:S02]  /*6720*/  ISETP.GE.U32.AND P1, PT, R2, 0x7fffff78, PT ;  /* 0x7fffff780200780c */ /* 0x000fe40003f26070 */
[----:B------:R-:W-:Y:S01]  /*6730*/  IADD3 R2, R252, -0x11, RZ ;  /* 0xffffffeffc027810 */ /* 0x000fe20007ffe0ff */
[----:B------:R-:W-:Y:S02]  /*6740*/  @!P2 IMAD.IADD R5, R5, 0x1, -R0 ;  /* 0x000000010505a824 */ /* 0x000fe400078e0a00 */
[----:B------:R-:W-:Y:S01]  /*6750*/  @!P6 IMAD.MOV R6, RZ, RZ, -R6 ;  /* 0x000000ffff06e224 */ /* 0x000fe200078e0a06 */
[----:B------:R-:W-:Y:S02]  /*6760*/  ISETP.GE.U32.AND P2, PT, R2, 0x7fffff70, PT ;  /* 0x7fffff700200780c */ /* 0x000fe40003f46070 */
[----:B------:R-:W-:Y:S02]  /*6770*/  ISETP.NE.AND P6, PT, RZ, c[0x0][0x17c], PT ;  /* 0x00005f00ff007a0c */ /* 0x000fe40003fc5270 */
[----:B------:R-:W-:Y:S01]  /*6780*/  LOP3.LUT R2, RZ, c[0x0][0x17c], RZ, 0x33, !PT ;  /* 0x00005f00ff027a12 */ /* 0x000fe200078e33ff */
[----:B------:R1:W-:Y:S03]  /*6790*/  STL [R1+0x17c0], R133 ;  /* 0x0017c08501007387 */ /* 0x0003e60000100800 */
[C---:B------:R-:W-:Y:S01]  /*67a0*/  SEL R132, R2.reuse, R132, !P6 ;  /* 0x0000008402847207 */ /* 0x040fe20007000000 */
[----:B------:R-:W-:Y:S01]  /*67b0*/  STL [R1+0x17bc], R139 ;  /* 0x0017bc8b01007387 */ /* 0x000fe20000100800 */
[----:B------:R-:W-:-:S02]  /*67c0*/  SEL R131, R2, R131, !P6 ;  /* 0x0000008302837207 */ /* 0x000fc40007000000 */
[C---:B------:R-:W-:Y:S01]  /*67d0*/  SEL R130, R2.reuse, R130, !P6 ;  /* 0x0000008202827207 */ /* 0x040fe20007000000 */
[----:B------:R-:W-:Y:S01]  /*67e0*/  STL [R1+0x17b4], R138 ;  /* 0x0017b48a01007387 */ /* 0x000fe20000100800 */
[----:B------:R-:W-:-:S03]  /*67f0*/  SEL R129, R2, R129, !P6 ;  /* 0x0000008102817207 */ /* 0x000fc60007000000 */
        /* <DEDUP_REMOVED lines=153> */
[----:B------:R-:W-:Y:S02]  /*7190*/  ISETP.GE.AND P3, PT, R140, RZ, PT ;  /* 0x000000ff8c00720c */ /* 0x000fe40003f66270 */
        /* <DEDUP_REMOVED lines=26> */
[----:B------:R-:W-:Y:S02]  /*7340*/  @!P3 IADD3 R11, -R11, RZ, RZ ;  /* 0x000000ff0b0bb210 */ /* 0x000fe40007ffe1ff */
[----:B------:R-:W-:Y:S01]  /*7350*/  SEL R39, R2, R39, !P6 ;  /* 0x0000002702277207 */ /* 0x000fe20007000000 */
[----:B------:R-:W-:Y:S01]  /*7360*/  STL [R1+0x2ec], R45 ;  /* 0x0002ec2d01007387 */ /* 0x000fe20000100800 */
[----:B------:R-:W-:Y:S02]  /*7370*/  ISETP.GT.U32.AND P3, PT, R0, R8, PT ;  /* 0x000000080000720c */ /* 0x000fe40003f64070 */
        /* <DEDUP_REMOVED lines=27> */
[----:B------:R-:W-:Y:S01]  /*7530*/  @!P3 IADD3 R8, R8, -R0, RZ ;  /* 0x800000000808b210 */ /* 0x000fe20007ffe0ff */
[----:B------:R-:W-:Y:S01]  /*7540*/  STL [R1+0x254], R31 ;  /* 0x0002541f01007387 */ /* 0x000fe20000100800 */
[C---:B------:R-:W-:Y:S02]  /*7550*/  SEL R25, R2.reuse, R25, !P6 ;  /* 0x0000001902197207 */ /* 0x040fe40007000000 */
[----:B------:R-:W-:Y:S01]  /*7560*/  ISETP.GE.AND P3, PT, R137, RZ, PT ;  /* 0x000000ff8900720c */ /* 0x000fe20003f66270 */
[----:B------:R-:W-:Y:S01]  /*7570*/  STL [R1+0x250], R30 ;  /* 0x0002501e01007387 */ /* 0x000fe20000100800 */
[C---:B------:R-:W-:Y:S02]  /*7580*/  SEL R24, R2.reuse, R24, !P6 ;  /* 0x0000001802187207 */ /* 0x040fe40007000000 */
[----:B------:R-:W-:Y:S01]  /*7590*/  ISETP.GE.AND P4, PT, R135, RZ, PT ;  /* 0x000000ff8700720c */ /* 0x000fe20003f86270 */
        /* <DEDUP_REMOVED lines=18> */
[----:B-1----:R-:W-:Y:S02]  /*76c0*/  IADD3 R133, R252, -0x5, RZ ;  /* 0xfffffffbfc857810 */ /* 0x002fe40007ffe0ff */
[C---:B------:R-:W-:Y:S01]  /*76d0*/  SEL R14, R2.reuse, R14, !P6 ;  /* 0x0000000e020e7207 */ /* 0x040fe20007000000 */
[----:B------:R-:W-:Y:S01]  /*76e0*/  STL [R1+0x1d8], R20 ;  /* 0x0001d81401007387 */ /* 0x000fe20000100800 */
[----:B------:R-:W-:-:S03]  /*76f0*/  SEL R13, R2, R13, !P6 ;  /* 0x0000000d020d7207 */ /* 0x000fc60007000000 */
[----:B------:R-:W-:Y:S01]  /*7700*/  STL [R1+0x1d4], R19 ;  /* 0x0001d41301007387 */ /* 0x000fe20000100800 */
[----:B------:R-:W-:Y:S02]  /*7710*/  @!P0 IADD3 R8, -R8, RZ, RZ ;  /* 0x000000ff08088210 */ /* 0x000fe40007ffe1ff */
[C---:B------:R-:W-:Y:S01]  /*7720*/  SEL R12, R2.reuse, R12, !P6 ;  /* 0x0000000c020c7207 */ /* 0x040fe20007000000 */
[----:B------:R-:W-:Y:S01]  /*7730*/  STL [R1+0x1d0], R18 ;  /* 0x0001d01201007387 */ /* 0x000fe20000100800 */
[----:B------:R-:W-:Y:S01]  /*7740*/  @!P3 IADD3 R7, -R7, RZ, RZ ;  /* 0x000000ff0707b210 */ /* 0x000fe20007ffe1ff */
[----:B------:R-:W-:Y:S01]  /*7750*/  @!P4 IMAD.MOV R5, RZ, RZ, -R5 ;  /* 0x000000ffff05c224 */ /* 0x000fe200078e0a05 */
[----:B------:R-:W-:Y:S01]  /*7760*/  SEL R11, R2, R11, !P6 ;  /* 0x0000000b020b7207 */ /* 0x000fe20007000000 */
[----:B------:R-:W-:Y:S01]  /*7770*/  STL [R1+0x1cc], R17 ;  /* 0x0001cc1101007387 */ /* 0x000fe20000100800 */
[----:B------:R-:W-:Y:S01]  /*7780*/  ISETP.GE.U32.AND P0, PT, R133, 0x7fffff7c, PT ;  /* 0x7fffff7c8500780c */ /* 0x000fe20003f06070 */
[----:B------:R-:W-:Y:S01]  /*7790*/  IMAD R4, R4, c[0x0][0x184], RZ ;  /* 0x0000610004047a24 */ /* 0x000fe200078e02ff */
[----:B------:R-:W-:Y:S01]  /*77a0*/  SEL R10, R2, R10, !P6 ;  /* 0x0000000a020a7207 */ /* 0x000fe20007000000 */
[----:B------:R-:W-:Y:S01]  /*77b0*/  STL [R1+0x1c8], R16 ;  /* 0x0001c81001007387 */ /* 0x000fe20000100800 */
[----:B------:R-:W-:-:S02]  /*77c0*/  IADD3 R133, R252, -0xd, RZ ;  /* 0xfffffff3fc857810 */ /* 0x000fc40007ffe0ff */
        /* <DEDUP_REMOVED lines=8> */
[----:B------:R-:W-:Y:S01]  /*7850*/  ISETP.GE.U32.AND P3, PT, R133, 0x7fffff74, PT ;  /* 0x7fffff748500780c */ /* 0x000fe20003f66070 */
[----:B------:R-:W-:Y:S01]  /*7860*/  IMAD R0, R134, c[0x0][0x18c], RZ ;  /* 0x0000630086007a24 */ /* 0x000fe200078e02ff */
[----:B------:R-:W-:Y:S01]  /*7870*/  SEL R2, R2, R5, !P6 ;  /* 0x0000000502027207 */ /* 0x000fe20007000000 */
[----:B------:R-:W-:Y:S01]  /*7880*/  STL [R1+0x154], R11 ;  /* 0x0001540b01007387 */ /* 0x000fe20000100800 */
[----:B------:R-:W-:Y:S01]  /*7890*/  MOV R133, c[0x0][0x18c] ;  /* 0x0000630000857a02 */ /* 0x000fe20000000f00 */
[----:B------:R-:W-:Y:S01]  /*78a0*/  IMAD R3, R3, c[0x0][0x184], RZ ;  /* 0x0000610003037a24 */ /* 0x000fe200078e02ff */
[C---:B------:R-:W-:Y:S01]  /*78b0*/  LEA R246, P6, R4.reuse, c[0x0][0x160], 0x2 ;  /* 0x0000580004f67a11 */ /* 0x040fe200078c10ff */
[----:B------:R-:W-:Y:S04]  /*78c0*/  STL [R1+0x150], R10 ;  /* 0x0001500a01007387 */ /* 0x000fe80000100800 */
[----:B------:R-:W-:Y:S01]  /*78d0*/  STL [R1+0x14c], R9 ;  /* 0x00014c0901007387 */ /* 0x000fe20000100800 */
[----:B------:R-:W-:-:S03]  /*78e0*/  LEA.HI.X.SX32 R247, R4, c[0x0][0x164], 0x2, P6 ;  /* 0x0000590004f77a11 */ /* 0x000fc600030f16ff */
[----:B------:R-:W-:Y:S01]  /*78f0*/  STL [R1+0x148], R8 ;  /* 0x0001480801007387 */ /* 0x000fe20000100800 */
[----:B------:R-:W-:-:S03]  /*7900*/  LEA R244, P4, R3, c[0x0][0x160], 0x2 ;  /* 0x0000580003f47a11 */ /* 0x000fc600078810ff */
[----:B------:R-:W-:Y:S01]  /*7910*/  STL [R1+0xe4], R7 ;  /* 0x0000e40701007387 */ /* 0x000fe20000100800 */
[----:B------:R-:W-:-:S03]  /*7920*/  LEA R248, P6, R0, c[0x0][0x168], 0x2 ;  /* 0x00005a0000f87a11 */ /* 0x000fc600078c10ff */
[----:B------:R-:W-:Y:S04]  /*7930*/  STL [R1+0xe0], R6 ;  /* 0x0000e00601007387 */ /* 0x000fe80000100800 */
[----:B------:R1:W-:Y:S01]  /*7940*/  STL [R1+0xbc], R2 ;  /* 0x0000bc0201007387 */ /* 0x0003e20000100800 */
[----:B------:R-:W-:Y:S02]  /*7950*/  LEA.HI.X.SX32 R245, R3, c[0x0][0x164], 0x2, P4 ;  /* 0x0000590003f57a11 */ /* 0x000fe400020f16ff */
[----:B------:R-:W-:Y:S01]  /*7960*/  LEA.HI.X.SX32 R249, R0, c[0x0][0x16c], 0x2, P6 ;  /* 0x00005b0000f97a11 */ /* 0x000fe200030f16ff */
[----:B-1----:R-:W-:Y:S01]  /*7970*/  IMAD R2, R133, 0x40, R0 ;  /* 0x0000004085027824 */ /* 0x002fe200078e0200 */
[----:B------:R-:W-:-:S04]  /*7980*/  MOV R0, c[0x0][0x188] ;  /* 0x0000620000007a02 */ /* 0x000fc80000000f00 */
[----:B------:R-:W-:Y:S01]  /*7990*/  LEA R250, P4, R2, c[0x0][0x168], 0x2 ;  /* 0x00005a0002fa7a11 */ /* 0x000fe200078810ff */
[----:B------:R-:W-:-:S03]  /*79a0*/  IMAD.SHL.U32 R6, R134, 0x4, RZ ;  /* 0x0000000486067824 */ /* 0x000fc600078e00ff */
[----:B------:R-:W-:Y:S01]  /*79b0*/  LEA.HI.X.SX32 R251, R2, c[0x0][0x16c], 0x2, P4 ;  /* 0x00005b0002fb7a11 */ /* 0x000fe200020f16ff */
[----:B------:R-:W-:Y:S01]  /*79c0*/  IMAD.SHL.U32 R2, R0, 0x4, RZ ;  /* 0x0000000400027824 */ /* 0x000fe200078e00ff */
[----:B------:R-:W-:Y:S01]  /*79d0*/  ULDC.64 UR8, c[0x0][0x118] ;  /* 0x0000460000087ab9 */ /* 0x000fe20000000a00 */
[----:B------:R-:W-:Y:S01]  /*79e0*/  IADD3 R5, R252, -0x15, RZ ;  /* 0xffffffebfc057810 */ /* 0x000fe20007ffe0ff */
[----:B------:R1:W-:Y:S01]  /*79f0*/  LDGSTS.E [R6], [R246.64], !P5 ;  /* 0x00000000f6067fae */ /* 0x0003e2000e921848 */
[----:B------:R-:W-:Y:S01]  /*7a00*/  IMAD.WIDE R10, R2, 0x4, R246 ;  /* 0x00000004020a7825 */ /* 0x000fe200078e02f6 */
[----:B------:R-:W-:Y:S02]  /*7a10*/  IADD3 R4, R252, -0x19, RZ ;  /* 0xffffffe7fc047810 */ /* 0x000fe40007ffe0ff */
[----:B------:R1:W-:Y:S01]  /*7a20*/  LDGSTS.E [R6+0x100], [R244.64], !P5 ;  /* 0x00100000f4067fae */ /* 0x0003e2000e921848 */
[----:B------:R-:W-:Y:S01]  /*7a30*/  IMAD.WIDE R8, R2, 0x4, R244 ;  /* 0x0000000402087825 */ /* 0x000fe200078e02f4 */
[----:B------:R-:W-:-:S02]  /*7a40*/  SHF.L.U32 R2, R0, 0x3, RZ ;  /* 0x0000000300027819 */ /* 0x000fc400000006ff */
[----:B------:R2:W-:Y:S01]  /*7a50*/  STL.64 [R1+0x60], R10 ;  /* 0x0000600a01007387 */ /* 0x0005e20000100a00 */
[----:B------:R-:W-:-:S03]  /*7a60*/  IMAD R242, R0, 0xc, RZ ;  /* 0x0000000c00f27824 */ /* 0x000fc600078e02ff */
[----:B------:R2:W-:Y:S01]  /*7a70*/  LDGSTS.E [R6+0x800], [R10.64], !P0 ;  /* 0x008000000a067fae */ /* 0x0005e2000c121848 */
[----:B------:R-:W-:-:S03]  /*7a80*/  ISETP.GE.U32.AND P6, PT, R5, 0x7fffff6c, PT ;  /* 0x7fffff6c0500780c */ /* 0x000fc60003fc6070 */
[----:B------:R3:W-:Y:S01]  /*7a90*/  STL.64 [R1+0x58], R8 ;  /* 0x0000580801007387 */ /* 0x0007e20000100a00 */
[----:B------:R-:W-:-:S03]  /*7aa0*/  ISETP.GE.U32.AND P4, PT, R4, 0x7fffff68, PT ;  /* 0x7fffff680400780c */ /* 0x000fc60003f86070 */
[----:B------:R3:W-:Y:S01]  /*7ab0*/  LDGSTS.E [R6+0x900], [R8.64], !P0 ;  /* 0x0090000008067fae */ /* 0x0007e2000c121848 */
[----:B------:R-:W-:-:S04]  /*7ac0*/  IMAD.WIDE R4, R242, 0x4, R246 ;  /* 0x00000004f2047825 */ /* 0x000fc800078e02f6 */
[----:B--2---:R-:W-:-:S04]  /*7ad0*/  IMAD.WIDE R10, R2, 0x4, R246 ;  /* 0x00000004020a7825 */ /* 0x004fc800078e02f6 */
[--C-:B------:R-:W-:Y:S01]  /*7ae0*/  IMAD.WIDE R242, R242, 0x4, R244.reuse ;  /* 0x00000004f2f27825 */ /* 0x100fe200078e02f4 */
[----:B------:R2:W-:Y:S03]  /*7af0*/  LDGSTS.E [R6+0x1000], [R10.64], !P1 ;  /* 0x010000000a067fae */ /* 0x0005e6000c921848 */
[----:B---3--:R-:W-:Y:S01]  /*7b00*/  IMAD.WIDE R8, R2, 0x4, R244 ;  /* 0x0000000402087825 */ /* 0x008fe200078e02f4 */
[----:B------:R-:W-:Y:S01]  /*7b10*/  IADD3 R2, R252, -0x25, RZ ;  /* 0xffffffdbfc027810 */ /* 0x000fe20007ffe0ff */
[----:B------:R-:W-:Y:S02]  /*7b20*/  STL.64 [R1+0x30], R10 ;  /* 0x0000300a01007387 */ /* 0x000fe40000100a00 */
[----:B------:R-:W-:Y:S02]  /*7b30*/  IMAD.SHL.U32 R238, R0, 0x10, RZ ;  /* 0x0000001000ee7824 */ /* 0x000fe400078e00ff */
[----:B------:R3:W-:Y:S01]  /*7b40*/  LDGSTS.E [R6+0x1100], [R8.64], !P1 ;  /* 0x0110000008067fae */ /* 0x0007e2000c921848 */
[----:B------:R-:W-:-:S02]  /*7b50*/  ISETP.GE.U32.AND P1, PT, R2, 0x7fffff5c, PT ;  /* 0x7fffff5c0200780c */ /* 0x000fc40003f26070 */
[----:B------:R-:W-:Y:S01]  /*7b60*/  IADD3 R2, R252, -0x29, RZ ;  /* 0xffffffd7fc027810 */ /* 0x000fe20007ffe0ff */
[----:B------:R-:W-:Y:S01]  /*7b70*/  STL.64 [R1+0x28], R8 ;  /* 0x0000280801007387 */ /* 0x000fe20000100a00 */
[----:B------:R-:W-:-:S03]  /*7b80*/  IMAD.WIDE R240, R238, 0x4, R246 ;  /* 0x00000004eef07825 */ /* 0x000fc600078e02f6 */
[----:B------:R-:W-:Y:S01]  /*7b90*/  STL.64 [R1], R4 ;  /* 0x0000000401007387 */ /* 0x000fe20000100a00 */
[----:B------:R-:W-:-:S03]  /*7ba0*/  IMAD R234, R0, 0x14, RZ ;  /* 0x0000001400ea7824 */ /* 0x000fc600078e02ff */
[----:B------:R4:W-:Y:S01]  /*7bb0*/  LDGSTS.E [R6+0x1800], [R4.64], !P3 ;  /* 0x0180000004067fae */ /* 0x0009e2000d921848 */
[----:B------:R-:W-:-:S03]  /*7bc0*/  IMAD.WIDE R238, R238, 0x4, R244 ;  /* 0x00000004eeee7825 */ /* 0x000fc600078e02f4 */
[----:B------:R1:W-:Y:S01]  /*7bd0*/  LDGSTS.E [R6+0x1900], [R242.64], !P3 ;  /* 0x01900000f2067fae */ /* 0x0003e2000d921848 */
[----:B------:R-:W-:-:S03]  /*7be0*/  ISETP.GE.U32.AND P3, PT, R2, 0x7fffff58, PT ;  /* 0x7fffff580200780c */ /* 0x000fc60003f66070 */
[----:B------:R1:W-:Y:S01]  /*7bf0*/  STL.64 [R1+0x1990], R242 ;  /* 0x001990f201007387 */ /* 0x0003e20000100a00 */
[C---:B------:R-:W-:Y:S02]  /*7c00*/  IADD3 R3, R252.reuse, -0x1d, RZ ;  /* 0xffffffe3fc037810 */ /* 0x040fe40007ffe0ff */
[----:B------:R-:W-:Y:S01]  /*7c10*/  IADD3 R2, R252, -0x2d, RZ ;  /* 0xffffffd3fc027810 */ /* 0x000fe20007ffe0ff */
[----:B------:R-:W-:Y:S01]  /*7c20*/  IMAD.WIDE R236, R234, 0x4, R246 ;  /* 0x00000004eaec7825 */ /* 0x000fe200078e02f6 */
[----:B------:R-:W-:-:S03]  /*7c30*/  ISETP.GE.U32.AND P5, PT, R3, 0x7fffff64, PT ;  /* 0x7fffff640300780c */ /* 0x000fc60003fa6070 */
[----:B-1----:R-:W-:Y:S02]  /*7c40*/  IMAD.SHL.U32 R243, R134, 0x4, RZ ;  /* 0x0000000486f37824 */ /* 0x002fe400078e00ff */
[----:B------:R-:W-:-:S03]  /*7c50*/  IMAD.WIDE R234, R234, 0x4, R244 ;  /* 0x00000004eaea7825 */ /* 0x000fc600078e02f4 */
[----:B------:R1:W-:Y:S01]  /*7c60*/  LDGSTS.E [R243+0x2000], [R240.64], !P2 ;  /* 0x02000000f0f37fae */ /* 0x0003e2000d121848 */
[----:B------:R-:W-:Y:S01]  /*7c70*/  IMAD R230, R0, 0x18, RZ ;  /* 0x0000001800e67824 */ /* 0x000fe200078e02ff */
[----:B------:R-:W-:Y:S02]  /*7c80*/  IADD3 R3, R252, -0x21, RZ ;  /* 0xffffffdffc037810 */ /* 0x000fe40007ffe0ff */
[----:B------:R1:W-:Y:S01]  /*7c90*/  LDGSTS.E [R243+0x2100], [R238.64], !P2 ;  /* 0x02100000eef37fae */ /* 0x0003e2000d121848 */
[----:B------:R-:W-:Y:S02]  /*7ca0*/  ISETP.GE.U32.AND P2, PT, R2, 0x7fffff54, PT ;  /* 0x7fffff540200780c */ /* 0x000fe40003f46070 */
[----:B------:R-:W-:Y:S01]  /*7cb0*/  IADD3 R2, R252, -0x31, RZ ;  /* 0xffffffcffc027810 */ /* 0x000fe20007ffe0ff */
[----:B------:R1:W-:Y:S01]  /*7cc0*/  LDGSTS.E [R243+0x2800], [R236.64], !P6 ;  /* 0x02800000ecf37fae */ /* 0x0003e2000f121848 */
[----:B------:R-:W-:Y:S01]  /*7cd0*/  IMAD.WIDE R232, R230, 0x4, R246 ;  /* 0x00000004e6e87825 */ /* 0x000fe200078e02f6 */
[----:B------:R-:W-:-:S02]  /*7ce0*/  ISETP.GE.U32.AND P0, PT, R3, 0x7fffff60, PT ;  /* 0x7fffff600300780c */ /* 0x000fc40003f06070 */
[----:B------:R1:W-:Y:S01]  /*7cf0*/  LDGSTS.E [R243+0x2900], [R234.64], !P6 ;  /* 0x02900000eaf37fae */ /* 0x0003e2000f121848 */
[----:B------:R-:W-:Y:S01]  /*7d00*/  IMAD R226, R0, 0x1c, RZ ;  /* 0x0000001c00e27824 */ /* 0x000fe200078e02ff */
[----:B------:R-:W-:Y:S01]  /*7d10*/  ISETP.GE.U32.AND P6, PT, R2, 0x7fffff50, PT ;  /* 0x7fffff500200780c */ /* 0x000fe20003fc6070 */
[----:B------:R-:W-:Y:S01]  /*7d20*/  IMAD.WIDE R230, R230, 0x4, R244 ;  /* 0x00000004e6e67825 */ /* 0x000fe200078e02f4 */
[----:B------:R-:W-:Y:S01]  /*7d30*/  IADD3 R2, R252, -0x35, RZ ;  /* 0xffffffcbfc027810 */ /* 0x000fe20007ffe0ff */
[----:B------:R1:W-:Y:S01]  /*7d40*/  LDGSTS.E [R243+0x3000], [R232.64], !P4 ;  /* 0x03000000e8f37fae */ /* 0x0003e2000e121848 */
[----:B------:R-:W-:Y:S01]  /*7d50*/  SHF.L.U32 R222, R0, 0x5, RZ ;  /* 0x0000000500de7819 */ /* 0x000fe200000006ff */
[----:B------:R-:W-:Y:S02]  /*7d60*/  IMAD.WIDE R228, R226, 0x4, R246 ;  /* 0x00000004e2e47825 */ /* 0x000fe400078e02f6 */
[----:B------:R1:W-:Y:S01]  /*7d70*/  LDGSTS.E [R243+0x3100], [R230.64], !P4 ;  /* 0x03100000e6f37fae */ /* 0x0003e2000e121848 */
[----:B------:R-:W-:Y:S01]  /*7d80*/  ISETP.GE.U32.AND P4, PT, R2, 0x7fffff4c, PT ;  /* 0x7fffff4c0200780c */ /* 0x000fe20003f86070 */
[----:B------:R-:W-:Y:S01]  /*7d90*/  IMAD.WIDE R226, R226, 0x4, R244 ;  /* 0x00000004e2e27825 */ /* 0x000fe200078e02f4 */
[----:B------:R-:W-:Y:S01]  /*7da0*/  IADD3 R2, R252, -0x39, RZ ;  /* 0xffffffc7fc027810 */ /* 0x000fe20007ffe0ff */
[----:B------:R1:W-:Y:S02]  /*7db0*/  LDGSTS.E [R243+0x3800], [R228.64], !P5 ;  /* 0x03800000e4f37fae */ /* 0x0003e4000e921848 */
[----:B------:R-:W-:-:S02]  /*7dc0*/  IMAD.WIDE R224, R222, 0x4, R246 ;  /* 0x00000004dee07825 */ /* 0x000fc400078e02f6 */
[----:B------:R1:W-:Y:S01]  /*7dd0*/  LDGSTS.E [R243+0x3900], [R226.64], !P5 ;  /* 0x03900000e2f37fae */ /* 0x0003e2000e921848 */
[----:B------:R-:W-:Y:S01]  /*7de0*/  ISETP.GE.U32.AND P5, PT, R2, 0x7fffff48, PT ;  /* 0x7fffff480200780c */ /* 0x000fe20003fa6070 */
[----:B------:R-:W-:Y:S02]  /*7df0*/  IMAD R218, R0, 0x24, RZ ;  /* 0x0000002400da7824 */ /* 0x000fe400078e02ff */
[----:B------:R-:W-:Y:S01]  /*7e00*/  IMAD.WIDE R222, R222, 0x4, R244 ;  /* 0x00000004dede7825 */ /* 0x000fe200078e02f4 */
[----:B------:R-:W-:Y:S01]  /*7e10*/  IADD3 R2, R252, -0x3d, RZ ;  /* 0xffffffc3fc027810 */ /* 0x000fe20007ffe0ff */
[----:B------:R1:W-:Y:S02]  /*7e20*/  LDGSTS.E [R243+0x4000], [R224.64], !P0 ;  /* 0x04000000e0f37fae */ /* 0x0003e4000c121848 */
[----:B------:R-:W-:Y:S02]  /*7e30*/  IMAD.WIDE R220, R218, 0x4, R246 ;  /* 0x00000004dadc7825 */ /* 0x000fe400078e02f6 */
[----:B------:R1:W-:Y:S01]  /*7e40*/  LDGSTS.E [R243+0x4100], [R222.64], !P0 ;  /* 0x04100000def37fae */ /* 0x0003e2000c121848 */
[----:B------:R-:W-:Y:S01]  /*7e50*/  ISETP.GE.U32.AND P0, PT, R2, 0x7fffff44, PT ;  /* 0x7fffff440200780c */ /* 0x000fe20003f06070 */
[----:B------:R-:W-:Y:S01]  /*7e60*/  IMAD.WIDE R218, R218, 0x4, R244 ;  /* 0x00000004dada7825 */ /* 0x000fe200078e02f4 */
[----:B------:R-:W-:Y:S01]  /*7e70*/  IADD3 R2, R252, -0x41, RZ ;  /* 0xffffffbffc027810 */ /* 0x000fe20007ffe0ff */
[----:B------:R1:W-:Y:S02]  /*7e80*/  LDGSTS.E [R243+0x4800], [R220.64], !P1 ;  /* 0x04800000dcf37fae */ /* 0x0003e4000c921848 */
[----:B------:R-:W-:-:S02]  /*7e90*/  IMAD R214, R0, 0x28, RZ ;  /* 0x0000002800d67824 */ /* 0x000fc400078e02ff */
[----:B------:R1:W-:Y:S01]  /*7ea0*/  LDGSTS.E [R243+0x4900], [R218.64], !P1 ;  /* 0x04900000daf37fae */ /* 0x0003e2000c921848 */
[----:B------:R-:W-:Y:S02]  /*7eb0*/  IMAD R210, R0, 0x2c, RZ ;  /* 0x0000002c00d27824 */ /* 0x000fe400078e02ff */
[----:B------:R-:W-:Y:S01]  /*7ec0*/  IMAD.WIDE R216, R214, 0x4, R246 ;  /* 0x00000004d6d87825 */ /* 0x000fe200078e02f6 */
[----:B------:R-:W-:-:S03]  /*7ed0*/  ISETP.GE.U32.AND P1, PT, R2, 0x7fffff40, PT ;  /* 0x7fffff400200780c */ /* 0x000fc60003f26070 */
        /* <DEDUP_REMOVED lines=37> */
[----:B------:R-:W-:-:S02]  /*8130*/  IMAD.SHL.U32 R190, R0, 0x40, RZ ;  /* 0x0000004000be7824 */ /* 0x000fc400078e00ff */
        /* <DEDUP_REMOVED lines=39> */
[----:B------:R-:W-:-:S03]  /*83b0*/  IADD3 R2, R252, -0x71, RZ ;  /* 0xffffff8ffc027810 */ /* 0x000fc60007ffe0ff */
[C---:B------:R-:W-:Y:S01]  /*83c0*/  IMAD R166, R0.reuse, 0x58, RZ ;  /* 0x0000005800a67824 */ /* 0x040fe200078e02ff */
[----:B------:R-:W-:Y:S01]  /*83d0*/  STL.64 [R1+0x1998], R240 ;  /* 0x001998f001007387 */ /* 0x000fe20000100a00 */
[----:B------:R-:W-:Y:S02]  /*83e0*/  IMAD R162, R0, 0x5c, RZ ;  /* 0x0000005c00a27824 */ /* 0x000fe400078e02ff */
[C---:B------:R-:W-:Y:S01]  /*83f0*/  IMAD.WIDE R168, R166.reuse, 0x4, R246 ;  /* 0x00000004a6a87825 */ /* 0x040fe200078e02f6 */
[----:B------:R-:W-:Y:S03]  /*8400*/  STL.64 [R1+0x19a0], R238 ;  /* 0x0019a0ee01007387 */ /* 0x000fe60000100a00 */
[----:B------:R-:W-:Y:S01]  /*8410*/  IMAD.WIDE R166, R166, 0x4, R244 ;  /* 0x00000004a6a67825 */ /* 0x000fe200078e02f4 */
[----:B------:R1:W-:Y:S04]  /*8420*/  LDGSTS.E [R243+0xa800], [R172.64], !P5 ;  /* 0x0a800000acf37fae */ /* 0x0003e8000e921848 */
[----:B------:R-:W-:Y:S04]  /*8430*/  STL.64 [R1+0x19a8], R236 ;  /* 0x0019a8ec01007387 */ /* 0x000fe80000100a00 */
[----:B------:R1:W-:Y:S01]  /*8440*/  LDGSTS.E [R243+0xa900], [R170.64], !P5 ;  /* 0x0a900000aaf37fae */ /* 0x0003e2000e921848 */
[----:B------:R-:W-:-:S02]  /*8450*/  ISETP.GE.U32.AND P5, PT, R2, 0x7fffff10, PT ;  /* 0x7fffff100200780c */ /* 0x000fc40003fa6070 */
[----:B------:R-:W-:Y:S01]  /*8460*/  IADD3 R2, R252, -0x75, RZ ;  /* 0xffffff8bfc027810 */ /* 0x000fe20007ffe0ff */
[----:B------:R-:W-:Y:S01]  /*8470*/  STL.64 [R1+0x19b0], R234 ;  /* 0x0019b0ea01007387 */ /* 0x000fe20000100a00 */
[----:B------:R-:W-:-:S03]  /*8480*/  IMAD.WIDE R164, R162, 0x4, R246 ;  /* 0x00000004a2a47825 */ /* 0x000fc600078e02f6 */
[----:B------:R-:W-:Y:S01]  /*8490*/  STL.64 [R1+0x19b8], R232 ;  /* 0x0019b8e801007387 */ /* 0x000fe20000100a00 */
[----:B------:R-:W-:-:S03]  /*84a0*/  IMAD.WIDE R162, R162, 0x4, R244 ;  /* 0x00000004a2a27825 */ /* 0x000fc600078e02f4 */
[----:B------:R-:W-:Y:S01]  /*84b0*/  STL.64 [R1+0x19c0], R230 ;  /* 0x0019c0e601007387 */ /* 0x000fe20000100a00 */
[----:B------:R-:W-:-:S03]  /*84c0*/  IMAD R158, R0, 0x60, RZ ;  /* 0x00000060009e7824 */ /* 0x000fc600078e02ff */
[----:B------:R-:W-:Y:S04]  /*84d0*/  STL.64 [R1+0x19c8], R228 ;  /* 0x0019c8e401007387 */ /* 0x000fe80000100a00 */
        /* <DEDUP_REMOVED lines=8> */
[----:B------:R-:W-:-:S03]  /*8560*/  IMAD R154, R0, 0x64, RZ ;  /* 0x00000064009a7824 */ /* 0x000fc600078e02ff */
[----:B------:R-:W-:Y:S01]  /*8570*/  STL.64 [R1+0x19e8], R220 ;  /* 0x0019e8dc01007387 */ /* 0x000fe20000100a00 */
[----:B------:R-:W-:-:S03]  /*8580*/  IMAD.WIDE R158, R158, 0x4, R244 ;  /* 0x000000049e9e7825 */ /* 0x000fc600078e02f4 */
        /* <DEDUP_REMOVED lines=49> */
[----:B------:R1:W-:Y:S01]  /*88a0*/  LDGSTS.E [R243+0xd800], [R148.64], !P4 ;  /* 0x0d80000094f37fae */ /* 0x0003e2000e121848 */
[----:B------:R-:W-:-:S03]  /*88b0*/  IMAD R134, R0, 0x78, RZ ;  /* 0x0000007800867824 */ /* 0x000fc600078e02ff */
[----:B------:R-:W-:Y:S04]  /*88c0*/  STL.64 [R1+0x1a98], R176 ;  /* 0x001a98b001007387 */ /* 0x000fe80000100a00 */
[----:B------:R1:W-:Y:S01]  /*88d0*/  LDGSTS.E [R243+0xd900], [R146.64], !P4 ;  /* 0x0d90000092f37fae */ /* 0x0003e2000e121848 */
[----:B------:R-:W-:Y:S02]  /*88e0*/  ISETP.GE.U32.AND P4, PT, R2, 0x7fffff77, PT ;  /* 0x7fffff770200780c */ /* 0x000fe40003f86070 */
[----:B------:R-:W-:Y:S01]  /*88f0*/  IADD3 R2, R252, -0xe, RZ ;  /* 0xfffffff2fc027810 */ /* 0x000fe20007ffe0ff */
[----:B------:R-:W-:Y:S01]  /*8900*/  STL.64 [R1+0x1aa0], R174 ;  /* 0x001aa0ae01007387 */ /* 0x000fe20000100a00 */
[----:B------:R-:W-:-:S03]  /*8910*/  IMAD.WIDE R140, R138, 0x4, R246 ;  /* 0x000000048a8c7825 */ /* 0x000fc600078e02f6 */
[----:B------:R-:W-:Y:S01]  /*8920*/  STL.64 [R1+0x1aa8], R172 ;  /* 0x001aa8ac01007387 */ /* 0x000fe20000100a00 */
[----:B------:R-:W-:-:S03]  /*8930*/  IMAD.WIDE R138, R138, 0x4, R244 ;  /* 0x000000048a8a7825 */ /* 0x000fc600078e02f4 */
[----:B------:R-:W-:Y:S01]  /*8940*/  STL.64 [R1+0x1ab0], R170 ;  /* 0x001ab0aa01007387 */ /* 0x000fe20000100a00 */
[----:B------:R-:W-:-:S03]  /*8950*/  IMAD R130, R0, 0x7c, RZ ;  /* 0x0000007c00827824 */ /* 0x000fc600078e02ff */
[----:B------:R-:W-:Y:S01]  /*8960*/  STL.64 [R1+0x1ab8], R168 ;  /* 0x001ab8a801007387 */ /* 0x000fe20000100a00 */
[----:B------:R-:W-:-:S03]  /*8970*/  IMAD.WIDE R136, R134, 0x4, R246 ;  /* 0x0000000486887825 */ /* 0x000fc600078e02f6 */
[----:B------:R1:W-:Y:S01]  /*8980*/  LDGSTS.E [R243+0xe000], [R144.64], !P5 ;  /* 0x0e00000090f37fae */ /* 0x0003e2000e921848 */
[----:B------:R-:W-:-:S03]  /*8990*/  IMAD.WIDE R134, R134, 0x4, R244 ;  /* 0x0000000486867825 */ /* 0x000fc600078e02f4 */
        /* <DEDUP_REMOVED lines=8> */
[----:B------:R-:W-:Y:S04]  /*8a20*/  STL.64 [R1+0x1ad8], R160 ;  /* 0x001ad8a001007387 */ /* 0x000fe80000100a00 */
[----:B------:R-:W-:Y:S04]  /*8a30*/  STL.64 [R1+0x1ae0], R158 ;  /* 0x001ae09e01007387 */ /* 0x000fe80000100a00 */
[----:B------:R1:W-:Y:S04]  /*8a40*/  LDGSTS.E [R243+0xe800], [R140.64], !P0 ;  /* 0x0e8000008cf37fae */ /* 0x0003e8000c121848 */
[----:B------:R-:W-:Y:S04]  /*8a50*/  STL.64 [R1+0x1ae8], R156 ;  /* 0x001ae89c01007387 */ /* 0x000fe80000100a00 */
[----:B------:R1:W-:Y:S01]  /*8a60*/  LDGSTS.E [R243+0xe900], [R138.64], !P0 ;  /* 0x0e9000008af37fae */ /* 0x0003e2000c121848 */
[----:B------:R-:W-:-:S02]  /*8a70*/  ISETP.GE.U32.AND P0, PT, R2, 0x7fffff6f, PT ;  /* 0x7fffff6f0200780c */ /* 0x000fc40003f06070 */
[----:B------:R-:W-:Y:S01]  /*8a80*/  IADD3 R2, R252, -0x1a, RZ ;  /* 0xffffffe6fc027810 */ /* 0x000fe20007ffe0ff */
[----:B------:R-:W-:Y:S04]  /*8a90*/  STL.64 [R1+0x1af0], R154 ;  /* 0x001af09a01007387 */ /* 0x000fe80000100a00 */
[----:B------:R-:W-:Y:S04]  /*8aa0*/  STL.64 [R1+0x1af8], R152 ;  /* 0x001af89801007387 */ /* 0x000fe80000100a00 */
[----:B------:R1:W-:Y:S04]  /*8ab0*/  LDGSTS.E [R243+0xf000], [R136.64], !P1 ;  /* 0x0f00000088f37fae */ /* 0x0003e8000c921848 */
[----:B------:R-:W-:Y:S04]  /*8ac0*/  STL.64 [R1+0x1b00], R150 ;  /* 0x001b009601007387 */ /* 0x000fe80000100a00 */
[----:B------:R1:W-:Y:S04]  /*8ad0*/  LDGSTS.E [R243+0xf100], [R134.64], !P1 ;  /* 0x0f10000086f37fae */ /* 0x0003e8000c921848 */
[----:B------:R-:W-:Y:S04]  /*8ae0*/  STL.64 [R1+0x1b08], R148 ;  /* 0x001b089401007387 */ /* 0x000fe80000100a00 */
[----:B------:R1:W-:Y:S04]  /*8af0*/  LDGSTS.E [R243+0xf800], [R132.64], !P3 ;  /* 0x0f80000084f37fae */ /* 0x0003e8000d921848 */
[----:B------:R-:W-:Y:S04]  /*8b00*/  STL.64 [R1+0x1b10], R146 ;  /* 0x001b109201007387 */ /* 0x000fe80000100a00 */
[----:B------:R1:W-:Y:S01]  /*8b10*/  LDGSTS.E [R243+0xf900], [R130.64], !P3 ;  /* 0x0f90000082f37fae */ /* 0x0003e2000d921848 */
[----:B------:R-:W-:Y:S01]  /*8b20*/  ISETP.GE.U32.AND P3, PT, R2, 0x7fffff67, PT ;  /* 0x7fffff670200780c */ /* 0x000fe20003f66070 */
[----:B------:R-:W-:-:S02]  /*8b30*/  IMAD R2, R0, 0x5, RZ ;  /* 0x0000000500027824 */ /* 0x000fc400078e02ff */
[----:B------:R-:W-:Y:S01]  /*8b40*/  STL.64 [R1+0x1b18], R144 ;  /* 0x001b189001007387 */ /* 0x000fe20000100a00 */
[----:B----4-:R-:W-:Y:S01]  /*8b50*/  LOP3.LUT R4, R243, 0x20, RZ, 0x3c, !PT ;  /* 0x00000020f3047812 */ /* 0x010fe200078e3cff */
[C---:B------:R-:W-:Y:S02]  /*8b60*/  IMAD.WIDE R12, R0.reuse, 0x4, R246 ;  /* 0x00000004000c7825 */ /* 0x040fe400078e02f6 */
[----:B------:R-:W-:Y:S02]  /*8b70*/  STL.64 [R1+0x1b20], R142 ;  /* 0x001b208e01007387 */ /* 0x000fe40000100a00 */
[----:B--2---:R-:W-:Y:S02]  /*8b80*/  IMAD.WIDE R10, R0, 0x4, R244 ;  /* 0x00000004000a7825 */ /* 0x004fe400078e02f4 */
[----:B------:R-:W-:Y:S02]  /*8b90*/  STL.64 [R1+0x1b28], R140 ;  /* 0x001b288c01007387 */ /* 0x000fe40000100a00 */
[----:B---3--:R-:W-:-:S02]  /*8ba0*/  IMAD.WIDE R8, R2, 0x4, R246 ;  /* 0x0000000402087825 */ /* 0x008fc400078e02f6 */
[----:B------:R-:W-:Y:S02]  /*8bb0*/  STL.64 [R1+0x1b30], R138 ;  /* 0x001b308a01007387 */ /* 0x000fe40000100a00 */
[----:B------:R-:W-:Y:S02]  /*8bc0*/  IMAD.WIDE R6, R2, 0x4, R244 ;  /* 0x0000000402067825 */ /* 0x000fe400078e02f4 */
[----:B------:R-:W-:Y:S02]  /*8bd0*/  STL.64 [R1+0x1b38], R136 ;  /* 0x001b388801007387 */ /* 0x000fe40000100a00 */
[C---:B------:R-:W-:Y:S02]  /*8be0*/  IMAD R2, R0.reuse, 0x9, RZ ;  /* 0x0000000900027824 */ /* 0x040fe400078e02ff */
[----:B------:R-:W-:Y:S04]  /*8bf0*/  STL.64 [R1+0x1b40], R134 ;  /* 0x001b408601007387 */ /* 0x000fe80000100a00 */
[----:B------:R-:W-:Y:S04]  /*8c00*/  STL.64 [R1+0x1b48], R132 ;  /* 0x001b488401007387 */ /* 0x000fe80000100a00 */
[----:B------:R-:W-:Y:S04]  /*8c10*/  STL.64 [R1+0x1b50], R130 ;  /* 0x001b508201007387 */ /* 0x000fe80000100a00 */
[----:B------:R-:W-:Y:S04]  /*8c20*/  STL.64 [R1+0x80], R12 ;  /* 0x0000800c01007387 */ /* 0x000fe80000100a00 */
[----:B------:R2:W-:Y:S01]  /*8c30*/  LDGSTS.E [R4+0x200], [R12.64], !P2 ;  /* 0x002000000c047fae */ /* 0x0005e2000d121848 */
[----:B------:R-:W-:-:S03]  /*8c40*/  IMAD R126, R0, 0xd, RZ ;  /* 0x0000000d007e7824 */ /* 0x000fc600078e02ff */
[----:B------:R-:W-:Y:S04]  /*8c50*/  STL.64 [R1+0x78], R10 ;  /* 0x0000780a01007387 */ /* 0x000fe80000100a00 */
[----:B------:R3:W-:Y:S04]  /*8c60*/  LDGSTS.E [R4+0x300], [R10.64], !P2 ;  /* 0x003000000a047fae */ /* 0x0007e8000d121848 */
[----:B------:R4:W-:Y:S04]  /*8c70*/  STL.64 [R1+0x50], R8 ;  /* 0x0000500801007387 */ /* 0x0009e80000100a00 */
[----:B------:R4:W-:Y:S01]  /*8c80*/  LDGSTS.E [R4+0xa00], [R8.64], !P6 ;  /* 0x00a0000008047fae */ /* 0x0009e2000f121848 */
[----:B------:R-:W-:-:S03]  /*8c90*/  IADD3 R3, R252, -0x16, RZ ;  /* 0xffffffeafc037810 */ /* 0x000fc60007ffe0ff */
[----:B------:R1:W-:Y:S04]  /*8ca0*/  STL.64 [R1+0x48], R6 ;  /* 0x0000480601007387 */ /* 0x0003e80000100a00 */
[----:B------:R1:W-:Y:S01]  /*8cb0*/  LDGSTS.E [R4+0xb00], [R6.64], !P6 ;  /* 0x00b0000006047fae */ /* 0x0003e2000f121848 */
[----:B----4-:R-:W-:Y:S01]  /*8cc0*/  IMAD.WIDE R8, R2, 0x4, R246 ;  /* 0x0000000402087825 */ /* 0x010fe200078e02f6 */
[----:B------:R-:W-:-:S03]  /*8cd0*/  ISETP.GE.U32.AND P1, PT, R3, 0x7fffff6b, PT ;  /* 0x7fffff6b0300780c */ /* 0x000fc60003f26070 */
[----:B------:R-:W-:Y:S01]  /*8ce0*/  IMAD.WIDE R128, R126, 0x4, R246 ;  /* 0x000000047e807825 */ /* 0x000fe200078e02f6 */
[----:B------:R4:W-:Y:S03]  /*8cf0*/  LDGSTS.E [R4+0x1200], [R8.64], !P4 ;  /* 0x0120000008047fae */ /* 0x0009e6000e121848 */
[----:B-1----:R-:W-:Y:S01]  /*8d00*/  IMAD.WIDE R6, R2, 0x4, R244 ;  /* 0x0000000402067825 */ /* 0x002fe200078e02f4 */
[----:B------:R-:W-:-:S03]  /*8d10*/  IADD3 R2, R252, -0x26, RZ ;  /* 0xffffffdafc027810 */ /* 0x000fc60007ffe0ff */
[----:B------:R-:W-:Y:S01]  /*8d20*/  IMAD.WIDE R126, R126, 0x4, R244 ;  /* 0x000000047e7e7825 */ /* 0x000fe200078e02f4 */
[----:B------:R1:W-:Y:S01]  /*8d30*/  LDGSTS.E [R4+0x1300], [R6.64], !P4 ;  /* 0x0130000006047fae */ /* 0x0003e2000e121848 */
[----:B------:R-:W-:Y:S02]  /*8d40*/  ISETP.GE.U32.AND P4, PT, R2, 0x7fffff5b, PT ;  /* 0x7fffff5b0200780c */ /* 0x000fe40003f86070 */
[----:B------:R-:W-:Y:S01]  /*8d50*/  IMAD R122, R0, 0x11, RZ ;  /* 0x00000011007a7824 */ /* 0x000fe200078e02ff */
[----:B------:R-:W-:Y:S01]  /*8d60*/  IADD3 R2, R252, -0x2a, RZ ;  /* 0xffffffd6fc027810 */ /* 0x000fe20007ffe0ff */
[----:B------:R2:W-:Y:S01]  /*8d70*/  LDGSTS.E [R4+0x1a00], [R128.64], !P5 ;  /* 0x01a0000080047fae */ /* 0x0005e2000e921848 */
[----:B------:R-:W-:Y:S02]  /*8d80*/  IMAD R118, R0, 0x15, RZ ;  /* 0x0000001500767824 */ /* 0x000fe400078e02ff */
[----:B------:R-:W-:Y:S01]  /*8d90*/  IMAD.WIDE R124, R122, 0x4, R246 ;  /* 0x000000047a7c7825 */ /* 0x000fe200078e02f6 */
[----:B------:R2:W-:Y:S01]  /*8da0*/  LDGSTS.E [R4+0x1b00], [R126.64], !P5 ;  /* 0x01b000007e047fae */ /* 0x0005e2000e921848 */
[----:B------:R-:W-:-:S02]  /*8db0*/  ISETP.GE.U32.AND P5, PT, R2, 0x7fffff57, PT ;  /* 0x7fffff570200780c */ /* 0x000fc40003fa6070 */
[----:B------:R-:W-:Y:S01]  /*8dc0*/  IMAD.WIDE R122, R122, 0x4, R244 ;  /* 0x000000047a7a7825 */ /* 0x000fe200078e02f4 */
[C---:B------:R-:W-:Y:S01]  /*8dd0*/  IADD3 R3, R252.reuse, -0x1e, RZ ;  /* 0xffffffe2fc037810 */ /* 0x040fe20007ffe0ff */
[----:B------:R2:W-:Y:S01]  /*8de0*/  LDGSTS.E [R4+0x2200], [R124.64], !P0 ;  /* 0x022000007c047fae */ /* 0x0005e2000c121848 */
[----:B------:R-:W-:Y:S01]  /*8df0*/  IADD3 R2, R252, -0x2e, RZ ;  /* 0xffffffd2fc027810 */ /* 0x000fe20007ffe0ff */
[----:B------:R-:W-:Y:S01]  /*8e00*/  IMAD.WIDE R120, R118, 0x4, R246 ;  /* 0x0000000476787825 */ /* 0x000fe200078e02f6 */
[----:B------:R-:W-:Y:S01]  /*8e10*/  ISETP.GE.U32.AND P2, PT, R3, 0x7fffff63, PT ;  /* 0x7fffff630300780c */ /* 0x000fe20003f46070 */
[----:B------:R2:W-:Y:S01]  /*8e20*/  LDGSTS.E [R4+0x2300], [R122.64], !P0 ;  /* 0x023000007a047fae */ /* 0x0005e2000c121848 */
[----:B------:R-:W-:Y:S01]  /*8e30*/  ISETP.GE.U32.AND P0, PT, R2, 0x7fffff53, PT ;  /* 0x7fffff530200780c */ /* 0x000fe20003f06070 */
[----:B------:R-:W-:Y:S01]  /*8e40*/  IMAD.WIDE R118, R118, 0x4, R244 ;  /* 0x0000000476767825 */ /* 0x000fe200078e02f4 */
[----:B------:R-:W-:Y:S01]  /*8e50*/  IADD3 R3, R252, -0x22, RZ ;  /* 0xffffffdefc037810 */ /* 0x000fe20007ffe0ff */
[----:B------:R2:W-:Y:S02]  /*8e60*/  LDGSTS.E [R4+0x2a00], [R120.64], !P1 ;  /* 0x02a0000078047fae */ /* 0x0005e4000c921848 */
[----:B------:R-:W-:Y:S01]  /*8e70*/  IMAD R114, R0, 0x19, RZ ;  /* 0x0000001900727824 */ /* 0x000fe200078e02ff */
[----:B------:R-:W-:Y:S01]  /*8e80*/  IADD3 R2, R252, -0x32, RZ ;  /* 0xffffffcefc027810 */ /* 0x000fe20007ffe0ff */
[----:B------:R2:W-:Y:S01]  /*8e90*/  LDGSTS.E [R4+0x2b00], [R118.64], !P1 ;  /* 0x02b0000076047fae */ /* 0x0005e2000c921848 */
[----:B------:R-:W-:-:S02]  /*8ea0*/  IMAD R110, R0, 0x1d, RZ ;  /* 0x0000001d006e7824 */ /* 0x000fc400078e02ff */
[----:B------:R-:W-:Y:S01]  /*8eb0*/  IMAD.WIDE R116, R114, 0x4, R246 ;  /* 0x0000000472747825 */ /* 0x000fe200078e02f6 */
[----:B------:R-:W-:Y:S02]  /*8ec0*/  ISETP.GE.U32.AND P6, PT, R3, 0x7fffff5f, PT ;  /* 0x7fffff5f0300780c */ /* 0x000fe40003fc6070 */
[----:B------:R-:W-:Y:S01]  /*8ed0*/  ISETP.GE.U32.AND P1, PT, R2, 0x7fffff4f, PT ;  /* 0x7fffff4f0200780c */ /* 0x000fe20003f26070 */
        /* <DEDUP_REMOVED lines=97> */
[----:B------:R-:W-:Y:S01]  /*94f0*/  ISETP.GE.U32.AND P1, PT, R2, 0x7fffff17, PT ;  /* 0x7fffff170200780c */ /* 0x000fe20003f26070 */
[----:B------:R4:W-:Y:S02]  /*9500*/  STL.64 [R1+0x20], R8 ;  /* 0x0000200801007387 */ /* 0x0009e40000100a00 */
[----:B------:R-:W-:Y:S01]  /*9510*/  IMAD.WIDE R58, R58, 0x4, R244 ;  /* 0x000000043a3a7825 */ /* 0x000fe200078e02f4 */
[----:B------:R-:W-:Y:S01]  /*9520*/  IADD3 R2, R252, -0x6e, RZ ;  /* 0xffffff92fc027810 */ /* 0x000fe20007ffe0ff */
[----:B------:R-:W-:Y:S02]  /*9530*/  STL.64 [R1+0x18], R6 ;  /* 0x0000180601007387 */ /* 0x000fe40000100a00 */
[----:B------:R-:W-:-:S02]  /*9540*/  IMAD.WIDE R56, R54, 0x4, R246 ;  /* 0x0000000436387825 */ /* 0x000fc400078e02f6 */
[----:B------:R-:W-:Y:S02]  /*9550*/  STL.64 [R1+0x1b58], R128 ;  /* 0x001b588001007387 */ /* 0x000fe40000100a00 */
[----:B------:R-:W-:Y:S02]  /*9560*/  IMAD.WIDE R54, R54, 0x4, R244 ;  /* 0x0000000436367825 */ /* 0x000fe400078e02f4 */
[----:B------:R2:W-:Y:S02]  /*9570*/  LDGSTS.E [R4+0xa200], [R60.64], !P3 ;  /* 0x0a2000003c047fae */ /* 0x0005e4000d921848 */
[----:B------:R-:W-:Y:S02]  /*9580*/  IMAD R50, R0, 0x59, RZ ;  /* 0x0000005900327824 */ /* 0x000fe400078e02ff */
        /* <DEDUP_REMOVED lines=116> */
[----:B------:R-:W-:Y:S04]  /*9cd0*/  STL.64 [R1+0x1ce0], R30 ;  /* 0x001ce01e01007387 */ /* 0x000fe80000100a00 */
[----:B------:R-:W-:Y:S04]  /*9ce0*/  STL.64 [R1+0x1ce8], R28 ;  /* 0x001ce81c01007387 */ /* 0x000fe80000100a00 */
[----:B------:R2:W-:Y:S01]  /*9cf0*/  LDGSTS.E [R4+0xf200], [R20.64], !P4 ;  /* 0x0f20000014047fae */ /* 0x0005e2000e121848 */
[----:B------:R-:W-:-:S03]  /*9d00*/  IADD3 R3, R252, -0x1b, RZ ;  /* 0xffffffe5fc037810 */ /* 0x000fc60007ffe0ff */
[----:B------:R-:W-:Y:S04]  /*9d10*/  STL.64 [R1+0x1cf0], R26 ;  /* 0x001cf01a01007387 */ /* 0x000fe80000100a00 */
[----:B------:R2:W-:Y:S01]  /*9d20*/  LDGSTS.E [R4+0xf300], [R18.64], !P4 ;  /* 0x0f30000012047fae */ /* 0x0005e2000e121848 */
[----:B------:R-:W-:Y:S01]  /*9d30*/  ISETP.GE.U32.AND P4, PT, R2, 0x7fffff6a, PT ;  /* 0x7fffff6a0200780c */ /* 0x000fe20003f86070 */
[----:B------:R-:W-:Y:S02]  /*9d40*/  IMAD.SHL.U32 R2, R0, 0x2, RZ ;  /* 0x0000000200027824 */ /* 0x000fe400078e00ff */
[----:B------:R-:W-:Y:S04]  /*9d50*/  STL.64 [R1+0x1cf8], R24 ;  /* 0x001cf81801007387 */ /* 0x000fe80000100a00 */
[----:B------:R-:W-:Y:S01]  /*9d60*/  STL.64 [R1+0x1d00], R22 ;  /* 0x001d001601007387 */ /* 0x000fe20000100a00 */
[----:B---3--:R-:W-:-:S03]  /*9d70*/  IMAD.WIDE R10, R2, 0x4, R246 ;  /* 0x00000004020a7825 */ /* 0x008fc600078e02f6 */
[----:B------:R-:W-:Y:S01]  /*9d80*/  STL.64 [R1+0x1d08], R20 ;  /* 0x001d081401007387 */ /* 0x000fe20000100a00 */
[----:B----4-:R-:W-:-:S03]  /*9d90*/  IMAD.WIDE R8, R2, 0x4, R244 ;  /* 0x0000000402087825 */ /* 0x010fc600078e02f4 */
[----:B------:R-:W-:Y:S04]  /*9da0*/  STL.64 [R1+0x1d10], R18 ;  /* 0x001d101201007387 */ /* 0x000fe80000100a00 */
[----:B------:R3:W-:Y:S04]  /*9db0*/  LDGSTS.E [R4+0xfa00], [R16.64], !P5 ;  /* 0x0fa0000010047fae */ /* 0x0007e8000e921848 */
[----:B------:R3:W-:Y:S01]  /*9dc0*/  STL.64 [R1+0x1d18], R16 ;  /* 0x001d181001007387 */ /* 0x0007e20000100a00 */
[----:B------:R-:W-:-:S03]  /*9dd0*/  IADD3 R2, R252, -0x1f, RZ ;  /* 0xffffffe1fc027810 */ /* 0x000fc60007ffe0ff */
[----:B------:R2:W-:Y:S01]  /*9de0*/  LDGSTS.E [R4+0xfb00], [R14.64], !P5 ;  /* 0x0fb000000e047fae */ /* 0x0005e2000e921848 */
[----:B------:R-:W-:Y:S01]  /*9df0*/  ISETP.GE.U32.AND P5, PT, R3, 0x7fffff66, PT ;  /* 0x7fffff660300780c */ /* 0x000fe20003fa6070 */
[----:B------:R-:W-:Y:S01]  /*9e00*/  IMAD R3, R0, 0x6, RZ ;  /* 0x0000000600037824 */ /* 0x000fe200078e02ff */
[----:B---3--:R-:W-:-:S03]  /*9e10*/  LOP3.LUT R16, R243, 0x40, RZ, 0x3c, !PT ;  /* 0x00000040f3107812 */ /* 0x008fc600078e3cff */
[C---:B-1----:R-:W-:Y:S01]  /*9e20*/  IMAD.WIDE R6, R3.reuse, 0x4, R246 ;  /* 0x0000000403067825 */ /* 0x042fe200078e02f6 */
[----:B------:R-:W-:Y:S04]  /*9e30*/  STL.64 [R1+0x1d20], R14 ;  /* 0x001d200e01007387 */ /* 0x000fe80000100a00 */
[----:B------:R1:W-:Y:S01]  /*9e40*/  LDGSTS.E [R16+0x400], [R10.64], !P0 ;  /* 0x004000000a107fae */ /* 0x0003e2000c121848 */
[----:B--2---:R-:W-:-:S03]  /*9e50*/  IMAD.WIDE R4, R3, 0x4, R244 ;  /* 0x0000000403047825 */ /* 0x004fc600078e02f4 */
[----:B------:R2:W-:Y:S01]  /*9e60*/  LDGSTS.E [R16+0x500], [R8.64], !P0 ;  /* 0x0050000008107fae */ /* 0x0005e2000c121848 */
[----:B------:R-:W-:Y:S01]  /*9e70*/  ISETP.GE.U32.AND P0, PT, R2, 0x7fffff62, PT ;  /* 0x7fffff620200780c */ /* 0x000fe20003f06070 */
[C---:B------:R-:W-:Y:S02]  /*9e80*/  IMAD R2, R0.reuse, 0xa, RZ ;  /* 0x0000000a00027824 */ /* 0x040fe400078e02ff */
[----:B------:R1:W-:Y:S04]  /*9e90*/  STL.64 [R1+0x70], R10 ;  /* 0x0000700a01007387 */ /* 0x0003e80000100a00 */
[----:B------:R-:W-:Y:S04]  /*9ea0*/  STL.64 [R1+0x68], R8 ;  /* 0x0000680801007387 */ /* 0x000fe80000100a00 */
[----:B------:R3:W-:Y:S04]  /*9eb0*/  STL.64 [R1+0x40], R6 ;  /* 0x0000400601007387 */ /* 0x0007e80000100a00 */
[----:B------:R3:W-:Y:S01]  /*9ec0*/  LDGSTS.E [R16+0xc00], [R6.64], !P1 ;  /* 0x00c0000006107fae */ /* 0x0007e2000c921848 */
[----:B-1----:R-:W-:-:S03]  /*9ed0*/  IMAD R10, R0, 0xe, RZ ;  /* 0x0000000e000a7824 */ /* 0x002fc600078e02ff */
[----:B------:R1:W-:Y:S04]  /*9ee0*/  STL.64 [R1+0x38], R4 ;  /* 0x0000380401007387 */ /* 0x0003e80000100a00 */
[----:B------:R1:W-:Y:S01]  /*9ef0*/  LDGSTS.E [R16+0xd00], [R4.64], !P1 ;  /* 0x00d0000004107fae */ /* 0x0003e2000c921848 */
[----:B---3--:R-:W-:-:S04]  /*9f00*/  IMAD.WIDE R6, R2, 0x4, R246 ;  /* 0x0000000402067825 */ /* 0x008fc800078e02f6 */
[----:B------:R-:W-:Y:S01]  /*9f10*/  IMAD.WIDE R12, R10, 0x4, R246 ;  /* 0x000000040a0c7825 */ /* 0x000fe200078e02f6 */
[----:B------:R3:W-:Y:S03]  /*9f20*/  LDGSTS.E [R16+0x1400], [R6.64], !P3 ;  /* 0x0140000006107fae */ /* 0x0007e6000d921848 */
[--C-:B-1----:R-:W-:Y:S01]  /*9f30*/  IMAD.WIDE R4, R2, 0x4, R244.reuse ;  /* 0x0000000402047825 */ /* 0x102fe200078e02f4 */
[----:B------:R-:W-:Y:S01]  /*9f40*/  IADD3 R2, R252, -0x27, RZ ;  /* 0xffffffd9fc027810 */ /* 0x000fe20007ffe0ff */
[----:B------:R3:W-:Y:S02]  /*9f50*/  STL.64 [R1+0x10], R6 ;  /* 0x0000100601007387 */ /* 0x0007e40000100a00 */
[----:B------:R-:W-:Y:S02]  /*9f60*/  IMAD.WIDE R10, R10, 0x4, R244 ;  /* 0x000000040a0a7825 */ /* 0x000fe400078e02f4 */
[----:B------:R1:W-:Y:S01]  /*9f70*/  LDGSTS.E [R16+0x1500], [R4.64], !P3 ;  /* 0x0150000004107fae */ /* 0x0003e2000d921848 */
[----:B------:R-:W-:-:S02]  /*9f80*/  ISETP.GE.U32.AND P3, PT, R2, 0x7fffff5a, PT ;  /* 0x7fffff5a0200780c */ /* 0x000fc40003f66070 */
[----:B------:R-:W-:Y:S01]  /*9f90*/  IADD3 R2, R252, -0x2b, RZ ;  /* 0xffffffd5fc027810 */ /* 0x000fe20007ffe0ff */
[----:B------:R4:W-:Y:S01]  /*9fa0*/  LDGSTS.E [R16+0x1c00], [R12.64], !P2 ;  /* 0x01c000000c107fae */ /* 0x0009e2000d121848 */
[----:B---3--:R-:W-:-:S03]  /*9fb0*/  IMAD R6, R0, 0x12, RZ ;  /* 0x0000001200067824 */ /* 0x008fc600078e02ff */
[----:B------:R3:W-:Y:S01]  /*9fc0*/  LDGSTS.E [R16+0x1d00], [R10.64], !P2 ;  /* 0x01d000000a107fae */ /* 0x0007e2000d121848 */
[----:B------:R-:W-:Y:S01]  /*9fd0*/  ISETP.GE.U32.AND P2, PT, R2, 0x7fffff56, PT ;  /* 0x7fffff560200780c */ /* 0x000fe20003f46070 */
[----:B------:R-:W-:Y:S01]  /*9fe0*/  IMAD R2, R0, 0x16, RZ ;  /* 0x0000001600027824 */ /* 0x000fe200078e02ff */
[----:B------:R-:W-:Y:S01]  /*9ff0*/  IADD3 R3, R252, -0x23, RZ ;  /* 0xffffffddfc037810 */ /* 0x000fe20007ffe0ff */
[C---:B--2---:R-:W-:Y:S01]  /*a000*/  IMAD.WIDE R8, R6.reuse, 0x4, R246 ;  /* 0x0000000406087825 */ /* 0x044fe200078e02f6 */
[----:B------:R1:W-:Y:S03]  /*a010*/  STL.64 [R1+0x8], R4 ;  /* 0x0000080401007387 */ /* 0x0003e60000100a00 */
[----:B------:R-:W-:Y:S01]  /*a020*/  IMAD.WIDE R6, R6, 0x4, R244 ;  /* 0x0000000406067825 */ /* 0x000fe200078e02f4 */
[----:B------:R-:W-:Y:S01]  /*a030*/  STL.64 [R1+0x1d28], R12 ;  /* 0x001d280c01007387 */ /* 0x000fe20000100a00 */
[----:B------:R-:W-:-:S03]  /*a040*/  ISETP.GE.U32.AND P1, PT, R3, 0x7fffff5e, PT ;  /* 0x7fffff5e0300780c */ /* 0x000fc60003f26070 */
[----:B------:R-:W-:Y:S01]  /*a050*/  STL.64 [R1+0x1d30], R10 ;  /* 0x001d300a01007387 */ /* 0x000fe20000100a00 */
[----:B-1----:R-:W-:-:S03]  /*a060*/  IMAD.WIDE R4, R2, 0x4, R246 ;  /* 0x0000000402047825 */ /* 0x002fc600078e02f6 */
[----:B------:R1:W-:Y:S01]  /*a070*/  LDGSTS.E [R16+0x2400], [R8.64], !P6 ;  /* 0x0240000008107fae */ /* 0x0003e2000f121848 */
[----:B------:R-:W-:-:S03]  /*a080*/  IMAD.WIDE R2, R2, 0x4, R244 ;  /* 0x0000000402027825 */ /* 0x000fc600078e02f4 */
[----:B------:R-:W-:Y:S04]  /*a090*/  STL.64 [R1+0x1d38], R8 ;  /* 0x001d380801007387 */ /* 0x000fe80000100a00 */
[----:B------:R2:W-:Y:S04]  /*a0a0*/  LDGSTS.E [R16+0x2500], [R6.64], !P6 ;  /* 0x0250000006107fae */ /* 0x0005e8000f121848 */
[----:B------:R2:W-:Y:S04]  /*a0b0*/  STL.64 [R1+0x1d40], R6 ;  /* 0x001d400601007387 */ /* 0x0005e80000100a00 */
[----:B------:R1:W-:Y:S04]  /*a0c0*/  LDGSTS.E [R16+0x2c00], [R4.64], !P4 ;  /* 0x02c0000004107fae */ /* 0x0003e8000e121848 */
[----:B------:R-:W-:Y:S01]  /*a0d0*/  STL.64 [R1+0x1d48], R4 ;  /* 0x001d480401007387 */ /* 0x000fe20000100a00 */
[----:B--2---:R-:W-:Y:S01]  /*a0e0*/  IMAD R6, R0, 0x1a, RZ ;  /* 0x0000001a00067824 */ /* 0x004fe200078e02ff */
[----:B------:R-:W-:-:S02]  /*a0f0*/  IADD3 R7, R252, -0x33, RZ ;  /* 0xffffffcdfc077810 */ /* 0x000fc40007ffe0ff */
[----:B------:R2:W-:Y:S01]  /*a100*/  LDGSTS.E [R16+0x2d00], [R2.64], !P4 ;  /* 0x02d0000002107fae */ /* 0x0005e2000e121848 */
[----:B---3--:R-:W-:-:S03]  /*a110*/  IMAD.WIDE R10, R6, 0x4, R246 ;  /* 0x00000004060a7825 */ /* 0x008fc600078e02f6 */
[----:B------:R2:W-:Y:S01]  /*a120*/  STL.64 [R1+0x1d50], R2 ;  /* 0x001d500201007387 */ /* 0x0005e20000100a00 */
[----:B-1----:R-:W-:Y:S01]  /*a130*/  IMAD.WIDE R8, R6, 0x4, R244 ;  /* 0x0000000406087825 */ /* 0x002fe200078e02f4 */
[----:B------:R-:W-:Y:S02]  /*a140*/  ISETP.GE.U32.AND P4, PT, R7, 0x7fffff4e, PT ;  /* 0x7fffff4e0700780c */ /* 0x000fe40003f86070 */
[----:B------:R1:W-:Y:S04]  /*a150*/  LDGSTS.E [R16+0x3400], [R10.64], !P5 ;  /* 0x034000000a107fae */ /* 0x0003e8000e921848 */
[----:B------:R3:W-:Y:S01]  /*a160*/  LDGSTS.E [R16+0x3500], [R8.64], !P5 ;  /* 0x0350000008107fae */ /* 0x0007e2000e921848 */
[----:B--2---:R-:W-:Y:S01]  /*a170*/  IMAD R3, R0, 0x1e, RZ ;  /* 0x0000001e00037824 */ /* 0x004fe200078e02ff */
[----:B------:R-:W-:-:S03]  /*a180*/  IADD3 R2, R252, -0x37, RZ ;  /* 0xffffffc9fc027810 */ /* 0x000fc60007ffe0ff */
[----:B------:R-:W-:Y:S01]  /*a190*/  IMAD.WIDE R6, R3, 0x4, R246 ;  /* 0x0000000403067825 */ /* 0x000fe200078e02f6 */
[----:B------:R-:W-:-:S03]  /*a1a0*/  ISETP.GE.U32.AND P5, PT, R2, 0x7fffff4a, PT ;  /* 0x7fffff4a0200780c */ /* 0x000fc60003fa6070 */
[----:B------:R-:W-:Y:S01]  /*a1b0*/  IMAD.WIDE R4, R3, 0x4, R244 ;  /* 0x0000000403047825 */ /* 0x000fe200078e02f4 */
[----:B------:R-:W-:Y:S01]  /*a1c0*/  IADD3 R3, R252, -0x3b, RZ ;  /* 0xffffffc5fc037810 */ /* 0x000fe20007ffe0ff */
[----:B------:R2:W-:Y:S02]  /*a1d0*/  LDGSTS.E [R16+0x3c00], [R6.64], !P0 ;  /* 0x03c0000006107fae */ /* 0x0005e4000c121848 */
[C---:B------:R-:W-:Y:S02]  /*a1e0*/  IMAD R2, R0.reuse, 0x22, RZ ;  /* 0x0000002200027824 */ /* 0x040fe400078e02ff */
[----:B------:R1:W-:Y:S01]  /*a1f0*/  LDGSTS.E [R16+0x3d00], [R4.64], !P0 ;  /* 0x03d0000004107fae */ /* 0x0003e2000c121848 */
[----:B------:R-:W-:Y:S01]  /*a200*/  ISETP.GE.U32.AND P0, PT, R3, 0x7fffff46, PT ;  /* 0x7fffff460300780c */ /* 0x000fe20003f06070 */
[----:B------:R-:W-:Y:S02]  /*a210*/  IMAD R3, R0, 0x26, RZ ;  /* 0x0000002600037824 */ /* 0x000fe400078e02ff */
[----:B------:R1:W-:Y:S04]  /*a220*/  STL.64 [R1+0x88], R10 ;  /* 0x0000880a01007387 */ /* 0x0003e80000100a00 */
[----:B------:R3:W-:Y:S01]  /*a230*/  STL.64 [R1+0x90], R8 ;  /* 0x0000900801007387 */ /* 0x0007e20000100a00 */
[----:B------:R-:W-:-:S03]  /*a240*/  IADD3 R14, R252, -0x2f, RZ ;  /* 0xffffffd1fc0e7810 */ /* 0x000fc60007ffe0ff */
[----:B------:R2:W-:Y:S01]  /*a250*/  STL.64 [R1+0x98], R6 ;  /* 0x0000980601007387 */ /* 0x0005e20000100a00 */
[----:B-1----:R-:W-:-:S03]  /*a260*/  IMAD.WIDE R10, R2, 0x4, R246 ;  /* 0x00000004020a7825 */ /* 0x002fc600078e02f6 */
[----:B------:R1:W-:Y:S01]  /*a270*/  STL.64 [R1+0xa0], R4 ;  /* 0x0000a00401007387 */ /* 0x0003e20000100a00 */
[----:B---3--:R-:W-:Y:S01]  /*a280*/  IMAD.WIDE R8, R2, 0x4, R244 ;  /* 0x0000000402087825 */ /* 0x008fe200078e02f4 */
[----:B------:R-:W-:Y:S02]  /*a290*/  IADD3 R2, R252, -0x3f, RZ ;  /* 0xffffffc1fc027810 */ /* 0x000fe40007ffe0ff */
[----:B------:R3:W-:Y:S01]  /*a2a0*/  LDGSTS.E [R16+0x4400], [R10.64], !P1 ;  /* 0x044000000a107fae */ /* 0x0007e2000c921848 */
[----:B--2---:R-:W-:-:S03]  /*a2b0*/  IMAD.WIDE R6, R3, 0x4, R246 ;  /* 0x0000000403067825 */ /* 0x004fc600078e02f6 */
[----:B------:R2:W-:Y:S01]  /*a2c0*/  LDGSTS.E [R16+0x4500], [R8.64], !P1 ;  /* 0x0450000008107fae */ /* 0x0005e2000c921848 */
[----:B------:R-:W-:Y:S01]  /*a2d0*/  ISETP.GE.U32.AND P1, PT, R2, 0x7fffff42, PT ;  /* 0x7fffff420200780c */ /* 0x000fe20003f26070 */
[----:B-1----:R-:W-:Y:S01]  /*a2e0*/  IMAD.WIDE R4, R3, 0x4, R244 ;  /* 0x0000000403047825 */ /* 0x002fe200078e02f4 */
[----:B------:R-:W-:Y:S01]  /*a2f0*/  IADD3 R3, R252, -0x43, RZ ;  /* 0xffffffbdfc037810 */ /* 0x000fe20007ffe0ff */
[----:B------:R1:W-:Y:S01]  /*a300*/  LDGSTS.E [R16+0x4c00], [R6.64], !P3 ;  /* 0x04c0000006107fae */ /* 0x0003e2000d921848 */
[----:B------:R-:W-:Y:S01]  /*a310*/  ISETP.GE.U32.AND P6, PT, R14, 0x7fffff52, PT ;  /* 0x7fffff520e00780c */ /* 0x000fe20003fc6070 */
[C---:B------:R-:W-:Y:S02]  /*a320*/  IMAD R2, R0.reuse, 0x2a, RZ ;  /* 0x0000002a00027824 */ /* 0x040fe400078e02ff */
[----:B------:R1:W-:Y:S01]  /*a330*/  LDGSTS.E [R16+0x4d00], [R4.64], !P3 ;  /* 0x04d0000004107fae */ /* 0x0003e2000d921848 */
[----:B------:R-:W-:Y:S01]  /*a340*/  ISETP.GE.U32.AND P3, PT, R3, 0x7fffff3e, PT ;  /* 0x7fffff3e0300780c */ /* 0x000fe20003f66070 */
[----:B------:R-:W-:-:S02]  /*a350*/  IMAD R3, R0, 0x2e, RZ ;  /* 0x0000002e00037824 */ /* 0x000fc400078e02ff */
[----:B------:R3:W-:Y:S04]  /*a360*/  STL.64 [R1+0xa8], R10 ;  /* 0x0000a80a01007387 */ /* 0x0007e80000100a00 */
[----:B------:R2:W-:Y:S04]  /*a370*/  STL.64 [R1+0xb0], R8 ;  /* 0x0000b00801007387 */ /* 0x0005e80000100a00 */
[----:B------:R1:W-:Y:S01]  /*a380*/  STL.64 [R1+0xc0], R6 ;  /* 0x0000c00601007387 */ /* 0x0003e20000100a00 */
[----:B---3--:R-:W-:-:S03]  /*a390*/  IMAD.WIDE R10, R2, 0x4, R246 ;  /* 0x00000004020a7825 */ /* 0x008fc600078e02f6 */
[----:B------:R3:W-:Y:S01]  /*a3a0*/  STL.64 [R1+0xc8], R4 ;  /* 0x0000c80401007387 */ /* 0x0007e20000100a00 */
[----:B--2---:R-:W-:Y:S01]  /*a3b0*/  IMAD.WIDE R8, R2, 0x4, R244 ;  /* 0x0000000402087825 */ /* 0x004fe200078e02f4 */
[----:B------:R-:W-:Y:S02]  /*a3c0*/  IADD3 R2, R252, -0x47, RZ ;  /* 0xffffffb9fc027810 */ /* 0x000fe40007ffe0ff */
[----:B------:R2:W-:Y:S01]  /*a3d0*/  LDGSTS.E [R16+0x5400], [R10.64], !P2 ;  /* 0x054000000a107fae */ /* 0x0005e2000d121848 */
[----:B-1----:R-:W-:-:S03]  /*a3e0*/  IMAD.WIDE R6, R3, 0x4, R246 ;  /* 0x0000000403067825 */ /* 0x002fc600078e02f6 */
[----:B------:R1:W-:Y:S01]  /*a3f0*/  LDGSTS.E [R16+0x5500], [R8.64], !P2 ;  /* 0x0550000008107fae */ /* 0x0003e2000d121848 */
[----:B------:R-:W-:Y:S01]  /*a400*/  ISETP.GE.U32.AND P2, PT, R2, 0x7fffff3a, PT ;  /* 0x7fffff3a0200780c */ /* 0x000fe20003f46070 */
[----:B---3--:R-:W-:Y:S01]  /*a410*/  IMAD.WIDE R4, R3, 0x4, R244 ;  /* 0x0000000403047825 */ /* 0x008fe200078e02f4 */
[----:B------:R-:W-:Y:S01]  /*a420*/  IADD3 R3, R252, -0x4b, RZ ;  /* 0xffffffb5fc037810 */ /* 0x000fe20007ffe0ff */
[----:B------:R3:W-:Y:S02]  /*a430*/  LDGSTS.E [R16+0x5c00], [R6.64], !P6 ;  /* 0x05c0000006107fae */ /* 0x0007e4000f121848 */
[C---:B------:R-:W-:Y:S02]  /*a440*/  IMAD R2, R0.reuse, 0x32, RZ ;  /* 0x0000003200027824 */ /* 0x040fe400078e02ff */
[----:B------:R1:W-:Y:S01]  /*a450*/  LDGSTS.E [R16+0x5d00], [R4.64], !P6 ;  /* 0x05d0000004107fae */ /* 0x0003e2000f121848 */
[----:B------:R-:W-:Y:S01]  /*a460*/  ISETP.GE.U32.AND P6, PT, R3, 0x7fffff36, PT ;  /* 0x7fffff360300780c */ /* 0x000fe20003fc6070 */
[----:B------:R-:W-:-:S02]  /*a470*/  IMAD R3, R0, 0x36, RZ ;  /* 0x0000003600037824 */ /* 0x000fc400078e02ff */
[----:B------:R2:W-:Y:S04]  /*a480*/  STL.64 [R1+0xd0], R10 ;  /* 0x0000d00a01007387 */ /* 0x0005e80000100a00 */
[----:B------:R1:W-:Y:S04]  /*a490*/  STL.64 [R1+0xd8], R8 ;  /* 0x0000d80801007387 */ /* 0x0003e80000100a00 */
[----:B------:R3:W-:Y:S01]  /*a4a0*/  STL.64 [R1+0xe8], R6 ;  /* 0x0000e80601007387 */ /* 0x0007e20000100a00 */
[----:B--2---:R-:W-:-:S03]  /*a4b0*/  IMAD.WIDE R10, R2, 0x4, R246 ;  /* 0x00000004020a7825 */ /* 0x004fc600078e02f6 */
[----:B------:R2:W-:Y:S01]  /*a4c0*/  STL.64 [R1+0xf0], R4 ;  /* 0x0000f00401007387 */ /* 0x0005e20000100a00 */
[----:B-1----:R-:W-:Y:S01]  /*a4d0*/  IMAD.WIDE R8, R2, 0x4, R244 ;  /* 0x0000000402087825 */ /* 0x002fe200078e02f4 */
[----:B------:R-:W-:Y:S02]  /*a4e0*/  IADD3 R2, R252, -0x4f, RZ ;  /* 0xffffffb1fc027810 */ /* 0x000fe40007ffe0ff */
[----:B------:R1:W-:Y:S01]  /*a4f0*/  LDGSTS.E [R16+0x6400], [R10.64], !P4 ;  /* 0x064000000a107fae */ /* 0x0003e2000e121848 */
[----:B---3--:R-:W-:-:S03]  /*a500*/  IMAD.WIDE R6, R3, 0x4, R246 ;  /* 0x0000000403067825 */ /* 0x008fc600078e02f6 */
[----:B------:R3:W-:Y:S01]  /*a510*/  LDGSTS.E [R16+0x6500], [R8.64], !P4 ;  /* 0x0650000008107fae */ /* 0x0007e2000e121848 */
[----:B------:R-:W-:Y:S01]  /*a520*/  ISETP.GE.U32.AND P4, PT, R2, 0x7fffff32, PT ;  /* 0x7fffff320200780c */ /* 0x000fe20003f86070 */
[----:B--2---:R-:W-:Y:S01]  /*a530*/  IMAD.WIDE R4, R3, 0x4, R244 ;  /* 0x0000000403047825 */ /* 0x004fe200078e02f4 */
        /* <DEDUP_REMOVED lines=163> */
[----:B------:R1:W-:Y:S02]  /*af70*/  STL.64 [R1+0x160], R10 ;  /* 0x0001600a01007387 */ /* 0x0003e40000100a00 */
[----:B------:R-:W-:Y:S02]  /*af80*/  IMAD R2, R0, 0x3, RZ ;  /* 0x0000000300027824 */ /* 0x000fe400078e02ff */
[----:B------:R2:W-:Y:S04]  /*af90*/  LDGSTS.E [R16+0xfc00], [R6.64], !P2 ;  /* 0x0fc0000006107fae */ /* 0x0005e8000d121848 */
[----:B------:R-:W-:Y:S04]  /*afa0*/  STL.64 [R1+0x158], R8 ;  /* 0x0001580801007387 */ /* 0x000fe80000100a00 */
[----:B------:R2:W-:Y:S01]  /*afb0*/  LDGSTS.E [R16+0xfd00], [R4.64], !P2 ;  /* 0x0fd0000004107fae */ /* 0x0005e2000d121848 */
[----:B------:R-:W-:Y:S01]  /*afc0*/  ISETP.GE.U32.AND P2, PT, R3, 0x7fffff65, PT ;  /* 0x7fffff650300780c */ /* 0x000fe20003f46070 */
[----:B-1----:R-:W-:Y:S01]  /*afd0*/  IMAD.WIDE R10, R2, 0x4, R246 ;  /* 0x00000004020a7825 */ /* 0x002fe200078e02f6 */
[----:B------:R-:W-:Y:S01]  /*afe0*/  LOP3.LUT R3, R243, 0x60, RZ, 0x3c, !PT ;  /* 0x00000060f3037812 */ /* 0x000fe200078e3cff */
[----:B------:R2:W-:Y:S04]  /*aff0*/  STL.64 [R1+0x140], R6 ;  /* 0x0001400601007387 */ /* 0x0005e80000100a00 */
[----:B------:R1:W-:Y:S04]  /*b000*/  STL.64 [R1+0x138], R4 ;  /* 0x0001380401007387 */ /* 0x0003e80000100a00 */
[----:B------:R3:W-:Y:S01]  /*b010*/  LDGSTS.E [R3+0x600], [R10.64], !P6 ;  /* 0x006000000a037fae */ /* 0x0007e2000f121848 */
[----:B--2---:R-:W-:-:S02]  /*b020*/  IMAD R6, R0, 0x7, RZ ;  /* 0x0000000700067824 */ /* 0x004fc400078e02ff */
[----:B-1----:R-:W-:Y:S01]  /*b030*/  IMAD.WIDE R4, R2, 0x4, R244 ;  /* 0x0000000402047825 */ /* 0x002fe200078e02f4 */
[----:B------:R-:W-:Y:S01]  /*b040*/  IADD3 R2, R252, -0x20, RZ ;  /* 0xffffffe0fc027810 */ /* 0x000fe20007ffe0ff */
[----:B------:R1:W-:Y:S02]  /*b050*/  STL.64 [R1+0x2a8], R10 ;  /* 0x0002a80a01007387 */ /* 0x0003e40000100a00 */
[----:B---3--:R-:W-:Y:S02]  /*b060*/  IMAD.WIDE R8, R6, 0x4, R246 ;  /* 0x0000000406087825 */ /* 0x008fe400078e02f6 */
[----:B------:R2:W-:Y:S01]  /*b070*/  LDGSTS.E [R3+0x700], [R4.64], !P6 ;  /* 0x0070000004037fae */ /* 0x0005e2000f121848 */
[----:B------:R-:W-:Y:S01]  /*b080*/  ISETP.GE.U32.AND P6, PT, R2, 0x7fffff61, PT ;  /* 0x7fffff610200780c */ /* 0x000fe20003fc6070 */
[----:B------:R-:W-:Y:S02]  /*b090*/  IMAD.WIDE R6, R6, 0x4, R244 ;  /* 0x0000000406067825 */ /* 0x000fe400078e02f4 */
[----:B------:R2:W-:Y:S02]  /*b0a0*/  STL.64 [R1+0x2b0], R4 ;  /* 0x0002b00401007387 */ /* 0x0005e40000100a00 */
[----:B------:R-:W-:-:S02]  /*b0b0*/  IMAD R2, R0, 0xb, RZ ;  /* 0x0000000b00027824 */ /* 0x000fc400078e02ff */
[----:B------:R3:W-:Y:S02]  /*b0c0*/  LDGSTS.E [R3+0xe00], [R8.64], !P4 ;  /* 0x00e0000008037fae */ /* 0x0007e4000e121848 */
[----:B-1----:R-:W-:Y:S02]  /*b0d0*/  IMAD.WIDE R10, R2, 0x4, R246 ;  /* 0x00000004020a7825 */ /* 0x002fe400078e02f6 */
[----:B------:R-:W-:Y:S01]  /*b0e0*/  STL.64 [R1+0x2c8], R8 ;  /* 0x0002c80801007387 */ /* 0x000fe20000100a00 */
[----:B--2---:R-:W-:-:S03]  /*b0f0*/  IADD3 R4, R252, -0x24, RZ ;  /* 0xffffffdcfc047810 */ /* 0x004fc60007ffe0ff */
[----:B------:R1:W-:Y:S01]  /*b100*/  LDGSTS.E [R3+0xf00], [R6.64], !P4 ;  /* 0x00f0000006037fae */ /* 0x0003e2000e121848 */
[----:B------:R-:W-:-:S03]  /*b110*/  ISETP.GE.U32.AND P4, PT, R4, 0x7fffff5d, PT ;  /* 0x7fffff5d0400780c */ /* 0x000fc60003f86070 */
[----:B------:R1:W-:Y:S01]  /*b120*/  STL.64 [R1+0x2e0], R6 ;  /* 0x0002e00601007387 */ /* 0x0003e20000100a00 */
[----:B------:R-:W-:Y:S01]  /*b130*/  IMAD.WIDE R4, R2, 0x4, R244 ;  /* 0x0000000402047825 */ /* 0x000fe200078e02f4 */
[----:B------:R-:W-:Y:S02]  /*b140*/  IADD3 R2, R252, -0x28, RZ ;  /* 0xffffffd8fc027810 */ /* 0x000fe40007ffe0ff */
[----:B------:R2:W-:Y:S01]  /*b150*/  LDGSTS.E [R3+0x1600], [R10.64], !P5 ;  /* 0x016000000a037fae */ /* 0x0005e2000e921848 */
[----:B-1----:R-:W-:-:S03]  /*b160*/  IMAD R6, R0, 0xf, RZ ;  /* 0x0000000f00067824 */ /* 0x002fc600078e02ff */
[----:B------:R2:W-:Y:S01]  /*b170*/  STL.64 [R1+0x308], R10 ;  /* 0x0003080a01007387 */ /* 0x0005e20000100a00 */
[----:B---3--:R-:W-:-:S03]  /*b180*/  IMAD.WIDE R8, R6, 0x4, R246 ;  /* 0x0000000406087825 */ /* 0x008fc600078e02f6 */
[----:B------:R1:W-:Y:S01]  /*b190*/  LDGSTS.E [R3+0x1700], [R4.64], !P5 ;  /* 0x0170000004037fae */ /* 0x0003e2000e921848 */
[----:B------:R-:W-:Y:S01]  /*b1a0*/  ISETP.GE.U32.AND P5, PT, R2, 0x7fffff59, PT ;  /* 0x7fffff590200780c */ /* 0x000fe20003fa6070 */
[----:B------:R-:W-:Y:S02]  /*b1b0*/  IMAD.WIDE R6, R6, 0x4, R244 ;  /* 0x0000000406067825 */ /* 0x000fe400078e02f4 */
[----:B------:R1:W-:Y:S02]  /*b1c0*/  STL.64 [R1+0x320], R4 ;  /* 0x0003200401007387 */ /* 0x0003e40000100a00 */
[----:B------:R-:W-:Y:S02]  /*b1d0*/  IMAD R2, R0, 0x13, RZ ;  /* 0x0000001300027824 */ /* 0x000fe400078e02ff */
[----:B------:R3:W-:Y:S02]  /*b1e0*/  LDGSTS.E [R3+0x1e00], [R8.64], !P0 ;  /* 0x01e0000008037fae */ /* 0x0007e4000c121848 */
[----:B--2---:R-:W-:-:S02]  /*b1f0*/  IMAD.WIDE R10, R2, 0x4, R246 ;  /* 0x00000004020a7825 */ /* 0x004fc400078e02f6 */
[----:B------:R-:W-:Y:S01]  /*b200*/  STL.64 [R1+0x338], R8 ;  /* 0x0003380801007387 */ /* 0x000fe20000100a00 */
[----:B-1----:R-:W-:-:S03]  /*b210*/  IADD3 R4, R252, -0x2c, RZ ;  /* 0xffffffd4fc047810 */ /* 0x002fc60007ffe0ff */
        /* <DEDUP_REMOVED lines=169> */
[----:B------:R-:W-:Y:S01]  /*bcb0*/  STL.64 [R1+0x568], R10 ;  /* 0x0005680a01007387 */ /* 0x000fe20000100a00 */
[----:B---3--:R-:W-:-:S03]  /*bcc0*/  IMAD.WIDE R8, R6, 0x4, R246 ;  /* 0x0000000406087825 */ /* 0x008fc600078e02f6 */
[----:B------:R1:W-:Y:S01]  /*bcd0*/  LDGSTS.E [R3+0xb700], [R4.64], !P4 ;  /* 0x0b70000004037fae */ /* 0x0003e2000e121848 */
[----:B------:R-:W-:Y:S01]  /*bce0*/  ISETP.GE.U32.AND P4, PT, R2, 0x7fffff09, PT ;  /* 0x7fffff090200780c */ /* 0x000fe20003f86070 */
[----:B------:R-:W-:Y:S02]  /*bcf0*/  IMAD.WIDE R6, R6, 0x4, R244 ;  /* 0x0000000406067825 */ /* 0x000fe400078e02f4 */
[----:B------:R1:W-:Y:S02]  /*bd00*/  STL.64 [R1+0x560], R4 ;  /* 0x0005600401007387 */ /* 0x0003e40000100a00 */
[----:B------:R-:W-:Y:S02]  /*bd10*/  IMAD R2, R0, 0x63, RZ ;  /* 0x0000006300027824 */ /* 0x000fe400078e02ff */
[----:B------:R-:W-:Y:S04]  /*bd20*/  STL.64 [R1+0x550], R8 ;  /* 0x0005500801007387 */ /* 0x000fe80000100a00 */
[----:B------:R3:W-:Y:S01]  /*bd30*/  LDGSTS.E [R3+0xbe00], [R8.64], !P5 ;  /* 0x0be0000008037fae */ /* 0x0007e2000e921848 */
[----:B-1----:R-:W-:-:S03]  /*bd40*/  IADD3 R4, R252, -0x7c, RZ ;  /* 0xffffff84fc047810 */ /* 0x002fc60007ffe0ff */
[----:B------:R1:W-:Y:S01]  /*bd50*/  STL.64 [R1+0x540], R6 ;  /* 0x0005400601007387 */ /* 0x0003e20000100a00 */
[----:B--2---:R-:W-:-:S03]  /*bd60*/  IMAD.WIDE R10, R2, 0x4, R246 ;  /* 0x00000004020a7825 */ /* 0x004fc600078e02f6 */
[----:B------:R1:W-:Y:S01]  /*bd70*/  LDGSTS.E [R3+0xbf00], [R6.64], !P5 ;  /* 0x0bf0000006037fae */ /* 0x0003e2000e921848 */
[----:B------:R-:W-:Y:S01]  /*bd80*/  ISETP.GE.U32.AND P5, PT, R4, 0x7fffff05, PT ;  /* 0x7fffff050400780c */ /* 0x000fe20003fa6070 */
[----:B------:R-:W-:Y:S01]  /*bd90*/  IMAD.WIDE R4, R2, 0x4, R244 ;  /* 0x0000000402047825 */ /* 0x000fe200078e02f4 */
[----:B------:R-:W-:Y:S01]  /*bda0*/  IADD3 R2, R252, -0x81, RZ ;  /* 0xffffff7ffc027810 */ /* 0x000fe20007ffe0ff */
[----:B------:R-:W-:Y:S04]  /*bdb0*/  STL.64 [R1+0x538], R10 ;  /* 0x0005380a01007387 */ /* 0x000fe80000100a00 */
[----:B------:R2:W-:Y:S01]  /*bdc0*/  LDGSTS.E [R3+0xc600], [R10.64], !P0 ;  /* 0x0c6000000a037fae */ /* 0x0005e2000c121848 */
[----:B-1----:R-:W-:-:S03]  /*bdd0*/  IMAD R6, R0, 0x67, RZ ;  /* 0x0000006700067824 */ /* 0x002fc600078e02ff */
[----:B------:R1:W-:Y:S01]  /*bde0*/  STL.64 [R1+0x530], R4 ;  /* 0x0005300401007387 */ /* 0x0003e20000100a00 */
[----:B---3--:R-:W-:-:S03]  /*bdf0*/  IMAD.WIDE R8, R6, 0x4, R246 ;  /* 0x0000000406087825 */ /* 0x008fc600078e02f6 */
[----:B------:R1:W-:Y:S01]  /*be00*/  LDGSTS.E [R3+0xc700], [R4.64], !P0 ;  /* 0x0c70000004037fae */ /* 0x0003e2000c121848 */
[----:B------:R-:W-:Y:S01]  /*be10*/  IMAD.WIDE R6, R6, 0x4, R244 ;  /* 0x0000000406067825 */ /* 0x000fe200078e02f4 */
[----:B------:R-:W-:Y:S02]  /*be20*/  ISETP.GE.U32.AND P0, PT, R2, 0x7fffff00, PT ;  /* 0x7fffff000200780c */ /* 0x000fe40003f06070 */
[----:B------:R3:W-:Y:S01]  /*be30*/  LDGSTS.E [R3+0xce00], [R8.64], !P1 ;  /* 0x0ce0000008037fae */ /* 0x0007e2000c921848 */
[----:B------:R-:W-:-:S03]  /*be40*/  IMAD R2, R0, 0x6b, RZ ;  /* 0x0000006b00027824 */ /* 0x000fc600078e02ff */
[----:B------:R2:W-:Y:S01]  /*be50*/  LDGSTS.E [R3+0xcf00], [R6.64], !P1 ;  /* 0x0cf0000006037fae */ /* 0x0005e2000c921848 */
[----:B-1----:R-:W-:-:S03]  /*be60*/  IADD3 R4, R252, -0x82, RZ ;  /* 0xffffff7efc047810 */ /* 0x002fc60007ffe0ff */
[----:B------:R-:W-:Y:S01]  /*be70*/  STL.64 [R1+0x520], R8 ;  /* 0x0005200801007387 */ /* 0x000fe20000100a00 */
[----:B------:R-:W-:Y:S01]  /*be80*/  ISETP.GE.U32.AND P1, PT, R4, 0x7ffffeff, PT ;  /* 0x7ffffeff0400780c */ /* 0x000fe20003f26070 */
[----:B------:R-:W-:Y:S02]  /*be90*/  IMAD R4, R0, 0x6f, RZ ;  /* 0x0000006f00047824 */ /* 0x000fe400078e02ff */
[----:B------:R1:W-:Y:S01]  /*bea0*/  STL.64 [R1+0x510], R6 ;  /* 0x0005100601007387 */ /* 0x0003e20000100a00 */
[----:B----4-:R-:W-:Y:S01]  /*beb0*/  IMAD.WIDE R12, R2, 0x4, R246 ;  /* 0x00000004020c7825 */ /* 0x010fe200078e02f6 */
[----:B------:R-:W-:-:S03]  /*bec0*/  MOV R243, 0x7f ;  /* 0x0000007f00f37802 */ /* 0x000fc60000000f00 */
[----:B--2---:R-:W-:Y:S01]  /*bed0*/  IMAD.WIDE R10, R2, 0x4, R244 ;  /* 0x00000004020a7825 */ /* 0x004fe200078e02f4 */
[----:B------:R-:W-:Y:S04]  /*bee0*/  STL.64 [R1+0x608], R12 ;  /* 0x0006080c01007387 */ /* 0x000fe80000100a00 */
[----:B------:R2:W-:Y:S01]  /*bef0*/  LDGSTS.E [R3+0xd600], [R12.64], !P3 ;  /* 0x0d6000000c037fae */ /* 0x0005e2000d921848 */
[----:B-1----:R-:W-:-:S03]  /*bf00*/  IMAD.WIDE R6, R4, 0x4, R246 ;  /* 0x0000000404067825 */ /* 0x002fc600078e02f6 */
[----:B------:R-:W-:Y:S01]  /*bf10*/  STL.64 [R1+0x600], R10 ;  /* 0x0006000a01007387 */ /* 0x000fe20000100a00 */
[----:B------:R-:W-:-:S03]  /*bf20*/  IMAD.WIDE R4, R4, 0x4, R244 ;  /* 0x0000000404047825 */ /* 0x000fc600078e02f4 */
[----:B------:R1:W-:Y:S04]  /*bf30*/  LDGSTS.E [R3+0xd700], [R10.64], !P3 ;  /* 0x0d7000000a037fae */ /* 0x0003e8000d921848 */
[----:B------:R4:W-:Y:S04]  /*bf40*/  STL.64 [R1+0x5f8], R6 ;  /* 0x0005f80601007387 */ /* 0x0009e80000100a00 */
[----:B------:R4:W-:Y:S01]  /*bf50*/  LDGSTS.E [R3+0xde00], [R6.64], !P2 ;  /* 0x0de0000006037fae */ /* 0x0009e2000d121848 */
[----:B---3--:R-:W-:-:S03]  /*bf60*/  IADD3 R8, R252, -0x83, RZ ;  /* 0xffffff7dfc087810 */ /* 0x008fc60007ffe0ff */
[----:B------:R3:W-:Y:S04]  /*bf70*/  STL.64 [R1+0x5f0], R4 ;  /* 0x0005f00401007387 */ /* 0x0007e80000100a00 */
[----:B------:R3:W-:Y:S01]  /*bf80*/  LDGSTS.E [R3+0xdf00], [R4.64], !P2 ;  /* 0x0df0000004037fae */ /* 0x0007e2000d121848 */
[----:B------:R-:W-:Y:S01]  /*bf90*/  ISETP.GE.U32.AND P3, PT, R8, 0x7ffffefe, PT ;  /* 0x7ffffefe0800780c */ /* 0x000fe20003f66070 */
[C---:B------:R-:W-:Y:S02]  /*bfa0*/  IMAD R8, R0.reuse, 0x73, RZ ;  /* 0x0000007300087824 */ /* 0x040fe400078e02ff */
[----:B----4-:R-:W-:Y:S01]  /*bfb0*/  IMAD R7, R0, 0x77, RZ ;  /* 0x0000007700077824 */ /* 0x010fe200078e02ff */
[----:B------:R-:W4:Y:S01]  /*bfc0*/  LDL.LU R239, [R1+0x634] ;  /* 0x0006340001ef7983 */ /* 0x000f220000300800 */
[----:B---3--:R-:W-:Y:S01]  /*bfd0*/  IADD3 R4, R243, c[0x0][0x180], RZ ;  /* 0x00006000f3047a10 */ /* 0x008fe20007ffe0ff */
[----:B------:R-:W-:-:S02]  /*bfe0*/  IMAD.WIDE R16, R8, 0x4, R246 ;  /* 0x0000000408107825 */ /* 0x000fc400078e02f6 */
[----:B------:R-:W3:Y:S01]  /*bff0*/  S2R R243, SR_TID.X ;  /* 0x0000000000f37919 */ /* 0x000ee20000002100 */
[----:B------:R-:W-:Y:S01]  /*c000*/  IADD3 R6, R252, -0x80, RZ ;  /* 0xffffff80fc067810 */ /* 0x000fe20007ffe0ff */
[----:B-1----:R-:W-:Y:S02]  /*c010*/  IMAD.WIDE R10, R8, 0x4, R244 ;  /* 0x00000004080a7825 */ /* 0x002fe400078e02f4 */
[----:B------:R-:W4:Y:S02]  /*c020*/  LDL.LU R240, [R1+0x63c] ;  /* 0x00063c0001f07983 */ /* 0x000f240000300800 */
[----:B------:R-:W-:Y:S02]  /*c030*/  IMAD R5, R0, 0x7b, RZ ;  /* 0x0000007b00057824 */ /* 0x000fe400078e02ff */
[----:B------:R-:W-:Y:S01]  /*c040*/  STL.64 [R1+0x5e8], R16 ;  /* 0x0005e81001007387 */ /* 0x000fe20000100a00 */
[----:B------:R-:W-:-:S03]  /*c050*/  IMAD.WIDE R14, R7, 0x4, R246 ;  /* 0x00000004070e7825 */ /* 0x000fc600078e02f6 */
[----:B------:R-:W4:Y:S01]  /*c060*/  LDL.LU R241, [R1+0x630] ;  /* 0x0006300001f17983 */ /* 0x000f220000300800 */
[----:B--2---:R-:W-:-:S03]  /*c070*/  IMAD.WIDE R12, R7, 0x4, R244 ;  /* 0x00000004070c7825 */ /* 0x004fc600078e02f4 */
[----:B------:R1:W-:Y:S04]  /*c080*/  LDGSTS.E [R3+0xe600], [R16.64], !P6 ;  /* 0x0e60000010037fae */ /* 0x0003e8000f121848 */
[----:B------:R2:W-:Y:S04]  /*c090*/  STL.64 [R1+0x5e0], R10 ;  /* 0x0005e00a01007387 */ /* 0x0005e80000100a00 */
[----:B------:R2:W-:Y:S01]  /*c0a0*/  LDGSTS.E [R3+0xe700], [R10.64], !P6 ;  /* 0x0e7000000a037fae */ /* 0x0005e2000f121848 */
[----:B------:R-:W-:Y:S01]  /*c0b0*/  ISETP.GE.U32.AND P6, PT, R6, 0x7fffff01, PT ;  /* 0x7fffff010600780c */ /* 0x000fe20003fc6070 */
[----:B------:R-:W-:-:S02]  /*c0c0*/  IMAD.WIDE R6, R5, 0x4, R244 ;  /* 0x0000000405067825 */ /* 0x000fc400078e02f4 */
[----:B------:R-:W4:Y:S01]  /*c0d0*/  LDL.LU R242, [R1+0x62c] ;  /* 0x00062c0001f27983 */ /* 0x000f220000300800 */
[----:B---3--:R-:W-:-:S03]  /*c0e0*/  LOP3.LUT R238, R243, 0x3f, RZ, 0xc0, !PT ;  /* 0x0000003ff3ee7812 */ /* 0x008fc600078ec0ff */
[----:B------:R-:W-:Y:S01]  /*c0f0*/  STL.64 [R1+0x5d8], R14 ;  /* 0x0005d80e01007387 */ /* 0x000fe20000100a00 */
[----:B--2---:R-:W-:-:S03]  /*c100*/  IMAD.WIDE R10, R5, 0x4, R246 ;  /* 0x00000004050a7825 */ /* 0x004fc600078e02f6 */
[----:B------:R-:W-:Y:S04]  /*c110*/  STL.64 [R1+0x5d0], R12 ;  /* 0x0005d00c01007387 */ /* 0x000fe80000100a00 */
[----:B------:R-:W-:Y:S04]  /*c120*/  STL.64 [R1+0x5c8], R10 ;  /* 0x0005c80a01007387 */ /* 0x000fe80000100a00 */
[----:B------:R2:W-:Y:S04]  /*c130*/  STL.64 [R1+0x5c0], R6 ;  /* 0x0005c00601007387 */ /* 0x0005e80000100a00 */
[----:B------:R-:W3:Y:S01]  /*c140*/  LDL.LU R243, [R1+0x628] ;  /* 0x0006280001f37983 */ /* 0x000ee20000300800 */
[----:B------:R-:W-:-:S03]  /*c150*/  IADD3 R2, R252, -0x84, RZ ;  /* 0xffffff7cfc027810 */ /* 0x000fc60007ffe0ff */
[----:B------:R1:W-:Y:S01]  /*c160*/  LDGSTS.E [R3+0xee00], [R14.64], !P4 ;  /* 0x0ee000000e037fae */ /* 0x0003e2000e121848 */
[----:B------:R-:W-:Y:S01]  /*c170*/  ISETP.GE.U32.AND P2, PT, R2, 0x7ffffefd, PT ;  /* 0x7ffffefd0200780c */ /* 0x000fe20003f46070 */
[----:B------:R-:W-:Y:S02]  /*c180*/  IMAD R2, R0, 0x7f, RZ ;  /* 0x0000007f00027824 */ /* 0x000fe400078e02ff */
[----:B------:R1:W-:Y:S01]  /*c190*/  LDGSTS.E [R3+0xef00], [R12.64], !P4 ;  /* 0x0ef000000c037fae */ /* 0x0003e2000e121848 */
[----:B------:R-:W-:Y:S02]  /*c1a0*/  ISETP.GT.AND P4, PT, R4, 0x7f, PT ;  /* 0x0000007f0400780c */ /* 0x000fe40003f84270 */
[----:B------:R-:W-:Y:S01]  /*c1b0*/  LOP3.LUT R4, R238, 0x40, RZ, 0xfc, !PT ;  /* 0x00000040ee047812 */ /* 0x000fe200078efcff */
[----:B------:R1:W-:Y:S01]  /*c1c0*/  LDGSTS.E [R3+0xf600], [R10.64], !P5 ;  /* 0x0f6000000a037fae */ /* 0x0003e2000e921848 */
[----:B------:R-:W-:Y:S02]  /*c1d0*/  SEL R0, RZ, 0x4, !P4 ;  /* 0x00000004ff007807 */ /* 0x000fe40006000000 */
[----:B------:R-:W-:Y:S01]  /*c1e0*/  ISETP.GE.AND P4, PT, R4, c[0x0][0x180], PT ;  /* 0x0000600004007a0c */ /* 0x000fe20003f86270 */
[----:B------:R2:W-:Y:S01]  /*c1f0*/  LDGSTS.E [R3+0xf700], [R6.64], !P5 ;  /* 0x0f70000006037fae */ /* 0x0005e2000e921848 */
[----:B------:R-:W-:-:S03]  /*c200*/  IMAD.WIDE R4, R2, 0x4, R244 ;  /* 0x0000000402047825 */ /* 0x000fc600078e02f4 */
[----:B------:R-:W-:Y:S04]  /*c210*/  STL.64 [R1+0x1d58], R246 ;  /* 0x001d58f601007387 */ /* 0x000fe80000100a00 */
[----:B------:R-:W-:Y:S01]  /*c220*/  STL.64 [R1+0x1d60], R244 ;  /* 0x001d60f401007387 */ /* 0x000fe20000100a00 */
[----:B--2---:R-:W-:-:S05]  /*c230*/  IMAD.WIDE R6, R2, 0x4, R246 ;  /* 0x0000000402067825 */ /* 0x004fca00078e02f6 */
[----:B------:R-:W-:Y:S04]  /*c240*/  STL.64 [R1+0x5b8], R6 ;  /* 0x0005b80601007387 */ /* 0x000fe80000100a00 */
[----:B------:R2:W-:Y:S04]  /*c250*/  STL.64 [R1+0x5b0], R4 ;  /* 0x0005b00401007387 */ /* 0x0005e80000100a00 */
[----:B------:R-:W2:Y:S04]  /*c260*/  LDL.LU R214, [R1+0x624] ;  /* 0x0006240001d67983 */ /* 0x000ea80000300800 */
        /* <DEDUP_REMOVED lines=18> */
[----:B------:R-:W2:Y:S01]  /*c390*/  LDL.LU R233, [R1+0x558] ;  /* 0x0005580001e97983 */ /* 0x000ea20000300800 */
[----:B------:R-:W-:-:S03]  /*c3a0*/  ISETP.GE.AND P5, PT, R238, c[0x0][0x180], PT ;  /* 0x00006000ee007a0c */ /* 0x000fc60003fa6270 */
[----:B------:R-:W2:Y:S04]  /*c3b0*/  LDL.LU R234, [R1+0x54c] ;  /* 0x00054c0001ea7983 */ /* 0x000ea80000300800 */
[----:B------:R-:W2:Y:S04]  /*c3c0*/  LDL.LU R235, [R1+0x548] ;  /* 0x0005480001eb7983 */ /* 0x000ea80000300800 */
[----:B------:R1:W-:Y:S04]  /*c3d0*/  LDGSTS.E [R3+0xfe00], [R6.64], !P6 ;  /* 0x0fe0000006037fae */ /* 0x0003e8000f121848 */
[----:B------:R-:W2:Y:S04]  /*c3e0*/  LDL.LU R236, [R1+0x52c] ;  /* 0x00052c0001ec7983 */ /* 0x000ea80000300800 */
[----:B------:R2:W-:Y:S04]  /*c3f0*/  LDGSTS.E [R3+0xff00], [R4.64], !P6 ;  /* 0x0ff0000004037fae */ /* 0x0005e8000f121848 */
[----:B------:R-:W1:Y:S04]  /*c400*/  LDL.LU R237, [R1+0x528] ;  /* 0x0005280001ed7983 */ /* 0x000e680000300800 */
[----:B------:R-:W2:Y:S01]  /*c410*/  LDL.LU R238, [R1+0x51c] ;  /* 0x00051c0001ee7983 */ /* 0x000ea20000300800 */
[----:B----4-:R-:W-:-:S02]  /*c420*/  IMAD R178, R240, c[0x0][0x190], RZ ;  /* 0x00006400f0b27a24 */ /* 0x010fc400078e02ff */
[----:B------:R-:W-:Y:S02]  /*c430*/  IMAD R203, R241, c[0x0][0x190], RZ ;  /* 0x00006400f1cb7a24 */ /* 0x000fe400078e02ff */
[----:B------:R-:W-:Y:S02]  /*c440*/  IMAD R183, R242, c[0x0][0x190], RZ ;  /* 0x00006400f2b77a24 */ /* 0x000fe400078e02ff */
[----:B---3--:R-:W-:Y:S01]  /*c450*/  IMAD R119, R243, c[0x0][0x190], RZ ;  /* 0x00006400f3777a24 */ /* 0x008fe200078e02ff */
[----:B------:R-:W-:Y:S01]  /*c460*/  IADD3 R8, R252, -0x85, RZ ;  /* 0xffffff7bfc087810 */ /* 0x000fe20007ffe0ff */
[----:B--2---:R-:W-:Y:S02]  /*c470*/  IMAD R5, R239, c[0x0][0x190], RZ ;  /* 0x00006400ef057a24 */ /* 0x004fe400078e02ff */
[----:B------:R-:W-:Y:S01]  /*c480*/  IMAD R55, R214, c[0x0][0x190], RZ ;  /* 0x00006400d6377a24 */ /* 0x000fe200078e02ff */
[----:B------:R-:W2:Y:S04]  /*c490*/  LDL.LU R239, [R1+0x518] ;  /* 0x0005180001ef7983 */ /* 0x000ea80000300800 */
[----:B------:R-:W3:Y:S04]  /*c4a0*/  LDL.LU R240, [R1+0x50c] ;  /* 0x00050c0001f07983 */ /* 0x000ee80000300800 */
[----:B------:R-:W4:Y:S04]  /*c4b0*/  LDL.LU R241, [R1+0x508] ;  /* 0x0005080001f17983 */ /* 0x000f280000300800 */
[----:B------:R-:W2:Y:S04]  /*c4c0*/  LDL.LU R242, [R1+0x504] ;  /* 0x0005040001f27983 */ /* 0x000ea80000300800 */
[----:B------:R-:W2:Y:S01]  /*c4d0*/  LDL.LU R243, [R1+0x500] ;  /* 0x0005000001f37983 */ /* 0x000ea20000300800 */
[----:B------:R-:W-:-:S02]  /*c4e0*/  IMAD R4, R218, c[0x0][0x190], RZ ;  /* 0x00006400da047a24 */ /* 0x000fc400078e02ff */
[----:B------:R-:W-:Y:S02]  /*c4f0*/  IMAD R54, R215, c[0x0][0x190], RZ ;  /* 0x00006400d7367a24 */ /* 0x000fe400078e02ff */
[----:B------:R-:W-:Y:S01]  /*c500*/  IMAD R118, R216, c[0x0][0x190], RZ ;  /* 0x00006400d8767a24 */ /* 0x000fe200078e02ff */
[----:B------:R1:W-:Y:S01]  /*c510*/  STL [R1+0x614], R4 ;  /* 0x0006140401007387 */ /* 0x0003e20000100800 */
[----:B------:R-:W-:-:S03]  /*c520*/  IMAD R182, R217, c[0x0][0x190], RZ ;  /* 0x00006400d9b67a24 */ /* 0x000fc600078e02ff */
[----:B------:R-:W3:Y:S04]  /*c530*/  LDL.LU R213, [R1+0x4f4] ;  /* 0x0004f40001d57983 */ /* 0x000ee80000300800 */
[----:B------:R-:W3:Y:S04]  /*c540*/  LDL.LU R214, [R1+0x4f0] ;  /* 0x0004f00001d67983 */ /* 0x000ee80000300800 */
[----:B------:R-:W3:Y:S01]  /*c550*/  LDL.LU R215, [R1+0x4ec] ;  /* 0x0004ec0001d77983 */ /* 0x000ee20000300800 */
[----:B------:R-:W-:-:S03]  /*c560*/  IMAD R199, R219, c[0x0][0x190], RZ ;  /* 0x00006400dbc77a24 */ /* 0x000fc600078e02ff */
[----:B------:R-:W3:Y:S01]  /*c570*/  LDL.LU R216, [R1+0x4e8] ;  /* 0x0004e80001d87983 */ /* 0x000ee20000300800 */
[----:B------:R-:W-:-:S03]  /*c580*/  IMAD R187, R220, c[0x0][0x190], RZ ;  /* 0x00006400dcbb7a24 */ /* 0x000fc600078e02ff */
[----:B------:R-:W3:Y:S01]  /*c590*/  LDL.LU R217, [R1+0x4dc] ;  /* 0x0004dc0001d97983 */ /* 0x000ee20000300800 */
[----:B------:R-:W-:-:S03]  /*c5a0*/  IMAD R123, R221, c[0x0][0x190], RZ ;  /* 0x00006400dd7b7a24 */ /* 0x000fc600078e02ff */
[----:B------:R-:W3:Y:S01]  /*c5b0*/  LDL.LU R218, [R1+0x4d8] ;  /* 0x0004d80001da7983 */ /* 0x000ee20000300800 */
[----:B------:R-:W-:Y:S02]  /*c5c0*/  IMAD R59, R222, c[0x0][0x190], RZ ;  /* 0x00006400de3b7a24 */ /* 0x000fe400078e02ff */
[----:B------:R-:W-:Y:S02]  /*c5d0*/  IMAD R58, R223, c[0x0][0x190], RZ ;  /* 0x00006400df3a7a24 */ /* 0x000fe400078e02ff */
[----:B------:R-:W-:Y:S02]  /*c5e0*/  IMAD R122, R224, c[0x0][0x190], RZ ;  /* 0x00006400e07a7a24 */ /* 0x000fe400078e02ff */
[----:B------:R-:W-:Y:S02]  /*c5f0*/  IMAD R186, R225, c[0x0][0x190], RZ ;  /* 0x00006400e1ba7a24 */ /* 0x000fe400078e02ff */
[----:B------:R-:W-:Y:S02]  /*c600*/  IMAD R195, R227, c[0x0][0x190], RZ ;  /* 0x00006400e3c37a24 */ /* 0x000fe400078e02ff */
[----:B------:R-:W-:-:S02]  /*c610*/  IMAD R191, R228, c[0x0][0x190], RZ ;  /* 0x00006400e4bf7a24 */ /* 0x000fc400078e02ff */
[----:B------:R-:W-:Y:S02]  /*c620*/  IMAD R127, R229, c[0x0][0x190], RZ ;  /* 0x00006400e57f7a24 */ /* 0x000fe400078e02ff */
[----:B------:R-:W-:Y:S02]  /*c630*/  IMAD R63, R230, c[0x0][0x190], RZ ;  /* 0x00006400e63f7a24 */ /* 0x000fe400078e02ff */
[----:B------:R-:W-:Y:S02]  /*c640*/  IMAD R62, R231, c[0x0][0x190], RZ ;  /* 0x00006400e73e7a24 */ /* 0x000fe400078e02ff */
[----:B------:R-:W-:Y:S02]  /*c650*/  IMAD R126, R232, c[0x0][0x190], RZ ;  /* 0x00006400e87e7a24 */ /* 0x000fe400078e02ff */
[----:B------:R-:W-:Y:S01]  /*c660*/  IMAD R190, R233, c[0x0][0x190], RZ ;  /* 0x00006400e9be7a24 */ /* 0x000fe200078e02ff */
[----:B------:R-:W-:Y:S01]  /*c670*/  SEL R2, R0, RZ, !P5 ;  /* 0x000000ff00027207 */ /* 0x000fe20006800000 */
[----:B------:R-:W-:Y:S01]  /*c680*/  IMAD R252, R226, c[0x0][0x190], RZ ;  /* 0x00006400e2fc7a24 */ /* 0x000fe200078e02ff */
[----:B------:R-:W0:Y:S01]  /*c690*/  LDGDEPBAR ;  /* 0x00000000000079af */ /* 0x000e220000000000 */
[----:B------:R-:W-:Y:S01]  /*c6a0*/  IMAD R245, R234, c[0x0][0x190], RZ ;  /* 0x00006400eaf57a24 */ /* 0x000fe200078e02ff */
[----:B------:R-:W-:Y:S01]  /*c6b0*/  ISETP.NE.U32.AND P6, PT, R2, RZ, PT ;  /* 0x000000ff0200720c */ /* 0x000fe20003fc5070 */
[----:B------:R-:W-:-:S02]  /*c6c0*/  IMAD R131, R235, c[0x0][0x190], RZ ;  /* 0x00006400eb837a24 */ /* 0x000fc400078e02ff */
[----:B------:R-:W-:Y:S02]  /*c6d0*/  IMAD R67, R236, c[0x0][0x190], RZ ;  /* 0x00006400ec437a24 */ /* 0x000fe400078e02ff */
[----:B-1----:R-:W-:Y:S02]  /*c6e0*/  IMAD R3, R237, c[0x0][0x190], RZ ;  /* 0x00006400ed037a24 */ /* 0x002fe400078e02ff */
[----:B------:R-:W-:Y:S02]  /*c6f0*/  IMAD R2, R238, c[0x0][0x190], RZ ;  /* 0x00006400ee027a24 */ /* 0x000fe400078e02ff */
[----:B--2---:R-:W-:Y:S02]  /*c700*/  IMAD R135, R243, c[0x0][0x190], RZ ;  /* 0x00006400f3877a24 */ /* 0x004fe400078e02ff */
[----:B------:R-:W2:Y:S04]  /*c710*/  LDL.LU R243, [R1+0x4d4] ;  /* 0x0004d40001f37983 */ /* 0x000ea80000300800 */
[----:B------:R-:W2:Y:S04]  /*c720*/  LDL.LU R219, [R1+0x4d0] ;  /* 0x0004d00001db7983 */ /* 0x000ea80000300800 */
[----:B------:R-:W2:Y:S04]  /*c730*/  LDL.LU R220, [R1+0x4c4] ;  /* 0x0004c40001dc7983 */ /* 0x000ea80000300800 */
[----:B------:R-:W2:Y:S01]  /*c740*/  LDL.LU R221, [R1+0x4c0] ;  /* 0x0004c00001dd7983 */ /* 0x000ea20000300800 */
[----:B------:R-:W-:-:S03]  /*c750*/  IMAD R244, R242, c[0x0][0x190], RZ ;  /* 0x00006400f2f47a24 */ /* 0x000fc600078e02ff */
        /* <DEDUP_REMOVED lines=20> */
[----:B---3--:R-:W-:-:S02]  /*c8a0*/  IMAD R130, R240, c[0x0][0x190], RZ ;  /* 0x00006400f0827a24 */ /* 0x008fc400078e02ff */
[----:B----4-:R-:W-:Y:S01]  /*c8b0*/  IMAD R194, R241, c[0x0][0x190], RZ ;  /* 0x00006400f1c27a24 */ /* 0x010fe200078e02ff */
[----:B------:R-:W3:Y:S04]  /*c8c0*/  LDL.LU R240, [R1+0x368] ;  /* 0x0003680001f07983 */ /* 0x000ee80000300800 */
[----:B------:R-:W4:Y:S01]  /*c8d0*/  LDL.LU R241, [R1+0x364] ;  /* 0x0003640001f17983 */ /* 0x000f220000300800 */
[----:B------:R-:W-:-:S03]  /*c8e0*/  IMAD R71, R213, c[0x0][0x190], RZ ;  /* 0x00006400d5477a24 */ /* 0x000fc600078e02ff */
[----:B------:R-:W3:Y:S01]  /*c8f0*/  LDL.LU R208, [R1+0x360] ;  /* 0x0003600001d07983 */ /* 0x000ee20000300800 */
[----:B------:R-:W-:-:S03]  /*c900*/  IMAD R7, R214, c[0x0][0x190], RZ ;  /* 0x00006400d6077a24 */ /* 0x000fc600078e02ff */
[----:B------:R-:W3:Y:S01]  /*c910*/  LDL.LU R209, [R1+0x35c] ;  /* 0x00035c0001d17983 */ /* 0x000ee20000300800 */
[----:B------:R-:W-:-:S03]  /*c920*/  IMAD R6, R215, c[0x0][0x190], RZ ;  /* 0x00006400d7067a24 */ /* 0x000fc600078e02ff */
        /* <DEDUP_REMOVED lines=8> */
[----:B--2---:R-:W-:Y:S02]  /*c9b0*/  IMAD R139, R219, c[0x0][0x190], RZ ;  /* 0x00006400db8b7a24 */ /* 0x004fe400078e02ff */
        /* <DEDUP_REMOVED lines=19> */
[----:B------:R-:W2:Y:S01]  /*caf0*/  LDL.LU R223, [R1+0x300] ;  /* 0x0003000001df7983 */ /* 0x000ea20000300800 */
[----:B------:R-:W-:-:S03]  /*cb00*/  IMAD R14, R229, c[0x0][0x190], RZ ;  /* 0x00006400e50e7a24 */ /* 0x000fc600078e02ff */
[----:B------:R-:W2:Y:S01]  /*cb10*/  LDL.LU R224, [R1+0x2fc] ;  /* 0x0002fc0001e07983 */ /* 0x000ea20000300800 */
[----:B------:R-:W-:-:S03]  /*cb20*/  IMAD R78, R230, c[0x0][0x190], RZ ;  /* 0x00006400e64e7a24 */ /* 0x000fc600078e02ff */
[----:B------:R-:W2:Y:S04]  /*cb30*/  LDL.LU R225, [R1+0x2f8] ;  /* 0x0002f80001e17983 */ /* 0x000ea80000300800 */
[----:B------:R-:W2:Y:S04]  /*cb40*/  LDL.LU R226, [R1+0x2f4] ;  /* 0x0002f40001e27983 */ /* 0x000ea80000300800 */
[----:B------:R-:W2:Y:S04]  /*cb50*/  LDL.LU R228, [R1+0x2f0] ;  /* 0x0002f00001e47983 */ /* 0x000ea80000300800 */
[----:B------:R-:W2:Y:S04]  /*cb60*/  LDL.LU R229, [R1+0x2ec] ;  /* 0x0002ec0001e57983 */ /* 0x000ea80000300800 */
[----:B------:R-:W2:Y:S01]  /*cb70*/  LDL.LU R230, [R1+0x2e8] ;  /* 0x0002e80001e67983 */ /* 0x000ea20000300800 */
[----:B------:R-:W-:-:S02]  /*cb80*/  IMAD R206, R232, c[0x0][0x190], RZ ;  /* 0x00006400e8ce7a24 */ /* 0x000fc400078e02ff */
[----:B------:R-:W-:Y:S01]  /*cb90*/  IMAD R147, R233, c[0x0][0x190], RZ ;  /* 0x00006400e9937a24 */ /* 0x000fe200078e02ff */
[----:B------:R-:W2:Y:S01]  /*cba0*/  LDL.LU R232, [R1+0x2dc] ;  /* 0x0002dc0001e87983 */ /* 0x000ea20000300800 */
[----:B------:R-:W-:-:S03]  /*cbb0*/  IMAD R83, R234, c[0x0][0x190], RZ ;  /* 0x00006400ea537a24 */ /* 0x000fc600078e02ff */
[----:B------:R-:W2:Y:S04]  /*cbc0*/  LDL.LU R233, [R1+0x2d8] ;  /* 0x0002d80001e97983 */ /* 0x000ea80000300800 */
[----:B------:R-:W2:Y:S01]  /*cbd0*/  LDL.LU R234, [R1+0x2d4] ;  /* 0x0002d40001ea7983 */ /* 0x000ea20000300800 */
[----:B------:R-:W-:Y:S02]  /*cbe0*/  IMAD R18, R236, c[0x0][0x190], RZ ;  /* 0x00006400ec127a24 */ /* 0x000fe400078e02ff */
[----:B------:R-:W-:Y:S01]  /*cbf0*/  IMAD R82, R237, c[0x0][0x190], RZ ;  /* 0x00006400ed527a24 */ /* 0x000fe200078e02ff */
[----:B------:R-:W2:Y:S01]  /*cc00*/  LDL.LU R236, [R1+0x2d0] ;  /* 0x0002d00001ec7983 */ /* 0x000ea20000300800 */
[----:B------:R-:W-:-:S03]  /*cc10*/  IMAD R146, R238, c[0x0][0x190], RZ ;  /* 0x00006400ee927a24 */ /* 0x000fc600078e02ff */
[----:B------:R-:W2:Y:S04]  /*cc20*/  LDL.LU R237, [R1+0x2c4] ;  /* 0x0002c40001ed7983 */ /* 0x000ea80000300800 */
[----:B------:R-:W2:Y:S01]  /*cc30*/  LDL.LU R238, [R1+0x2c0] ;  /* 0x0002c00001ee7983 */ /* 0x000ea20000300800 */
[----:B------:R-:W-:Y:S02]  /*cc40*/  IMAD R19, R235, c[0x0][0x190], RZ ;  /* 0x00006400eb137a24 */ /* 0x000fe400078e02ff */
[----:B---3--:R-:W-:Y:S02]  /*cc50*/  IMAD R210, R240, c[0x0][0x190], RZ ;  /* 0x00006400f0d27a24 */ /* 0x008fe400078e02ff */
[----:B----4-:R-:W-:Y:S01]  /*cc60*/  IMAD R235, R241, c[0x0][0x190], RZ ;  /* 0x00006400f1eb7a24 */ /* 0x010fe200078e02ff */
[----:B------:R-:W3:Y:S04]  /*cc70*/  LDL.LU R240, [R1+0x2bc] ;  /* 0x0002bc0001f07983 */ /* 0x000ee80000300800 */
[----:B------:R-:W4:Y:S01]  /*cc80*/  LDL.LU R241, [R1+0x2b8] ;  /* 0x0002b80001f17983 */ /* 0x000f220000300800 */
[----:B------:R-:W-:-:S02]  /*cc90*/  IMAD R150, R214, c[0x0][0x190], RZ ;  /* 0x00006400d6967a24 */ /* 0x000fc400078e02ff */
[----:B------:R-:W-:Y:S02]  /*cca0*/  IMAD R214, R215, c[0x0][0x190], RZ ;  /* 0x00006400d7d67a24 */ /* 0x000fe400078e02ff */
[----:B------:R-:W-:Y:S02]  /*ccb0*/  IMAD R151, R208, c[0x0][0x190], RZ ;  /* 0x00006400d0977a24 */ /* 0x000fe400078e02ff */
[----:B------:R-:W-:Y:S02]  /*ccc0*/  IMAD R87, R209, c[0x0][0x190], RZ ;  /* 0x00006400d1577a24 */ /* 0x000fe400078e02ff */
[----:B------:R-:W-:Y:S02]  /*ccd0*/  IMAD R23, R211, c[0x0][0x190], RZ ;  /* 0x00006400d3177a24 */ /* 0x000fe400078e02ff */
[----:B------:R-:W-:Y:S02]  /*cce0*/  IMAD R22, R212, c[0x0][0x190], RZ ;  /* 0x00006400d4167a24 */ /* 0x000fe400078e02ff */
[----:B------:R-:W-:-:S02]  /*ccf0*/  IMAD R86, R213, c[0x0][0x190], RZ ;  /* 0x00006400d5567a24 */ /* 0x000fc400078e02ff */
[----:B--2---:R-:W-:Y:S02]  /*cd00*/  IMAD R26, R219, c[0x0][0x190], RZ ;  /* 0x00006400db1a7a24 */ /* 0x004fe400078e02ff */
[----:B------:R-:W2:Y:S01]  /*cd10*/  LDL.LU R219, [R1+0x264] ;  /* 0x0002640001db7983 */ /* 0x000ea20000300800 */
[----:B------:R-:W-:-:S03]  /*cd20*/  IMAD R27, R218, c[0x0][0x190], RZ ;  /* 0x00006400da1b7a24 */ /* 0x000fc600078e02ff */
[----:B------:R-:W2:Y:S04]  /*cd30*/  LDL.LU R196, [R1+0x260] ;  /* 0x0002600001c47983 */ /* 0x000ea80000300800 */
[----:B------:R-:W2:Y:S01]  /*cd40*/  LDL.LU R197, [R1+0x25c] ;  /* 0x00025c0001c57983 */ /* 0x000ea20000300800 */
[----:B------:R-:W-:-:S03]  /*cd50*/  IMAD R218, R222, c[0x0][0x190], RZ ;  /* 0x00006400deda7a24 */ /* 0x000fc600078e02ff */
[----:B------:R-:W2:Y:S04]  /*cd60*/  LDL.LU R200, [R1+0x258] ;  /* 0x0002580001c87983 */ /* 0x000ea80000300800 */
[----:B------:R-:W2:Y:S04]  /*cd70*/  LDL.LU R201, [R1+0x254] ;  /* 0x0002540001c97983 */ /* 0x000ea80000300800 */
[----:B------:R-:W2:Y:S04]  /*cd80*/  LDL.LU R204, [R1+0x250] ;  /* 0x0002500001cc7983 */ /* 0x000ea80000300800 */
[----:B------:R-:W2:Y:S01]  /*cd90*/  LDL.LU R205, [R1+0x24c] ;  /* 0x00024c0001cd7983 */ /* 0x000ea20000300800 */
[----:B------:R-:W-:-:S02]  /*cda0*/  IMAD R155, R216, c[0x0][0x190], RZ ;  /* 0x00006400d89b7a24 */ /* 0x000fc400078e02ff */
[----:B------:R-:W-:Y:S02]  /*cdb0*/  IMAD R91, R217, c[0x0][0x190], RZ ;  /* 0x00006400d95b7a24 */ /* 0x000fe400078e02ff */
[----:B------:R-:W-:Y:S02]  /*cdc0*/  IMAD R90, R220, c[0x0][0x190], RZ ;  /* 0x00006400dc5a7a24 */ /* 0x000fe400078e02ff */
[----:B------:R-:W-:Y:S02]  /*cdd0*/  IMAD R222, R230, c[0x0][0x190], RZ ;  /* 0x00006400e6de7a24 */ /* 0x000fe400078e02ff */
        /* <DEDUP_REMOVED lines=27> */
[----:B------:R-:W-:Y:S01]  /*cf90*/  ISETP.GE.U32.AND P5, PT, R8, 0x7ffffefc, PT ;  /* 0x7ffffefc0800780c */ /* 0x000fe20003fa6070 */
[----:B------:R-:W-:Y:S01]  /*cfa0*/  IMAD R163, R233, c[0x0][0x190], RZ ;  /* 0x00006400e9a37a24 */ /* 0x000fe200078e02ff */
[----:B------:R-:W2:Y:S01]  /*cfb0*/  LDL.LU R232, [R1+0x150] ;  /* 0x0001500001e87983 */ /* 0x000ea20000300800 */
[----:B------:R-:W-:Y:S02]  /*cfc0*/  IMAD R35, R236, c[0x0][0x190], RZ ;  /* 0x00006400ec237a24 */ /* 0x000fe400078e02ff */
[----:B------:R-:W-:Y:S01]  /*cfd0*/  IMAD.WIDE R12, R5, 0x4, R248 ;  /* 0x00000004050c7825 */ /* 0x000fe200078e02f8 */
[----:B------:R-:W2:Y:S03]  /*cfe0*/  LDL.LU R233, [R1+0x14c] ;  /* 0x00014c0001e97983 */ /* 0x000ea60000300800 */
[----:B------:R-:W-:Y:S01]  /*cff0*/  IMAD R34, R237, c[0x0][0x190], RZ ;  /* 0x00006400ed227a24 */ /* 0x000fe200078e02ff */
[----:B------:R-:W2:Y:S01]  /*d000*/  LDL.LU R236, [R1+0x148] ;  /* 0x0001480001ec7983 */ /* 0x000ea20000300800 */
[----:B------:R-:W-:-:S03]  /*d010*/  IMAD.WIDE R8, R5, 0x4, R250 ;  /* 0x0000000405087825 */ /* 0x000fc600078e02fa */
[----:B------:R-:W2:Y:S01]  /*d020*/  LDL.LU R237, [R1+0xe4] ;  /* 0x0000e40001ed7983 */ /* 0x000ea20000300800 */
[----:B------:R-:W-:Y:S02]  /*d030*/  IMAD R30, R226, c[0x0][0x190], RZ ;  /* 0x00006400e21e7a24 */ /* 0x000fe400078e02ff */
[----:B---3--:R-:W-:Y:S02]  /*d040*/  IMAD R162, R240, c[0x0][0x190], RZ ;  /* 0x00006400f0a27a24 */ /* 0x008fe400078e02ff */
[----:B------:R-:W-:Y:S01]  /*d050*/  IMAD.WIDE R4, R4, 0x4, R248 ;  /* 0x0000000404047825 */ /* 0x000fe200078e02f8 */
[----:B------:R-:W3:Y:S03]  /*d060*/  LDL.LU R240, [R1+0xe0] ;  /* 0x0000e00001f07983 */ /* 0x000ee60000300800 */
[----:B----4-:R-:W-:Y:S02]  /*d070*/  IMAD R226, R241, c[0x0][0x190], RZ ;  /* 0x00006400f1e27a24 */ /* 0x010fe400078e02ff */
[----:B------:R-:W2:Y:S01]  /*d080*/  LDL.LU R241, [R1+0xbc] ;  /* 0x0000bc0001f17983 */ /* 0x000ea20000300800 */
[----:B------:R-:W-:-:S03]  /*d090*/  IMAD R243, R243, c[0x0][0x190], RZ ;  /* 0x00006400f3f37a24 */ /* 0x000fc600078e02ff */
[----:B------:R1:W-:Y:S01]  /*d0a0*/  STL.64 [R1+0xc60], R12 ;  /* 0x000c600c01007387 */ /* 0x0003e20000100a00 */
[----:B------:R-:W-:-:S03]  /*d0b0*/  IMAD R242, R242, c[0x0][0x190], RZ ;  /* 0x00006400f2f27a24 */ /* 0x000fc600078e02ff */
[----:B------:R1:W-:Y:S01]  /*d0c0*/  STL.64 [R1+0xc58], R8 ;  /* 0x000c580801007387 */ /* 0x0003e20000100a00 */
[----:B------:R-:W-:-:S03]  /*d0d0*/  IMAD R239, R239, c[0x0][0x190], RZ ;  /* 0x00006400efef7a24 */ /* 0x000fc600078e02ff */
[----:B------:R1:W-:Y:S02]  /*d0e0*/  STL.64 [R1+0xca0], R4 ;  /* 0x000ca00401007387 */ /* 0x0003e40000100a00 */
[----:B-1----:R-:W-:-:S04]  /*d0f0*/  IMAD.WIDE R12, R252, 0x4, R248 ;  /* 0x00000004fc0c7825 */ /* 0x002fc800078e02f8 */
[--C-:B------:R-:W-:Y:S01]  /*d100*/  IMAD.WIDE R8, R245, 0x4, R248.reuse ;  /* 0x00000004f5087825 */ /* 0x100fe200078e02f8 */
[----:B------:R1:W-:Y:S03]  /*d110*/  STL.64 [R1+0xc28], R12 ;  /* 0x000c280c01007387 */ /* 0x0003e60000100a00 */
[----:B------:R-:W-:Y:S01]  /*d120*/  IMAD.WIDE R4, R244, 0x4, R248 ;  /* 0x00000004f4047825 */ /* 0x000fe200078e02f8 */
[----:B------:R1:W-:Y:S04]  /*d130*/  STL.64 [R1+0xce0], R8 ;  /* 0x000ce00801007387 */ /* 0x0003e80000100a00 */
[----:B------:R1:W-:Y:S01]  /*d140*/  STL.64 [R1+0xd20], R4 ;  /* 0x000d200401007387 */ /* 0x0003e20000100a00 */
[----:B------:R-:W-:-:S02]  /*d150*/  IMAD R231, R231, c[0x0][0x190], RZ ;  /* 0x00006400e7e77a24 */ /* 0x000fc400078e02ff */
[----:B-1----:R-:W-:-:S04]  /*d160*/  IMAD.WIDE R12, R243, 0x4, R248 ;  /* 0x00000004f30c7825 */ /* 0x002fc800078e02f8 */
[--C-:B------:R-:W-:Y:S01]  /*d170*/  IMAD.WIDE R8, R242, 0x4, R248.reuse ;  /* 0x00000004f2087825 */ /* 0x100fe200078e02f8 */
[----:B------:R1:W-:Y:S03]  /*d180*/  STL.64 [R1+0xd60], R12 ;  /* 0x000d600c01007387 */ /* 0x0003e60000100a00 */
[--C-:B------:R-:W-:Y:S01]  /*d190*/  IMAD.WIDE R4, R239, 0x4, R248.reuse ;  /* 0x00000004ef047825 */ /* 0x100fe200078e02f8 */
[----:B------:R1:W-:Y:S03]  /*d1a0*/  STL.64 [R1+0xda0], R8 ;  /* 0x000da00801007387 */ /* 0x0003e60000100a00 */
[----:B------:R-:W-:Y:S01]  /*d1b0*/  IMAD R227, R227, c[0x0][0x190], RZ ;  /* 0x00006400e3e37a24 */ /* 0x000fe200078e02ff */
[----:B------:R1:W-:Y:S02]  /*d1c0*/  STL.64 [R1+0xde0], R4 ;  /* 0x000de00401007387 */ /* 0x0003e40000100a00 */
[----:B-1----:R-:W-:-:S04]  /*d1d0*/  IMAD.WIDE R12, R235, 0x4, R248 ;  /* 0x00000004eb0c7825 */ /* 0x002fc800078e02f8 */
[--C-:B------:R-:W-:Y:S01]  /*d1e0*/  IMAD.WIDE R8, R231, 0x4, R248.reuse ;  /* 0x00000004e7087825 */ /* 0x100fe200078e02f8 */
[----:B------:R1:W-:Y:S03]  /*d1f0*/  STL.64 [R1+0xe38], R12 ;  /* 0x000e380c01007387 */ /* 0x0003e60000100a00 */
[--C-:B------:R-:W-:Y:S01]  /*d200*/  IMAD.WIDE R4, R227, 0x4, R248.reuse ;  /* 0x00000004e3047825 */ /* 0x100fe200078e02f8 */
[----:B------:R2:W-:Y:S04]  /*d210*/  STL.64 [R1+0xe90], R8 ;  /* 0x000e900801007387 */ /* 0x0005e80000100a00 */
[----:B------:R2:W-:Y:S01]  /*d220*/  STL.64 [R1+0xee0], R4 ;  /* 0x000ee00401007387 */ /* 0x0005e20000100a00 */
[----:B-1----:R-:W-:-:S05]  /*d230*/  IMAD.WIDE R12, R223, 0x4, R248 ;  /* 0x00000004df0c7825 */ /* 0x002fca00078e02f8 */
[----:B------:R-:W-:Y:S01]  /*d240*/  STL.64 [R1+0xf60], R12 ;  /* 0x000f600c01007387 */ /* 0x000fe20000100a00 */
[----:B------:R-:W-:-:S04]  /*d250*/  IMAD.WIDE R52, R54, 0x4, R248 ;  /* 0x0000000436347825 */ /* 0x000fc800078e02f8 */
[----:B------:R-:W-:-:S04]  /*d260*/  IMAD.WIDE R116, R118, 0x4, R248 ;  /* 0x0000000476747825 */ /* 0x000fc800078e02f8 */
[----:B------:R-:W-:-:S04]  /*d270*/  IMAD.WIDE R180, R182, 0x4, R248 ;  /* 0x00000004b6b47825 */ /* 0x000fc800078e02f8 */
[----:B------:R-:W-:-:S04]  /*d280*/  IMAD.WIDE R56, R58, 0x4, R248 ;  /* 0x000000043a387825 */ /* 0x000fc800078e02f8 */
[----:B------:R-:W-:-:S04]  /*d290*/  IMAD.WIDE R120, R122, 0x4, R248 ;  /* 0x000000047a787825 */ /* 0x000fc800078e02f8 */
[----:B------:R-:W-:-:S04]  /*d2a0*/  IMAD.WIDE R184, R186, 0x4, R248 ;  /* 0x00000004bab87825 */ /* 0x000fc800078e02f8 */
[----:B------:R-:W-:-:S04]  /*d2b0*/  IMAD.WIDE R60, R62, 0x4, R248 ;  /* 0x000000043e3c7825 */ /* 0x000fc800078e02f8 */
[----:B--2---:R-:W-:-:S04]  /*d2c0*/  IMAD R219, R219, c[0x0][0x190], RZ ;  /* 0x00006400dbdb7a24 */ /* 0x004fc800078e02ff */
[----:B------:R-:W-:-:S05]  /*d2d0*/  IMAD.WIDE R8, R219, 0x4, R248 ;  /* 0x00000004db087825 */ /* 0x000fca00078e02f8 */
[----:B------:R-:W-:Y:S01]  /*d2e0*/  STL.64 [R1+0xfe0], R8 ;  /* 0x000fe00801007387 */ /* 0x000fe20000100a00 */
[----:B------:R-:W-:Y:S02]  /*d2f0*/  IMAD R215, R215, c[0x0][0x190], RZ ;  /* 0x00006400d7d77a24 */ /* 0x000fe400078e02ff */
[----:B------:R-:W-:Y:S02]  /*d300*/  IMAD R171, R207, c[0x0][0x190], RZ ;  /* 0x00006400cfab7a24 */ /* 0x000fe400078e02ff */
[----:B------:R-:W-:-:S04]  /*d310*/  IMAD.WIDE R4, R215, 0x4, R248 ;  /* 0x00000004d7047825 */ /* 0x000fc800078e02f8 */
[----:B------:R-:W-:Y:S01]  /*d320*/  IMAD R42, R211, c[0x0][0x190], RZ ;  /* 0x00006400d32a7a24 */ /* 0x000fe200078e02ff */
[----:B------:R1:W-:Y:S01]  /*d330*/  STL.64 [R1+0x1068], R4 ;  /* 0x0010680401007387 */ /* 0x0003e20000100a00 */
[----:B------:R-:W-:Y:S02]  /*d340*/  IMAD R211, R216, c[0x0][0x190], RZ ;  /* 0x00006400d8d37a24 */ /* 0x000fe400078e02ff */
[----:B-1----:R-:W-:-:S04]  /*d350*/  IMAD.WIDE R4, R203, 0x4, R248 ;  /* 0x00000004cb047825 */ /* 0x002fc800078e02f8 */
[----:B------:R-:W-:-:S05]  /*d360*/  IMAD.WIDE R12, R211, 0x4, R248 ;  /* 0x00000004d30c7825 */ /* 0x000fca00078e02f8 */
[----:B------:R1:W-:Y:S02]  /*d370*/  STL.64 [R1+0x10f0], R12 ;  /* 0x0010f00c01007387 */ /* 0x0003e40000100a00 */
[----:B-1----:R-:W-:-:S04]  /*d380*/  IMAD.WIDE R12, R183, 0x4, R248 ;  /* 0x00000004b70c7825 */ /* 0x002fc800078e02f8 */
[----:B------:R-:W-:-:S04]  /*d390*/  IMAD R207, R229, c[0x0][0x190], RZ ;  /* 0x00006400e5cf7a24 */ /* 0x000fc800078e02ff */
[----:B------:R-:W-:-:S05]  /*d3a0*/  IMAD.WIDE R8, R207, 0x4, R248 ;  /* 0x00000004cf087825 */ /* 0x000fca00078e02f8 */
[----:B------:R1:W-:Y:S04]  /*d3b0*/  STL.64 [R1+0x1178], R8 ;  /* 0x0011780801007387 */ /* 0x0003e80000100a00 */
[----:B------:R2:W-:Y:S04]  /*d3c0*/  STL.64 [R1+0xc50], R4 ;  /* 0x000c500401007387 */ /* 0x0005e80000100a00 */
[----:B------:R-:W-:Y:S01]  /*d3d0*/  STL.64 [R1+0xc70], R12 ;  /* 0x000c700c01007387 */ /* 0x000fe20000100a00 */
[----:B-1----:R-:W-:-:S04]  /*d3e0*/  IMAD.WIDE R8, R119, 0x4, R248 ;  /* 0x0000000477087825 */ /* 0x002fc800078e02f8 */
[--C-:B--2---:R-:W-:Y:S01]  /*d3f0*/  IMAD.WIDE R4, R55, 0x4, R248.reuse ;  /* 0x0000000437047825 */ /* 0x104fe200078e02f8 */
[----:B------:R-:W-:Y:S04]  /*d400*/  STL.64 [R1+0xc68], R8 ;  /* 0x000c680801007387 */ /* 0x000fe80000100a00 */
[----:B------:R1:W-:Y:S04]  /*d410*/  STL.64 [R1+0xc80], R4 ;  /* 0x000c800401007387 */ /* 0x0003e80000100a00 */
[----:B------:R-:W-:Y:S04]  /*d420*/  STL.64 [R1+0xc78], R52 ;  /* 0x000c783401007387 */ /* 0x000fe80000100a00 */
[----:B------:R-:W-:Y:S01]  /*d430*/  STL.64 [R1+0x1d68], R52 ;  /* 0x001d683401007387 */ /* 0x000fe20000100a00 */
[----:B-1----:R-:W-:-:S05]  /*d440*/  IMAD.WIDE R4, R199, 0x4, R248 ;  /* 0x00000004c7047825 */ /* 0x002fca00078e02f8 */
[----:B------:R1:W-:Y:S04]  /*d450*/  STL.64 [R1+0xc98], R4 ;  /* 0x000c980401007387 */ /* 0x0003e80000100a00 */
[----:B------:R-:W-:Y:S04]  /*d460*/  STL.64 [R1+0xc90], R116 ;  /* 0x000c907401007387 */ /* 0x000fe80000100a00 */
[----:B------:R-:W-:Y:S01]  /*d470*/  STL.64 [R1+0x1d70], R116 ;  /* 0x001d707401007387 */ /* 0x000fe20000100a00 */
[----:B-1----:R-:W-:-:S05]  /*d480*/  IMAD.WIDE R4, R187, 0x4, R248 ;  /* 0x00000004bb047825 */ /* 0x002fca00078e02f8 */
[----:B------:R1:W-:Y:S04]  /*d490*/  STL.64 [R1+0xcb0], R4 ;  /* 0x000cb00401007387 */ /* 0x0003e80000100a00 */
[----:B------:R-:W-:Y:S04]  /*d4a0*/  STL.64 [R1+0xc88], R180 ;  /* 0x000c88b401007387 */ /* 0x000fe80000100a00 */
[----:B------:R2:W-:Y:S01]  /*d4b0*/  STL.64 [R1+0x1d78], R180 ;  /* 0x001d78b401007387 */ /* 0x0005e20000100a00 */
[----:B-1----:R-:W-:-:S05]  /*d4c0*/  IMAD.WIDE R4, R123, 0x4, R248 ;  /* 0x000000047b047825 */ /* 0x002fca00078e02f8 */
[----:B------:R1:W-:Y:S01]  /*d4d0*/  STL.64 [R1+0xca8], R4 ;  /* 0x000ca80401007387 */ /* 0x0003e20000100a00 */
[----:B--2---:R-:W-:-:S05]  /*d4e0*/  IMAD.WIDE R180, R59, 0x4, R248 ;  /* 0x000000043bb47825 */ /* 0x004fca00078e02f8 */
[----:B------:R-:W-:Y:S01]  /*d4f0*/  STL.64 [R1+0xc48], R180 ;  /* 0x000c48b401007387 */ /* 0x000fe20000100a00 */
[----:B-1----:R-:W-:-:S03]  /*d500*/  IMAD.WIDE R4, R195, 0x4, R248 ;  /* 0x00000004c3047825 */ /* 0x002fc600078e02f8 */
[----:B------:R-:W-:Y:S04]  /*d510*/  STL.64 [R1+0x1d80], R180 ;  /* 0x001d80b401007387 */ /* 0x000fe80000100a00 */
[----:B------:R-:W-:Y:S04]  /*d520*/  STL.64 [R1+0xc40], R56 ;  /* 0x000c403801007387 */ /* 0x000fe80000100a00 */
[----:B------:R-:W-:Y:S04]  /*d530*/  STL.64 [R1+0x1d88], R56 ;  /* 0x001d883801007387 */ /* 0x000fe80000100a00 */
[----:B------:R1:W-:Y:S04]  /*d540*/  STL.64 [R1+0xc20], R4 ;  /* 0x000c200401007387 */ /* 0x0003e80000100a00 */
[----:B------:R-:W-:Y:S04]  /*d550*/  STL.64 [R1+0xc38], R120 ;  /* 0x000c387801007387 */ /* 0x000fe80000100a00 */
[----:B------:R-:W-:Y:S01]  /*d560*/  STL.64 [R1+0x1d90], R120 ;  /* 0x001d907801007387 */ /* 0x000fe20000100a00 */
[----:B-1----:R-:W-:-:S05]  /*d570*/  IMAD.WIDE R4, R191, 0x4, R248 ;  /* 0x00000004bf047825 */ /* 0x002fca00078e02f8 */
[----:B------:R1:W-:Y:S01]  /*d580*/  STL.64 [R1+0xc18], R4 ;  /* 0x000c180401007387 */ /* 0x0003e20000100a00 */
[----:B------:R-:W-:-:S03]  /*d590*/  IMAD.WIDE R52, R63, 0x4, R248 ;  /* 0x000000043f347825 */ /* 0x000fc600078e02f8 */
[----:B------:R-:W-:Y:S04]  /*d5a0*/  STL.64 [R1+0xc30], R184 ;  /* 0x000c30b801007387 */ /* 0x000fe80000100a00 */
[----:B------:R-:W-:Y:S01]  /*d5b0*/  STL.64 [R1+0x1d98], R184 ;  /* 0x001d98b801007387 */ /* 0x000fe20000100a00 */
[----:B-1----:R-:W-:-:S05]  /*d5c0*/  IMAD.WIDE R4, R127, 0x4, R248 ;  /* 0x000000047f047825 */ /* 0x002fca00078e02f8 */
[----:B------:R1:W-:Y:S01]  /*d5d0*/  STL.64 [R1+0xcb8], R4 ;  /* 0x000cb80401007387 */ /* 0x0003e20000100a00 */
[----:B------:R-:W-:-:S03]  /*d5e0*/  IMAD.WIDE R124, R126, 0x4, R248 ;  /* 0x000000047e7c7825 */ /* 0x000fc600078e02f8 */
[----:B------:R-:W-:Y:S04]  /*d5f0*/  STL.64 [R1+0xcc0], R52 ;  /* 0x000cc03401007387 */ /* 0x000fe80000100a00 */
[----:B------:R-:W-:Y:S01]  /*d600*/  STL.64 [R1+0x1da0], R52 ;  /* 0x001da03401007387 */ /* 0x000fe20000100a00 */
[----:B-1----:R-:W-:-:S03]  /*d610*/  IMAD.WIDE R4, R131, 0x4, R248 ;  /* 0x0000000483047825 */ /* 0x002fc600078e02f8 */
[----:B------:R-:W-:Y:S04]  /*d620*/  STL.64 [R1+0xcc8], R60 ;  /* 0x000cc83c01007387 */ /* 0x000fe80000100a00 */
[----:B------:R-:W-:Y:S04]  /*d630*/  STL.64 [R1+0x1da8], R60 ;  /* 0x001da83c01007387 */ /* 0x000fe80000100a00 */
[----:B------:R1:W-:Y:S01]  /*d640*/  STL.64 [R1+0xce8], R4 ;  /* 0x000ce80401007387 */ /* 0x0003e20000100a00 */
[----:B------:R-:W-:-:S03]  /*d650*/  IMAD.WIDE R188, R190, 0x4, R248 ;  /* 0x00000004bebc7825 */ /* 0x000fc600078e02f8 */
[----:B------:R-:W-:Y:S04]  /*d660*/  STL.64 [R1+0xcd0], R124 ;  /* 0x000cd07c01007387 */ /* 0x000fe80000100a00 */
[----:B------:R-:W-:Y:S01]  /*d670*/  STL.64 [R1+0x1db0], R124 ;  /* 0x001db07c01007387 */ /* 0x000fe20000100a00 */
[----:B-1----:R-:W-:-:S05]  /*d680*/  IMAD.WIDE R4, R67, 0x4, R248 ;  /* 0x0000000443047825 */ /* 0x002fca00078e02f8 */
[----:B------:R1:W-:Y:S01]  /*d690*/  STL.64 [R1+0xcf0], R4 ;  /* 0x000cf00401007387 */ /* 0x0003e20000100a00 */
[----:B------:R-:W-:-:S03]  /*d6a0*/  IMAD.WIDE R246, R2, 0x4, R248 ;  /* 0x0000000402f67825 */ /* 0x000fc600078e02f8 */
[----:B------:R-:W-:Y:S01]  /*d6b0*/  STL.64 [R1+0xcd8], R188 ;  /* 0x000cd8bc01007387 */ /* 0x000fe20000100a00 */
[----:B------:R-:W-:-:S03]  /*d6c0*/  IMAD.WIDE R64, R66, 0x4, R248 ;  /* 0x0000000442407825 */ /* 0x000fc600078e02f8 */
[----:B------:R-:W-:Y:S01]  /*d6d0*/  STL.64 [R1+0x1db8], R188 ;  /* 0x001db8bc01007387 */ /* 0x000fe20000100a00 */
[----:B-1----:R-:W-:-:S05]  /*d6e0*/  IMAD.WIDE R4, R3, 0x4, R248 ;  /* 0x0000000403047825 */ /* 0x002fca00078e02f8 */
[----:B------:R1:W-:Y:S01]  /*d6f0*/  STL.64 [R1+0xcf8], R4 ;  /* 0x000cf80401007387 */ /* 0x0003e20000100a00 */
[----:B------:R-:W-:-:S03]  /*d700*/  IMAD.WIDE R128, R130, 0x4, R248 ;  /* 0x0000000482807825 */ /* 0x000fc600078e02f8 */
[----:B------:R-:W-:Y:S01]  /*d710*/  STL.64 [R1+0xd00], R246 ;  /* 0x000d00f601007387 */ /* 0x000fe20000100a00 */
[----:B------:R-:W-:-:S03]  /*d720*/  IMAD.WIDE R56, R71, 0x4, R248 ;  /* 0x0000000447387825 */ /* 0x000fc600078e02f8 */
        /* <DEDUP_REMOVED lines=16> */
[----:B------:R-:W-:Y:S04]  /*d830*/  STL.64 [R1+0xd40], R4 ;  /* 0x000d400401007387 */ /* 0x000fe80000100a00 */
[----:B------:R1:W-:Y:S01]  /*d840*/  STL.64 [R1+0x1de0], R4 ;  /* 0x001de00401007387 */ /* 0x0003e20000100a00 */
[----:B------:R-:W-:-:S03]  /*d850*/  IMAD.WIDE R132, R134, 0x4, R248 ;  /* 0x0000000486847825 */ /* 0x000fc600078e02f8 */
[----:B------:R-:W-:Y:S04]  /*d860*/  STL.64 [R1+0xd48], R68 ;  /* 0x000d484401007387 */ /* 0x000fe80000100a00 */
[----:B------:R-:W-:Y:S01]  /*d870*/  STL.64 [R1+0x1de8], R68 ;  /* 0x001de84401007387 */ /* 0x000fe20000100a00 */
[----:B-1----:R-:W-:-:S05]  /*d880*/  IMAD.WIDE R4, R139, 0x4, R248 ;  /* 0x000000048b047825 */ /* 0x002fca00078e02f8 */
[----:B------:R1:W-:Y:S01]  /*d890*/  STL.64 [R1+0xd68], R4 ;  /* 0x000d680401007387 */ /* 0x0003e20000100a00 */
[----:B------:R-:W-:Y:S02]  /*d8a0*/  IMAD R167, R196, c[0x0][0x190], RZ ;  /* 0x00006400c4a77a24 */ /* 0x000fe400078e02ff */
[----:B------:R-:W-:Y:S01]  /*d8b0*/  IMAD R103, R197, c[0x0][0x190], RZ ;  /* 0x00006400c5677a24 */ /* 0x000fe200078e02ff */
        /* <DEDUP_REMOVED lines=28> */
[----:B------:R2:W-:Y:S01]  /*da80*/  STL.64 [R1+0x1e18], R200 ;  /* 0x001e18c801007387 */ /* 0x0005e20000100a00 */
[----:B-1----:R-:W-:-:S04]  /*da90*/  IMAD.WIDE R4, R15, 0x4, R248 ;  /* 0x000000040f047825 */ /* 0x002fc800078e02f8 */
[--C-:B------:R-:W-:Y:S01]  /*daa0*/  IMAD.WIDE R56, R147, 0x4, R248.reuse ;  /* 0x0000000493387825 */ /* 0x100fe200078e02f8 */
[----:B------:R-:W-:Y:S04]  /*dab0*/  STL.64 [R1+0xdb8], R4 ;  /* 0x000db80401007387 */ /* 0x000fe80000100a00 */
[----:B------:R-:W-:Y:S01]  /*dac0*/  STL.64 [R1+0xdc0], R12 ;  /* 0x000dc00c01007387 */ /* 0x000fe20000100a00 */
[----:B------:R-:W-:-:S03]  /*dad0*/  IMAD.WIDE R140, R142, 0x4, R248 ;  /* 0x000000048e8c7825 */ /* 0x000fc600078e02f8 */
[----:B------:R-:W-:Y:S01]  /*dae0*/  STL.64 [R1+0x1e20], R12 ;  /* 0x001e200c01007387 */ /* 0x000fe20000100a00 */
[----:B------:R-:W-:-:S03]  /*daf0*/  IMAD R102, R204, c[0x0][0x190], RZ ;  /* 0x00006400cc667a24 */ /* 0x000fc600078e02ff */
[----:B------:R-:W-:Y:S01]  /*db00*/  STL.64 [R1+0xdc8], R76 ;  /* 0x000dc84c01007387 */ /* 0x000fe20000100a00 */
[----:B------:R-:W-:-:S03]  /*db10*/  IMAD R166, R205, c[0x0][0x190], RZ ;  /* 0x00006400cda67a24 */ /* 0x000fc600078e02ff */
[----:B------:R1:W-:Y:S01]  /*db20*/  STL.64 [R1+0x1e28], R76 ;  /* 0x001e284c01007387 */ /* 0x0003e20000100a00 */
[----:B------:R-:W-:-:S03]  /*db30*/  IMAD.WIDE R204, R206, 0x4, R248 ;  /* 0x00000004cecc7825 */ /* 0x000fc600078e02f8 */
[----:B------:R-:W-:Y:S01]  /*db40*/  STL.64 [R1+0xde8], R56 ;  /* 0x000de83801007387 */ /* 0x000fe20000100a00 */
[----:B--2---:R-:W-:-:S03]  /*db50*/  IMAD.WIDE R200, R19, 0x4, R248 ;  /* 0x0000000413c87825 */ /* 0x004fc600078e02f8 */
[----:B------:R-:W-:Y:S01]  /*db60*/  STL.64 [R1+0x1fb8], R56 ;  /* 0x001fb83801007387 */ /* 0x000fe20000100a00 */
[----:B-1----:R-:W-:-:S03]  /*db70*/  IMAD.WIDE R76, R83, 0x4, R248 ;  /* 0x00000004534c7825 */ /* 0x002fc600078e02f8 */
[----:B------:R-:W-:Y:S04]  /*db80*/  STL.64 [R1+0xdd0], R140 ;  /* 0x000dd08c01007387 */ /* 0x000fe80000100a00 */
[----:B------:R-:W-:Y:S01]  /*db90*/  STL.64 [R1+0x1e30], R140 ;  /* 0x001e308c01007387 */ /* 0x000fe20000100a00 */
[----:B------:R-:W-:-:S03]  /*dba0*/  IMAD.WIDE R16, R18, 0x4, R248 ;  /* 0x0000000412107825 */ /* 0x000fc600078e02f8 */
[----:B------:R-:W-:Y:S01]  /*dbb0*/  STL.64 [R1+0xdf0], R76 ;  /* 0x000df04c01007387 */ /* 0x000fe20000100a00 */
[----:B------:R-:W-:-:S03]  /*dbc0*/  IMAD.WIDE R80, R82, 0x4, R248 ;  /* 0x0000000452507825 */ /* 0x000fc600078e02f8 */
[----:B------:R-:W-:Y:S01]  /*dbd0*/  STL.64 [R1+0x1f10], R76 ;  /* 0x001f104c01007387 */ /* 0x000fe20000100a00 */
[----:B------:R-:W-:-:S03]  /*dbe0*/  IMAD.WIDE R4, R151, 0x4, R248 ;  /* 0x0000000497047825 */ /* 0x000fc600078e02f8 */
[----:B------:R-:W-:Y:S04]  /*dbf0*/  STL.64 [R1+0xdd8], R204 ;  /* 0x000dd8cc01007387 */ /* 0x000fe80000100a00 */
[----:B------:R-:W-:Y:S04]  /*dc00*/  STL.64 [R1+0x1e38], R204 ;  /* 0x001e38cc01007387 */ /* 0x000fe80000100a00 */
[----:B------:R-:W-:Y:S04]  /*dc10*/  STL.64 [R1+0xdf8], R200 ;  /* 0x000df8c801007387 */ /* 0x000fe80000100a00 */
[----:B------:R-:W-:Y:S01]  /*dc20*/  STL.64 [R1+0x1e40], R200 ;  /* 0x001e40c801007387 */ /* 0x000fe20000100a00 */
[----:B------:R-:W-:-:S03]  /*dc30*/  IMAD.WIDE R144, R146, 0x4, R248 ;  /* 0x0000000492907825 */ /* 0x000fc600078e02f8 */
[----:B------:R-:W-:Y:S04]  /*dc40*/  STL.64 [R1+0xe00], R16 ;  /* 0x000e001001007387 */ /* 0x000fe80000100a00 */
[----:B------:R-:W-:Y:S01]  /*dc50*/  STL.64 [R1+0x1e48], R16 ;  /* 0x001e481001007387 */ /* 0x000fe20000100a00 */
[----:B------:R-:W-:-:S03]  /*dc60*/  IMAD R107, R208, c[0x0][0x190], RZ ;  /* 0x00006400d06b7a24 */ /* 0x000fc600078e02ff */
[----:B------:R-:W-:Y:S01]  /*dc70*/  STL.64 [R1+0xe08], R80 ;  /* 0x000e085001007387 */ /* 0x000fe20000100a00 */
[----:B------:R-:W-:-:S03]  /*dc80*/  IMAD R43, R209, c[0x0][0x190], RZ ;  /* 0x00006400d12b7a24 */ /* 0x000fc600078e02ff */
[----:B------:R-:W-:Y:S01]  /*dc90*/  STL.64 [R1+0x1e50], R80 ;  /* 0x001e505001007387 */ /* 0x000fe20000100a00 */
[----:B------:R-:W-:-:S03]  /*dca0*/  IMAD.WIDE R208, R210, 0x4, R248 ;  /* 0x00000004d2d07825 */ /* 0x000fc600078e02f8 */
        /* <DEDUP_REMOVED lines=9> */
[----:B------:R-:W-:Y:S04]  /*dd40*/  STL.64 [R1+0x1e60], R208 ;  /* 0x001e60d001007387 */ /* 0x000fe80000100a00 */
[----:B------:R-:W-:Y:S01]  /*dd50*/  STL.64 [R1+0xe68], R72 ;  /* 0x000e684801007387 */ /* 0x000fe20000100a00 */
[----:B-1----:R-:W-:-:S03]  /*dd60*/  IMAD.WIDE R4, R155, 0x4, R248 ;  /* 0x000000049b047825 */ /* 0x002fc600078e02f8 */
        /* <DEDUP_REMOVED lines=27> */
[----:B------:R-:W-:-:S03]  /*df20*/  IMAD.WIDE R216, R218, 0x4, R248 ;  /* 0x00000004dad87825 */ /* 0x000fc600078e02f8 */
[----:B------:R-:W-:Y:S04]  /*df30*/  STL.64 [R1+0x1ea0], R88 ;  /* 0x001ea05801007387 */ /* 0x000fe80000100a00 */
        /* <DEDUP_REMOVED lines=10> */
[----:B------:R-:W-:Y:S04]  /*dfe0*/  STL.64 [R1+0x1eb0], R216 ;  /* 0x001eb0d801007387 */ /* 0x000fe80000100a00 */
[----:B------:R-:W-:Y:S01]  /*dff0*/  STL.64 [R1+0xf08], R68 ;  /* 0x000f084401007387 */ /* 0x000fe20000100a00 */
[----:B-1----:R-:W-:-:S03]  /*e000*/  IMAD.WIDE R4, R99, 0x4, R248 ;  /* 0x0000000463047825 */ /* 0x002fc600078e02f8 */
[----:B------:R-:W-:Y:S01]  /*e010*/  STL.64 [R1+0x1eb8], R68 ;  /* 0x001eb84401007387 */ /* 0x000fe20000100a00 */
[----:B------:R-:W-:-:S03]  /*e020*/  IMAD.WIDE R156, R158, 0x4, R248 ;  /* 0x000000049e9c7825 */ /* 0x000fc600078e02f8 */
[----:B------:R-:W-:Y:S01]  /*e030*/  STL.64 [R1+0xf20], R28 ;  /* 0x000f201c01007387 */ /* 0x000fe20000100a00 */
[----:B------:R-:W-:-:S03]  /*e040*/  IMAD R111, R220, c[0x0][0x190], RZ ;  /* 0x00006400dc6f7a24 */ /* 0x000fc600078e02ff */
[----:B------:R-:W-:Y:S01]  /*e050*/  STL.64 [R1+0x1ec0], R28 ;  /* 0x001ec01c01007387 */ /* 0x000fe20000100a00 */
[----:B------:R-:W-:-:S03]  /*e060*/  IMAD R47, R221, c[0x0][0x190], RZ ;  /* 0x00006400dd2f7a24 */ /* 0x000fc600078e02ff */
[----:B------:R-:W-:Y:S01]  /*e070*/  STL.64 [R1+0xf30], R92 ;  /* 0x000f305c01007387 */ /* 0x000fe20000100a00 */
[----:B------:R-:W-:-:S03]  /*e080*/  IMAD.WIDE R220, R222, 0x4, R248 ;  /* 0x00000004dedc7825 */ /* 0x000fc600078e02f8 */
[----:B------:R-:W-:Y:S01]  /*e090*/  STL.64 [R1+0x1ec8], R92 ;  /* 0x001ec85c01007387 */ /* 0x000fe20000100a00 */
[----:B------:R-:W-:-:S03]  /*e0a0*/  IMAD.WIDE R192, R35, 0x4, R248 ;  /* 0x0000000423c07825 */ /* 0x000fc600078e02f8 */
[----:B------:R-:W-:Y:S01]  /*e0b0*/  STL.64 [R1+0xf70], R16 ;  /* 0x000f701001007387 */ /* 0x000fe20000100a00 */
[----:B------:R-:W-:-:S03]  /*e0c0*/  IMAD.WIDE R32, R34, 0x4, R248 ;  /* 0x0000000422207825 */ /* 0x000fc600078e02f8 */
[----:B------:R-:W-:Y:S04]  /*e0d0*/  STL.64 [R1+0x1f88], R16 ;  /* 0x001f881001007387 */ /* 0x000fe80000100a00 */
        /* <DEDUP_REMOVED lines=23> */
[----:B------:R-:W-:Y:S04]  /*e250*/  STL.64 [R1+0xfc8], R224 ;  /* 0x000fc8e001007387 */ /* 0x000fe80000100a00 */
[----:B------:R2:W-:Y:S04]  /*e260*/  STL.64 [R1+0x1f00], R224 ;  /* 0x001f00e001007387 */ /* 0x0005e80000100a00 */
[----:B------:R-:W-:Y:S04]  /*e270*/  STL.64 [R1+0x1008], R28 ;  /* 0x0010081c01007387 */ /* 0x000fe80000100a00 */
[----:B------:R-:W-:Y:S04]  /*e280*/  STL.64 [R1+0x1f08], R28 ;  /* 0x001f081c01007387 */ /* 0x000fe80000100a00 */
[----:B------:R-:W-:Y:S04]  /*e290*/  STL.64 [R1+0x1018], R64 ;  /* 0x0010184001007387 */ /* 0x000fe80000100a00 */
[----:B------:R-:W-:Y:S04]  /*e2a0*/  STL.64 [R1+0x1f20], R64 ;  /* 0x001f204001007387 */ /* 0x000fe80000100a00 */
[----:B------:R-:W-:Y:S04]  /*e2b0*/  STL.64 [R1+0x1028], R36 ;  /* 0x0010282401007387 */ /* 0x000fe80000100a00 */
[----:B------:R-:W-:Y:S04]  /*e2c0*/  STL.64 [R1+0x1f28], R36 ;  /* 0x001f282401007387 */ /* 0x000fe80000100a00 */
[----:B------:R-:W4:Y:S01]  /*e2d0*/  LDL.LU R117, [R1+0x614] ;  /* 0x0006140001757983 */ /* 0x000f220000300800 */
[----:B------:R-:W-:-:S04]  /*e2e0*/  IMAD.WIDE R100, R102, 0x4, R248 ;  /* 0x0000000466647825 */ /* 0x000fc800078e02f8 */
[----:B------:R-:W-:Y:S02]  /*e2f0*/  IMAD R230, R230, c[0x0][0x190], RZ ;  /* 0x00006400e6e67a24 */ /* 0x000fe400078e02ff */
[--C-:B-1----:R-:W-:Y:S01]  /*e300*/  IMAD.WIDE R4, R171, 0x4, R248.reuse ;  /* 0x00000004ab047825 */ /* 0x102fe200078e02f8 */
[----:B------:R-:W-:Y:S03]  /*e310*/  STL.64 [R1+0x1038], R100 ;  /* 0x0010386401007387 */ /* 0x000fe60000100a00 */
[----:B------:R-:W-:Y:S01]  /*e320*/  IMAD.WIDE R164, R166, 0x4, R248 ;  /* 0x00000004a6a47825 */ /* 0x000fe200078e02f8 */
[----:B------:R-:W-:Y:S03]  /*e330*/  STL.64 [R1+0x1080], R4 ;  /* 0x0010800401007387 */ /* 0x000fe60000100a00 */
[----:B------:R-:W-:-:S02]  /*e340*/  IMAD R174, R228, c[0x0][0x190], RZ ;  /* 0x00006400e4ae7a24 */ /* 0x000fc400078e02ff */
[--C-:B------:R-:W-:Y:S01]  /*e350*/  IMAD.WIDE R228, R230, 0x4, R248.reuse ;  /* 0x00000004e6e47825 */ /* 0x100fe200078e02f8 */
[----:B------:R-:W-:Y:S03]  /*e360*/  STL.64 [R1+0x1f30], R100 ;  /* 0x001f306401007387 */ /* 0x000fe60000100a00 */
[--C-:B------:R-:W-:Y:S01]  /*e370*/  IMAD.WIDE R216, R107, 0x4, R248.reuse ;  /* 0x000000046bd87825 */ /* 0x100fe200078e02f8 */
[----:B------:R-:W-:Y:S03]  /*e380*/  STL.64 [R1+0x1040], R164 ;  /* 0x001040a401007387 */ /* 0x000fe60000100a00 */
[--C-:B------:R-:W-:Y:S01]  /*e390*/  IMAD.WIDE R188, R43, 0x4, R248.reuse ;  /* 0x000000042bbc7825 */ /* 0x100fe200078e02f8 */
[----:B------:R-:W-:Y:S03]  /*e3a0*/  STL.64 [R1+0x1f38], R164 ;  /* 0x001f38a401007387 */ /* 0x000fe60000100a00 */
[--C-:B------:R-:W-:Y:S01]  /*e3b0*/  IMAD.WIDE R40, R42, 0x4, R248.reuse ;  /* 0x000000042a287825 */ /* 0x100fe200078e02f8 */
[----:B------:R-:W-:Y:S04]  /*e3c0*/  STL.64 [R1+0x1058], R228 ;  /* 0x001058e401007387 */ /* 0x000fe80000100a00 */
[----:B------:R-:W-:Y:S01]  /*e3d0*/  STL.64 [R1+0x1f40], R228 ;  /* 0x001f40e401007387 */ /* 0x000fe20000100a00 */
[----:B------:R-:W-:-:S03]  /*e3e0*/  IMAD.WIDE R104, R106, 0x4, R248 ;  /* 0x000000046a687825 */ /* 0x000fc600078e02f8 */
[----:B------:R-:W-:Y:S01]  /*e3f0*/  STL.64 [R1+0x1090], R216 ;  /* 0x001090d801007387 */ /* 0x000fe20000100a00 */
[----:B------:R-:W-:-:S03]  /*e400*/  IMAD R234, R234, c[0x0][0x190], RZ ;  /* 0x00006400eaea7a24 */ /* 0x000fc600078e02ff */
[----:B------:R-:W-:Y:S01]  /*e410*/  STL.64 [R1+0x1f48], R216 ;  /* 0x001f48d801007387 */ /* 0x000fe20000100a00 */
[----:B------:R-:W-:-:S03]  /*e420*/  IMAD.WIDE R168, R170, 0x4, R248 ;  /* 0x00000004aaa87825 */ /* 0x000fc600078e02f8 */
[----:B------:R-:W-:Y:S01]  /*e430*/  STL.64 [R1+0x10a0], R188 ;  /* 0x0010a0bc01007387 */ /* 0x000fe20000100a00 */
[----:B--2---:R-:W-:-:S03]  /*e440*/  IMAD.WIDE R224, R175, 0x4, R248 ;  /* 0x00000004afe07825 */ /* 0x004fc600078e02f8 */
[----:B------:R-:W-:Y:S01]  /*e450*/  STL [R1+0x1f50], R189 ;  /* 0x001f50bd01007387 */ /* 0x000fe20000100800 */
        /* <DEDUP_REMOVED lines=10> */
[----:B------:R-:W-:Y:S01]  /*e500*/  STL.64 [R1+0x1f68], R168 ;  /* 0x001f68a801007387 */ /* 0x000fe20000100a00 */
[----:B------:R-:W-:-:S03]  /*e510*/  IMAD.WIDE R44, R46, 0x4, R248 ;  /* 0x000000042e2c7825 */ /* 0x000fc600078e02f8 */
[----:B------:R-:W-:Y:S04]  /*e520*/  STL.64 [R1+0x1108], R224 ;  /* 0x001108e001007387 */ /* 0x000fe80000100a00 */
[----:B------:R-:W-:Y:S01]  /*e530*/  STL.64 [R1+0x1f70], R224 ;  /* 0x001f70e001007387 */ /* 0x000fe20000100a00 */
[----:B------:R-:W-:-:S03]  /*e540*/  IMAD R238, R238, c[0x0][0x190], RZ ;  /* 0x00006400eeee7a24 */ /* 0x000fc600078e02ff */
[----:B------:R-:W-:Y:S01]  /*e550*/  STL.64 [R1+0x10e0], R232 ;  /* 0x0010e0e801007387 */ /* 0x000fe20000100a00 */
[----:B------:R-:W-:-:S03]  /*e560*/  IMAD.WIDE R108, R110, 0x4, R248 ;  /* 0x000000046e6c7825 */ /* 0x000fc600078e02f8 */
[----:B------:R-:W-:Y:S01]  /*e570*/  STL.64 [R1+0x1f78], R232 ;  /* 0x001f78e801007387 */ /* 0x000fe20000100a00 */
[----:B------:R-:W-:-:S03]  /*e580*/  SEL R0, R0, RZ, !P4 ;  /* 0x000000ff00007207 */ /* 0x000fc60006000000 */
        /* <DEDUP_REMOVED lines=9> */
[----:B------:R-:W-:Y:S01]  /*e620*/  ISETP.NE.U32.AND P4, PT, R0, RZ, PT ;  /* 0x000000ff0000720c */ /* 0x000fe20003f85070 */
[----:B------:R-:W-:Y:S02]  /*e630*/  IMAD.WIDE R156, R179, 0x4, R248 ;  /* 0x00000004b39c7825 */ /* 0x000fe400078e02f8 */
[----:B------:R-:W-:Y:S02]  /*e640*/  STL.64 [R1+0x1f98], R44 ;  /* 0x001f982c01007387 */ /* 0x000fe40000100a00 */
[----:B---3--:R-:W-:Y:S02]  /*e650*/  IMAD R114, R240, c[0x0][0x190], RZ ;  /* 0x00006400f0727a24 */ /* 0x008fe400078e02ff */
        /* <DEDUP_REMOVED lines=12> */
[----:B------:R-:W-:Y:S04]  /*e720*/  STL.64 [R1+0x1fc0], R156 ;  /* 0x001fc09c01007387 */ /* 0x000fe80000100a00 */
[----:B------:R-:W-:Y:S04]  /*e730*/  STL.64 [R1+0x11c8], R240 ;  /* 0x0011c8f001007387 */ /* 0x000fe80000100a00 */
[----:B------:R-:W-:Y:S04]  /*e740*/  STL.64 [R1+0x1fc8], R240 ;  /* 0x001fc8f001007387 */ /* 0x000fe80000100a00 */
[----:B------:R-:W-:Y:S04]  /*e750*/  STL.64 [R1+0x11a0], R196 ;  /* 0x0011a0c401007387 */ /* 0x000fe80000100a00 */
[----:B------:R-:W-:Y:S01]  /*e760*/  STL.64 [R1+0x1fd0], R196 ;  /* 0x001fd0c401007387 */ /* 0x000fe20000100a00 */
[----:B------:R-:W-:-:S03]  /*e770*/  IMAD.WIDE R112, R114, 0x4, R248 ;  /* 0x0000000472707825 */ /* 0x000fc600078e02f8 */
[----:B------:R-:W-:Y:S04]  /*e780*/  STL.64 [R1+0x11a8], R184 ;  /* 0x0011a8b801007387 */ /* 0x000fe80000100a00 */
[----:B------:R2:W-:Y:S04]  /*e790*/  STL.64 [R1+0x1fd8], R184 ;  /* 0x001fd8b801007387 */ /* 0x0005e80000100a00 */
[----:B------:R-:W-:Y:S04]  /*e7a0*/  STL.64 [R1+0x11b0], R48 ;  /* 0x0011b03001007387 */ /* 0x000fe80000100a00 */
[----:B------:R-:W-:Y:S01]  /*e7b0*/  STL.64 [R1+0x1fe0], R48 ;  /* 0x001fe03001007387 */ /* 0x000fe20000100a00 */
[----:B------:R-:W-:-:S04]  /*e7c0*/  IMAD.WIDE R176, R0, 0x4, R248 ;  /* 0x0000000400b07825 */ /* 0x000fc800078e02f8 */
[----:B------:R-:W-:-:S04]  /*e7d0*/  IMAD.WIDE R8, R243, 0x4, R250 ;  /* 0x00000004f3087825 */ /* 0x000fc800078e02fa */
[----:B-1----:R-:W-:-:S04]  /*e7e0*/  IMAD.WIDE R60, R244, 0x4, R250 ;  /* 0x00000004f43c7825 */ /* 0x002fc800078e02fa */
[----:B--2---:R-:W-:-:S04]  /*e7f0*/  IMAD.WIDE R184, R239, 0x4, R250 ;  /* 0x00000004efb87825 */ /* 0x004fc800078e02fa */
[----:B------:R-:W-:-:S04]  /*e800*/  IMAD.WIDE R56, R235, 0x4, R250 ;  /* 0x00000004eb387825 */ /* 0x000fc800078e02fa */
        /* <DEDUP_REMOVED lines=12> */
[----:B----4-:R-:W-:-:S05]  /*e8d0*/  IMAD.WIDE R4, R117, 0x4, R250 ;  /* 0x0000000475047825 */ /* 0x010fca00078e02fa */
        /* <DEDUP_REMOVED lines=21> */
[----:B------:R1:W-:Y:S04]  /*ea30*/  STL.64 [R1+0xf58], R4 ;  /* 0x000f580401007387 */ /* 0x0003e80000100a00 */
[----:B------:R-:W-:Y:S04]  /*ea40*/  STL.64 [R1+0x9d8], R164 ;  /* 0x0009d8a401007387 */ /* 0x000fe80000100a00 */
[----:B------:R-:W-:Y:S01]  /*ea50*/  STL.64 [R1+0x2048], R164 ;  /* 0x002048a401007387 */ /* 0x000fe20000100a00 */
[----:B-1----:R-:W-:-:S03]  /*ea60*/  IMAD.WIDE R4, R207, 0x4, R250 ;  /* 0x00000004cf047825 */ /* 0x002fc600078e02fa */
[----:B------:R1:W-:Y:S04]  /*ea70*/  STL.64 [R1+0x1050], R12 ;  /* 0x0010500c01007387 */ /* 0x0003e80000100a00 */
[----:B------:R-:W-:Y:S04]  /*ea80*/  STL.64 [R1+0xfd8], R172 ;  /* 0x000fd8ac01007387 */ /* 0x000fe80000100a00 */
[----:B------:R2:W-:Y:S04]  /*ea90*/  STL.64 [R1+0x10b8], R8 ;  /* 0x0010b80801007387 */ /* 0x0005e80000100a00 */
[----:B------:R-:W-:Y:S04]  /*eaa0*/  STL.64 [R1+0x2020], R172 ;  /* 0x002020ac01007387 */ /* 0x000fe80000100a00 */
[----:B------:R3:W-:Y:S04]  /*eab0*/  STL.64 [R1+0x1130], R4 ;  /* 0x0011300401007387 */ /* 0x0007e80000100a00 */
[----:B------:R-:W-:Y:S04]  /*eac0*/  STL.64 [R1+0xc10], R232 ;  /* 0x000c10e801007387 */ /* 0x000fe80000100a00 */
[----:B------:R-:W-:Y:S04]  /*ead0*/  STL.64 [R1+0x1ff8], R232 ;  /* 0x001ff8e801007387 */ /* 0x000fe80000100a00 */
        /* <DEDUP_REMOVED lines=8> */
[----:B------:R4:W-:Y:S04]  /*eb60*/  STL.64 [R1+0x2018], R54 ;  /* 0x0020183601007387 */ /* 0x0009e80000100a00 */
[----:B------:R-:W-:Y:S01]  /*eb70*/  STL.64 [R1+0xbe8], R118 ;  /* 0x000be87601007387 */ /* 0x000fe20000100a00 */
[----:B------:R-:W-:-:S03]  /*eb80*/  IMAD.WIDE R116, R59, 0x4, R250 ;  /* 0x000000043b747825 */ /* 0x000fc600078e02fa */
        /* <DEDUP_REMOVED lines=12> */
[----:B------:R1:W-:Y:S01]  /*ec50*/  STL.64 [R1+0x2040], R100 ;  /* 0x0020406401007387 */ /* 0x0003e20000100a00 */
        /* <DEDUP_REMOVED lines=54> */
[----:B-1----:R-:W-:-:S03]  /*efc0*/  IMAD.WIDE R12, R15, 0x4, R250 ;  /* 0x000000040f0c7825 */ /* 0x002fc600078e02fa */
        /* <DEDUP_REMOVED lines=27> */
[----:B--2---:R-:W-:-:S03]  /*f180*/  IMAD.WIDE R8, R23, 0x4, R250 ;  /* 0x0000000417087825 */ /* 0x004fc600078e02fa */
        /* <DEDUP_REMOVED lines=27> */
[----:B---3--:R-:W-:-:S03]  /*f340*/  IMAD.WIDE R4, R31, 0x4, R250 ;  /* 0x000000041f047825 */ /* 0x008fc600078e02fa */
        /* <DEDUP_REMOVED lines=75> */
[----:B------:R1:W-:Y:S04]  /*f800*/  STL.64 [R1+0x1140], R40 ;  /* 0x0011402801007387 */ /* 0x0003e80000100a00 */
[----:B------:R-:W2:Y:S04]  /*f810*/  LDL.64 R112, [R1+0xc60] ;  /* 0x000c600001707983 */ /* 0x000ea80000100a00 */
[----:B------:R-:W-:Y:S04]  /*f820*/  STL.64 [R1+0x1120], R238 ;  /* 0x001120ee01007387 */ /* 0x000fe80000100a00 */
[----:B------:R1:W-:Y:S04]  /*f830*/  STL.64 [R1+0x1150], R212 ;  /* 0x001150d401007387 */ /* 0x0003e80000100a00 */
[----:B------:R-:W3:Y:S01]  /*f840*/  LDL.64 R240, [R1+0xc58] ;  /* 0x000c580001f07983 */ /* 0x000ee20000100a00 */
[----:B------:R-:W-:-:S03]  /*f850*/  IMAD.WIDE R50, R50, 0x4, R250 ;  /* 0x0000000432327825 */ /* 0x000fc600078e02fa */
[----:B------:R1:W-:Y:S01]  /*f860*/  STL.64 [R1+0x1160], R120 ;  /* 0x0011607801007387 */ /* 0x0003e20000100a00 */
[----:B------:R-:W-:-:S03]  /*f870*/  IMAD.WIDE R114, R114, 0x4, R250 ;  /* 0x0000000472727825 */ /* 0x000fc600078e02fa */
[----:B----4-:R-:W4:Y:S01]  /*f880*/  LDL.64 R54, [R1+0xca0] ;  /* 0x000ca00001367983 */ /* 0x010f220000100a00 */
[----:B------:R-:W-:-:S03]  /*f890*/  IMAD.WIDE R242, R178, 0x4, R250 ;  /* 0x00000004b2f27825 */ /* 0x000fc600078e02fa */
[----:B------:R-:W4:Y:S01]  /*f8a0*/  LDL.64 R180, [R1+0xbd8] ;  /* 0x000bd80001b47983 */ /* 0x000f220000100a00 */
[----:B------:R-:W-:-:S03]  /*f8b0*/  IMAD.WIDE R178, R0, 0x4, R250 ;  /* 0x0000000400b27825 */ /* 0x000fc600078e02fa */
[----:B------:R-:W4:Y:S04]  /*f8c0*/  LDL.64 R164, [R1+0xc28] ;  /* 0x000c280001a47983 */ /* 0x000f280000100a00 */
[----:B------:R-:W4:Y:S04]  /*f8d0*/  LDL.64 R84, [R1+0xb98] ;  /* 0x000b980001547983 */ /* 0x000f280000100a00 */
[----:B------:R-:W4:Y:S04]  /*f8e0*/  LDL.64 R172, [R1+0xce0] ;  /* 0x000ce00001ac7983 */ /* 0x000f280000100a00 */
[----:B------:R-:W4:Y:S04]  /*f8f0*/  LDL.64 R228, [R1+0xb58] ;  /* 0x000b580001e47983 */ /* 0x000f280000100a00 */
[----:B------:R-:W4:Y:S04]  /*f900*/  LDL.64 R44, [R1+0xd20] ;  /* 0x000d2000012c7983 */ /* 0x000f280000100a00 */
[----:B------:R-:W4:Y:S04]  /*f910*/  LDL.64 R232, [R1+0xd60] ;  /* 0x000d600001e87983 */ /* 0x000f280000100a00 */
[----:B------:R-:W4:Y:S04]  /*f920*/  LDL.64 R56, [R1+0xad8] ;  /* 0x000ad80001387983 */ /* 0x000f280000100a00 */
[----:B------:R-:W4:Y:S04]  /*f930*/  LDL.64 R168, [R1+0xda0] ;  /* 0x000da00001a87983 */ /* 0x000f280000100a00 */
[----:B------:R1:W-:Y:S04]  /*f940*/  STL.64 [R1+0x1170], R50 ;  /* 0x0011703201007387 */ /* 0x0003e80000100a00 */
[----:B------:R1:W-:Y:S04]  /*f950*/  STL.64 [R1+0x1180], R114 ;  /* 0x0011807201007387 */ /* 0x0003e80000100a00 */
[----:B------:R-:W-:Y:S04]  /*f960*/  STL.64 [R1+0x1198], R242 ;  /* 0x001198f201007387 */ /* 0x000fe80000100a00 */
[----:B------:R1:W-:Y:S04]  /*f970*/  STL.64 [R1+0x1188], R178 ;  /* 0x001188b201007387 */ /* 0x0003e80000100a00 */
[----:B------:R-:W4:Y:S04]  /*f980*/  LDL.64 R184, [R1+0xa98] ;  /* 0x000a980001b87983 */ /* 0x000f280000100a00 */
[----:B------:R-:W1:Y:S04]  /*f990*/  S2R R97, SR_TID.X ;  /* 0x0000000000617919 */ /* 0x000e680000002100 */
[----:B------:R-:W4:Y:S04]  /*f9a0*/  LDL.64 R100, [R1+0xee0] ;  /* 0x000ee00001647983 */ /* 0x000f280000100a00 */
[----:B------:R-:W4:Y:S04]  /*f9b0*/  LDL.64 R182, [R1+0xed8] ;  /* 0x000ed80001b67983 */ /* 0x000f280000100a00 */
[----:B------:R-:W4:Y:S04]  /*f9c0*/  LDL.64 R176, [R1+0xf60] ;  /* 0x000f600001b07983 */ /* 0x000f280000100a00 */
[----:B------:R-:W4:Y:S01]  /*f9d0*/  LDL.64 R118, [R1+0xf58] ;  /* 0x000f580001767983 */ /* 0x000f220000100a00 */
[----:B-1----:R-:W-:-:S05]  /*f9e0*/  LOP3.LUT R249, R97, 0x3f, RZ, 0xc0, !PT ;  /* 0x0000003f61f97812 */ /* 0x002fca00078ec0ff */
[----:B------:R-:W-:-:S05]  /*f9f0*/  IMAD.SHL.U32 R250, R249, 0x4, RZ ;  /* 0x00000004f9fa7824 */ /* 0x000fca00078e00ff */
[----:B--2---:R1:W-:Y:S04]  /*fa00*/  LDGSTS.E [R250+0x20000], [R112.64], P6 ;  /* 0x2000000070fa7fae */ /* 0x0043e8000b121848 */
[----:B---3--:R2:W-:Y:S04]  /*fa10*/  LDGSTS.E [R250+0x20100], [R240.64], P4 ;  /* 0x20100000f0fa7fae */ /* 0x0085e8000a121848 */
[----:B-1----:R-:W3:Y:S04]  /*fa20*/  LDL.64 R112, [R1+0xde0] ;  /* 0x000de00001707983 */ /* 0x002ee80000100a00 */
[----:B----4-:R1:W-:Y:S04]  /*fa30*/  LDGSTS.E [R250+0x21000], [R54.64], P6 ;  /* 0x2100000036fa7fae */ /* 0x0103e8000b121848 */
[----:B------:R4:W-:Y:S04]  /*fa40*/  LDGSTS.E [R250+0x21100], [R180.64], P4 ;  /* 0x21100000b4fa7fae */ /* 0x0009e8000a121848 */
[----:B------:R1:W-:Y:S04]  /*fa50*/  LDGSTS.E [R250+0x22000], [R164.64], P6 ;  /* 0x22000000a4fa7fae */ /* 0x0003e8000b121848 */
[----:B------:R1:W-:Y:S04]  /*fa60*/  LDGSTS.E [R250+0x22100], [R84.64], P4 ;  /* 0x2210000054fa7fae */ /* 0x0003e8000a121848 */
[----:B------:R1:W-:Y:S04]  /*fa70*/  LDGSTS.E [R250+0x23000], [R172.64], P6 ;  /* 0x23000000acfa7fae */ /* 0x0003e8000b121848 */
[----:B------:R1:W-:Y:S04]  /*fa80*/  LDGSTS.E [R250+0x23100], [R228.64], P4 ;  /* 0x23100000e4fa7fae */ /* 0x0003e8000a121848 */
[----:B------:R1:W-:Y:S04]  /*fa90*/  LDGSTS.E [R250+0x24000], [R44.64], P6 ;  /* 0x240000002cfa7fae */ /* 0x0003e8000b121848 */
[----:B------:R1:W-:Y:S04]  /*faa0*/  LDGSTS.E [R250+0x24100], [R60.64], P4 ;  /* 0x241000003cfa7fae */ /* 0x0003e8000a121848 */
[----:B------:R4:W-:Y:S04]  /*fab0*/  LDGSTS.E [R250+0x25000], [R232.64], P6 ;  /* 0x25000000e8fa7fae */ /* 0x0009e8000b121848 */
[----:B--2---:R-:W2:Y:S04]  /*fac0*/  LDL.64 R240, [R1+0xe38] ;  /* 0x000e380001f07983 */ /* 0x004ea80000100a00 */
[----:B-1----:R-:W2:Y:S04]  /*fad0*/  LDL.64 R164, [R1+0xe90] ;  /* 0x000e900001a47983 */ /* 0x002ea80000100a00 */
[----:B------:R-:W2:Y:S04]  /*fae0*/  LDL.64 R172, [R1+0xfe0] ;  /* 0x000fe00001ac7983 */ /* 0x000ea80000100a00 */
[----:B------:R-:W2:Y:S04]  /*faf0*/  LDL.64 R44, [R1+0x1068] ;  /* 0x00106800012c7983 */ /* 0x000ea80000100a00 */
[----:B------:R-:W2:Y:S04]  /*fb00*/  LDL.64 R54, [R1+0x1050] ;  /* 0x0010500001367983 */ /* 0x000ea80000100a00 */
[----:B------:R-:W2:Y:S04]  /*fb10*/  LDL.64 R60, [R1+0x10f0] ;  /* 0x0010f000013c7983 */ /* 0x000ea80000100a00 */
[----:B----4-:R-:W4:Y:S04]  /*fb20*/  LDL.64 R180, [R1+0x10b8] ;  /* 0x0010b80001b47983 */ /* 0x010f280000100a00 */
[----:B------:R-:W2:Y:S04]  /*fb30*/  LDL.64 R84, [R1+0x1178] ;  /* 0x0011780001547983 */ /* 0x000ea80000100a00 */
[----:B------:R-:W2:Y:S04]  /*fb40*/  LDL.64 R228, [R1+0x1130] ;  /* 0x0011300001e47983 */ /* 0x000ea80000100a00 */
[----:B------:R-:W2:Y:S04]  /*fb50*/  LDL.64 R232, [R1+0xc50] ;  /* 0x000c500001e87983 */ /* 0x000ea80000100a00 */
[----:B------:R1:W-:Y:S04]  /*fb60*/  LDGSTS.E [R250+0x25100], [R56.64], P4 ;  /* 0x2510000038fa7fae */ /* 0x0003e8000a121848 */
[----:B------:R1:W-:Y:S04]  /*fb70*/  LDGSTS.E [R250+0x26000], [R168.64], P6 ;  /* 0x26000000a8fa7fae */ /* 0x0003e8000b121848 */
[----:B------:R1:W-:Y:S04]  /*fb80*/  LDGSTS.E [R250+0x26100], [R184.64], P4 ;  /* 0x26100000b8fa7fae */ /* 0x0003e8000a121848 */
[----:B-1----:R-:W2:Y:S04]  /*fb90*/  LDL.LU.64 R56, [R1+0x2058] ;  /* 0x0020580001387983 */ /* 0x002ea80000300a00 */
[----:B------:R-:W2:Y:S04]  /*fba0*/  LDL.64 R168, [R1+0xc98] ;  /* 0x000c980001a87983 */ /* 0x000ea80000100a00 */
[----:B------:R-:W2:Y:S04]  /*fbb0*/  LDL.LU.64 R184, [R1+0x2050] ;  /* 0x0020500001b87983 */ /* 0x000ea80000300a00 */
[----:B---3--:R1:W-:Y:S04]  /*fbc0*/  LDGSTS.E [R250+0x27000], [R112.64], P6 ;  /* 0x2700000070fa7fae */ /* 0x0083e8000b121848 */
[----:B-1----:R-:W3:Y:S04]  /*fbd0*/  LDL.64 R112, [R1+0xc20] ;  /* 0x000c200001707983 */ /* 0x002ee80000100a00 */
[----:B--2---:R1:W-:Y:S04]  /*fbe0*/  LDGSTS.E [R250+0x27100], [R184.64], P4 ;  /* 0x27100000b8fa7fae */ /* 0x0043e8000a121848 */
[----:B------:R2:W-:Y:S04]  /*fbf0*/  LDGSTS.E [R250+0x28000], [R240.64], P6 ;  /* 0x28000000f0fa7fae */ /* 0x0005e8000b121848 */
[----:B------:R4:W-:Y:S04]  /*fc00*/  LDGSTS.E [R250+0x28100], [R56.64], P4 ;  /* 0x2810000038fa7fae */ /* 0x0009e8000a121848 */
[----:B-1----:R-:W3:Y:S04]  /*fc10*/  LDL.64 R184, [R1+0xce8] ;  /* 0x000ce80001b87983 */ /* 0x002ee80000100a00 */
[----:B--2---:R-:W2:Y:S04]  /*fc20*/  LDL.64 R240, [R1+0xd28] ;  /* 0x000d280001f07983 */ /* 0x004ea80000100a00 */
[----:B----4-:R-:W2:Y:S04]  /*fc30*/  LDL.64 R56, [R1+0xd68] ;  /* 0x000d680001387983 */ /* 0x010ea80000100a00 */
[----:B------:R1:W-:Y:S04]  /*fc40*/  LDGSTS.E [R250+0x29000], [R164.64], P6 ;  /* 0x29000000a4fa7fae */ /* 0x0003e8000b121848 */
[----:B-1----:R-:W2:Y:S04]  /*fc50*/  LDL.LU.64 R164, [R1+0x2048] ;  /* 0x0020480001a47983 */ /* 0x002ea80000300a00 */
[----:B--2---:R1:W-:Y:S04]  /*fc60*/  LDGSTS.E [R250+0x29100], [R164.64], P4 ;  /* 0x29100000a4fa7fae */ /* 0x0043e8000a121848 */
[----:B------:R2:W-:Y:S04]  /*fc70*/  LDGSTS.E [R250+0x2a000], [R100.64], P6 ;  /* 0x2a00000064fa7fae */ /* 0x0005e8000b121848 */
[----:B------:R3:W-:Y:S04]  /*fc80*/  LDGSTS.E [R250+0x2a100], [R182.64], P4 ;  /* 0x2a100000b6fa7fae */ /* 0x0007e8000a121848 */
[----:B-1----:R-:W2:Y:S04]  /*fc90*/  LDL.64 R164, [R1+0xda8] ;  /* 0x000da80001a47983 */ /* 0x002ea80000100a00 */
[----:B--2---:R-:W2:Y:S04]  /*fca0*/  LDL.LU.64 R100, [R1+0x2040] ;  /* 0x0020400001647983 */ /* 0x004ea80000300a00 */
[----:B---3--:R-:W3:Y:S04]  /*fcb0*/  LDL.LU.64 R182, [R1+0x2038] ;  /* 0x0020380001b67983 */ /* 0x008ee80000300a00 */
[----:B------:R1:W-:Y:S04]  /*fcc0*/  LDGSTS.E [R250+0x2b000], [R176.64], P6 ;  /* 0x2b000000b0fa7fae */ /* 0x0003e8000b121848 */
[----:B------:R1:W-:Y:S04]  /*fcd0*/  LDGSTS.E [R250+0x2b100], [R118.64], P4 ;  /* 0x2b10000076fa7fae */ /* 0x0003e8000a121848 */
[----:B------:R1:W-:Y:S04]  /*fce0*/  LDGSTS.E [R250+0x2c000], [R172.64], P6 ;  /* 0x2c000000acfa7fae */ /* 0x0003e8000b121848 */
[----:B-1----:R-:W2:Y:S04]  /*fcf0*/  LDL.LU.64 R176, [R1+0x2030] ;  /* 0x0020300001b07983 */ /* 0x002ea80000300a00 */
[----:B------:R-:W2:Y:S04]  /*fd00*/  LDL.LU.64 R118, [R1+0x2028] ;  /* 0x0020280001767983 */ /* 0x000ea80000300a00 */
[----:B------:R-:W2:Y:S01]  /*fd10*/  LDL.LU.64 R172, [R1+0x2020] ;  /* 0x0020200001ac7983 */ /* 0x000ea20000300a00 */
[----:B------:R-:W-:-:S03]  /*fd20*/  LOP3.LUT R189, R250, 0x10, RZ, 0x3c, !PT ;  /* 0x00000010fabd7812 */ /* 0x000fc600078e3cff */
[----:B--2---:R1:W-:Y:S04]  /*fd30*/  LDGSTS.E [R250+0x2c100], [R172.64], P4 ;  /* 0x2c100000acfa7fae */ /* 0x0043e8000a121848 */
[----:B------:R2:W-:Y:S04]  /*fd40*/  LDGSTS.E [R250+0x2d000], [R44.64], P6 ;  /* 0x2d0000002cfa7fae */ /* 0x0005e8000b121848 */
[----:B------:R3:W-:Y:S04]  /*fd50*/  LDGSTS.E [R250+0x2d100], [R54.64], P4 ;  /* 0x2d10000036fa7fae */ /* 0x0007e8000a121848 */
[----:B-1----:R-:W2:Y:S04]  /*fd60*/  LDL.64 R172, [R1+0xe48] ;  /* 0x000e480001ac7983 */ /* 0x002ea80000100a00 */
[----:B--2---:R-:W2:Y:S04]  /*fd70*/  LDL.64 R44, [R1+0xea0] ;  /* 0x000ea000012c7983 */ /* 0x004ea80000100a00 */
[----:B---3--:R-:W3:Y:S04]  /*fd80*/  LDL.LU.64 R54, [R1+0x2018] ;  /* 0x0020180001367983 */ /* 0x008ee80000300a00 */
[----:B------:R1:W-:Y:S04]  /*fd90*/  LDGSTS.E [R250+0x2e000], [R60.64], P6 ;  /* 0x2e0000003cfa7fae */ /* 0x0003e8000b121848 */
[----:B------:R1:W-:Y:S04]  /*fda0*/  LDGSTS.E [R250+0x2e100], [R180.64], P4 ;  /* 0x2e100000b4fa7fae */ /* 0x0003e8000a121848 */
[----:B------:R1:W-:Y:S04]  /*fdb0*/  LDGSTS.E [R250+0x2f000], [R84.64], P6 ;  /* 0x2f00000054fa7fae */ /* 0x0003e8000b121848 */
[----:B-1----:R-:W2:Y:S04]  /*fdc0*/  LDL.64 R60, [R1+0xee8] ;  /* 0x000ee800013c7983 */ /* 0x002ea80000100a00 */
[----:B------:R-:W2:Y:S04]  /*fdd0*/  LDL.LU.64 R180, [R1+0x2010] ;  /* 0x0020100001b47983 */ /* 0x000ea80000300a00 */
[----:B------:R-:W2:Y:S04]  /*fde0*/  LDL.LU.64 R84, [R1+0x2008] ;  /* 0x0020080001547983 */ /* 0x000ea80000300a00 */
[----:B------:R1:W-:Y:S04]  /*fdf0*/  LDGSTS.E [R250+0x2f100], [R228.64], P4 ;  /* 0x2f100000e4fa7fae */ /* 0x0003e8000a121848 */
[----:B------:R1:W-:Y:S04]  /*fe00*/  LDGSTS.E [R189+0x20200], [R232.64], P6 ;  /* 0x20200000e8bd7fae */ /* 0x0003e8000b121848 */
[----:B-1----:R-:W2:Y:S04]  /*fe10*/  LDL.LU.64 R228, [R1+0x2000] ;  /* 0x0020000001e47983 */ /* 0x002ea80000300a00 */
[----:B------:R-:W2:Y:S04]  /*fe20*/  LDL.LU.64 R232, [R1+0x1ff8] ;  /* 0x001ff80001e87983 */ /* 0x000ea80000300a00 */
[----:B--2---:R1:W-:Y:S04]  /*fe30*/  LDGSTS.E [R189+0x20300], [R232.64], P4 ;  /* 0x20300000e8bd7fae */ /* 0x0043e8000a121848 */
[----:B------:R2:W-:Y:S04]  /*fe40*/  LDGSTS.E [R189+0x21200], [R168.64], P6 ;  /* 0x21200000a8bd7fae */ /* 0x0005e8000b121848 */
[----:B------:R3:W-:Y:S04]  /*fe50*/  LDGSTS.E [R189+0x21300], [R176.64], P4 ;  /* 0x21300000b0bd7fae */ /* 0x0007e8000a121848 */
[----:B-1----:R-:W4:Y:S04]  /*fe60*/  LDL.64 R232, [R1+0xff8] ;  /* 0x000ff80001e87983 */ /* 0x002f280000100a00 */
[----:B--2---:R-:W2:Y:S04]  /*fe70*/  LDL.64 R168, [R1+0x1080] ;  /* 0x0010800001a87983 */ /* 0x004ea80000100a00 */
[----:B---3--:R-:W3:Y:S04]  /*fe80*/  LDL.LU.64 R176, [R1+0x1ff0] ;  /* 0x001ff00001b07983 */ /* 0x008ee80000300a00 */
[----:B------:R1:W-:Y:S04]  /*fe90*/  LDGSTS.E [R189+0x22200], [R112.64], P6 ;  /* 0x2220000070bd7fae */ /* 0x0003e8000b121848 */
[----:B------:R1:W-:Y:S04]  /*fea0*/  LDGSTS.E [R189+0x22300], [R48.64], P4 ;  /* 0x2230000030bd7fae */ /* 0x0003e8000a121848 */
[----:B------:R1:W-:Y:S04]  /*feb0*/  LDGSTS.E [R189+0x23200], [R184.64], P6 ;  /* 0x23200000b8bd7fae */ /* 0x0003e8000b121848 */
[----:B-1----:R-:W2:Y:S04]  /*fec0*/  LDL.LU.64 R112, [R1+0x1fe8] ;  /* 0x001fe80001707983 */ /* 0x002ea80000300a00 */
[----:B------:R-:W2:Y:S04]  /*fed0*/  LDL.LU.64 R48, [R1+0x1fe0] ;  /* 0x001fe00001307983 */ /* 0x000ea80000300a00 */
[----:B------:R-:W2:Y:S04]  /*fee0*/  LDL.LU.64 R184, [R1+0x1fd8] ;  /* 0x001fd80001b87983 */ /* 0x000ea80000300a00 */
        /* <DEDUP_REMOVED lines=10> */
[----:B------:R1:W-:Y:S04]  /*ff90*/  LDGSTS.E [R189+0x26300], [R36.64], P4 ;  /* 0x2630000024bd7fae */ /* 0x0003e8000a121848 */
[----:B------:R-:W3:Y:S04]  /*ffa0*/  LDL.64 R216, [R1+0xc70] ;  /* 0x000c700001d87983 */ /* 0x000ee80000100a00 */
[----:B------:R-:W3:Y:S04]  /*ffb0*/  LDL.64 R164, [R1+0xcb0] ;  /* 0x000cb00001a47983 */ /* 0x000ee80000100a00 */
[----:B-1----:R-:W3:Y:S04]  /*ffc0*/  LDL.64 R36, [R1+0xc18] ;  /* 0x000c180001247983 */ /* 0x002ee80000100a00 */
[----:B--2---:R1:W-:Y:S04]  /*ffd0*/  LDGSTS.E [R189+0x27200], [R56.64], P6 ;  /* 0x2720000038bd7fae */ /* 0x0043e8000b121848 */
[----:B------:R2:W-:Y:S04]  /*ffe0*/  LDGSTS.E [R189+0x27300], [R236.64], P4 ;  /* 0x27300000ecbd7fae */ /* 0x0005e8000a121848 */
[----:B------:R3:W-:Y:S04]  /*fff0*/  LDGSTS.E [R189+0x28200], [R172.64], P6 ;  /* 0x28200000acbd7fae */ /* 0x0007e8000b121848 */
[----:B-1----:R-:W4:Y:S04]  /*10000*/  LDL.64 R56, [R1+0xcf0] ;  /* 0x000cf00001387983 */ /* 0x002f280000100a00 */
[----:B--2---:R-:W2:Y:S04]  /*10010*/  LDL.LU.64 R236, [R1+0x1fb0] ;  /* 0x001fb00001ec7983 */ /* 0x004ea80000300a00 */
[----:B---3--:R-:W3:Y:S04]  /*10020*/  LDL.LU.64 R172, [R1+0x1fa8] ;  /* 0x001fa80001ac7983 */ /* 0x008ee80000300a00 */
[----:B------:R1:W-:Y:S04]  /*10030*/  LDGSTS.E [R189+0x28300], [R108.64], P4 ;  /* 0x283000006cbd7fae */ /* 0x0003e8000a121848 */
[----:B------:R1:W-:Y:S04]  /*10040*/  LDGSTS.E [R189+0x29200], [R44.64], P6 ;  /* 0x292000002cbd7fae */ /* 0x0003e8000b121848 */
[----:B------:R1:W-:Y:S04]  /*10050*/  LDGSTS.E [R189+0x29300], [R72.64], P4 ;  /* 0x2930000048bd7fae */ /* 0x0003e8000a121848 */
[----:B-1----:R-:W2:Y:S04]  /*10060*/  LDL.LU.64 R108, [R1+0x1fa0] ;  /* 0x001fa000016c7983 */ /* 0x002ea80000300a00 */
[----:B------:R-:W2:Y:S04]  /*10070*/  LDL.LU.64 R44, [R1+0x1f98] ;  /* 0x001f9800012c7983 */ /* 0x000ea80000300a00 */
[----:B------:R-:W2:Y:S04]  /*10080*/  LDL.64 R72, [R1+0xd70] ;  /* 0x000d700001487983 */ /* 0x000ea80000100a00 */
[----:B------:R1:W-:Y:S04]  /*10090*/  LDGSTS.E [R189+0x2a200], [R60.64], P6 ;  /* 0x2a2000003cbd7fae */ /* 0x0003e8000b121848 */
[----:B------:R1:W-:Y:S04]  /*100a0*/  LDGSTS.E [R189+0x2a300], [R16.64], P4 ;  /* 0x2a30000010bd7fae */ /* 0x0003e8000a121848 */
[----:B-1----:R-:W2:Y:S04]  /*100b0*/  LDL.LU.64 R60, [R1+0x1f90] ;  /* 0x001f9000013c7983 */ /* 0x002ea80000300a00 */
[----:B------:R-:W2:Y:S01]  /*100c0*/  LDL.LU.64 R16, [R1+0x1f88] ;  /* 0x001f880001107983 */ /* 0x000ea20000300a00 */
[----:B------:R-:W-:-:S03]  /*100d0*/  LOP3.LUT R97, R97, 0x3f, RZ, 0xc0, !PT ;  /* 0x0000003f61617812 */ /* 0x000fc600078ec0ff */
[----:B--2---:R1:W-:Y:S04]  /*100e0*/  LDGSTS.E [R189+0x2b200], [R16.64], P6 ;  /* 0x2b20000010bd7fae */ /* 0x0043e8000b121848 */
[----:B------:R2:W-:Y:S04]  /*100f0*/  LDGSTS.E [R189+0x2b300], [R88.64], P4 ;  /* 0x2b30000058bd7fae */ /* 0x0005e8000a121848 */
[----:B----4-:R4:W-:Y:S04]  /*10100*/  LDGSTS.E [R189+0x2c200], [R232.64], P6 ;  /* 0x2c200000e8bd7fae */ /* 0x0109e8000b121848 */
[----:B-1----:R-:W3:Y:S04]  /*10110*/  LDL.64 R16, [R1+0xdb0] ;  /* 0x000db00001107983 */ /* 0x002ee80000100a00 */
[----:B--2---:R-:W2:Y:S04]  /*10120*/  LDL.LU.64 R88, [R1+0x1f80] ;  /* 0x001f800001587983 */ /* 0x004ea80000300a00 */
[----:B----4-:R-:W4:Y:S04]  /*10130*/  LDL.LU.64 R232, [R1+0x1f78] ;  /* 0x001f780001e87983 */ /* 0x010f280000300a00 */
[----:B------:R1:W-:Y:S01]  /*10140*/  LDGSTS.E [R189+0x2c300], [R224.64], P4 ;  /* 0x2c300000e0bd7fae */ /* 0x0003e2000a121848 */
[----:B------:R-:W-:-:S03]  /*10150*/  IMAD.SHL.U32 R97, R97, 0x4, RZ ;  /* 0x0000000461617824 */ /* 0x000fc600078e00ff */
[----:B------:R1:W-:Y:S04]  /*10160*/  LDGSTS.E [R189+0x2d200], [R168.64], P6 ;  /* 0x2d200000a8bd7fae */ /* 0x0003e8000b121848 */
[----:B-1----:R-:W2:Y:S01]  /*10170*/  LDL.LU.64 R224, [R1+0x1f70] ;  /* 0x001f700001e07983 */ /* 0x002ea20000300a00 */
[----:B------:R-:W-:-:S03]  /*10180*/  LOP3.LUT R248, R97, 0x20, RZ, 0x3c, !PT ;  /* 0x0000002061f87812 */ /* 0x000fc600078e3cff */
[----:B------:R1:W-:Y:S04]  /*10190*/  LDGSTS.E [R189+0x2d300], [R104.64], P4 ;  /* 0x2d30000068bd7fae */ /* 0x0003e8000a121848 */
[----:B------:R-:W3:Y:S04]  /*101a0*/  LDL.LU.64 R168, [R1+0x1f68] ;  /* 0x001f680001a87983 */ /* 0x000ee80000300a00 */
[----:B-1----:R-:W3:Y:S04]  /*101b0*/  LDL.LU.64 R104, [R1+0x1f60] ;  /* 0x001f600001687983 */ /* 0x002ee80000300a00 */
[----:B------:R-:W3:Y:S04]  /*101c0*/  LDL.64 R96, [R1+0xea8] ;  /* 0x000ea80001607983 */ /* 0x000ee80000100a00 */
[----:B--2---:R1:W-:Y:S04]  /*101d0*/  LDGSTS.E [R189+0x2e200], [R224.64], P6 ;  /* 0x2e200000e0bd7fae */ /* 0x0043e8000b121848 */
[----:B------:R2:W-:Y:S04]  /*101e0*/  LDGSTS.E [R189+0x2e300], [R192.64], P4 ;  /* 0x2e300000c0bd7fae */ /* 0x0005e8000a121848 */
[----:B------:R3:W-:Y:S04]  /*101f0*/  LDGSTS.E [R189+0x2f200], [R156.64], P6 ;  /* 0x2f2000009cbd7fae */ /* 0x0007e8000b121848 */
[----:B-1----:R-:W4:Y:S04]  /*10200*/  LDL.64 R224, [R1+0xe58] ;  /* 0x000e580001e07983 */ /* 0x002f280000100a00 */
[----:B--2---:R-:W2:Y:S04]  /*10210*/  LDL.64 R192, [R1+0xef8] ;  /* 0x000ef80001c07983 */ /* 0x004ea80000100a00 */
[----:B---3--:R-:W3:Y:S04]  /*10220*/  LDL.64 R156, [R1+0xf80] ;  /* 0x000f8000019c7983 */ /* 0x008ee80000100a00 */
[----:B------:R1:W-:Y:S04]  /*10230*/  LDGSTS.E [R189+0x2f300], [R40.64], P4 ;  /* 0x2f30000028bd7fae */ /* 0x0003e8000a121848 */
[----:B------:R1:W-:Y:S04]  /*10240*/  LDGSTS.E [R248+0x20400], [R216.64], P6 ;  /* 0x20400000d8f87fae */ /* 0x0003e8000b121848 */
[----:B------:R1:W-:Y:S04]  /*10250*/  LDGSTS.E [R248+0x20500], [R228.64], P4 ;  /* 0x20500000e4f87fae */ /* 0x0003e8000a121848 */
[----:B-1----:R-:W2:Y:S04]  /*10260*/  LDL.LU.64 R40, [R1+0x1f58] ;  /* 0x001f580001287983 */ /* 0x002ea80000300a00 */
[----:B------:R-:W2:Y:S04]  /*10270*/  LDL.LU R189, [R1+0x1f50] ;  /* 0x001f500001bd7983 */ /* 0x000ea80000300800 */
        /* <DEDUP_REMOVED lines=13> */
[----:B------:R-:W3:Y:S04]  /*10350*/  LDL.64 R148, [R1+0xc68] ;  /* 0x000c680001947983 */ /* 0x000ee80000100a00 */
[----:B--2---:R1:W-:Y:S04]  /*10360*/  LDGSTS.E [R248+0x24400], [R56.64], P6 ;  /* 0x2440000038f87fae */ /* 0x0043e8000b121848 */
[----:B------:R2:W-:Y:S04]  /*10370*/  LDGSTS.E [R248+0x24500], [R76.64], P4 ;  /* 0x245000004cf87fae */ /* 0x0005e8000a121848 */
[----:B------:R3:W-:Y:S04]  /*10380*/  LDGSTS.E [R248+0x25400], [R72.64], P6 ;  /* 0x2540000048f87fae */ /* 0x0007e8000b121848 */
[----:B-1----:R-:W4:Y:S04]  /*10390*/  LDL.64 R56, [R1+0xca8] ;  /* 0x000ca80001387983 */ /* 0x002f280000100a00 */
[----:B--2---:R-:W2:Y:S04]  /*103a0*/  LDL.LU.64 R76, [R1+0x1f10] ;  /* 0x001f1000014c7983 */ /* 0x004ea80000300a00 */
[----:B------:R1:W-:Y:S04]  /*103b0*/  LDGSTS.E [R248+0x25500], [R144.64], P4 ;  /* 0x2550000090f87fae */ /* 0x0003e8000a121848 */
[----:B------:R1:W-:Y:S04]  /*103c0*/  LDGSTS.E [R248+0x26400], [R16.64], P6 ;  /* 0x2640000010f87fae */ /* 0x0003e8000b121848 */
[----:B------:R1:W-:Y:S04]  /*103d0*/  LDGSTS.E [R248+0x26500], [R204.64], P4 ;  /* 0x26500000ccf87fae */ /* 0x0003e8000a121848 */
[----:B---3--:R-:W4:Y:S04]  /*103e0*/  LDL.64 R72, [R1+0xcb8] ;  /* 0x000cb80001487983 */ /* 0x008f280000100a00 */
[----:B-1----:R-:W4:Y:S04]  /*103f0*/  LDL.64 R144, [R1+0xcf8] ;  /* 0x000cf80001907983 */ /* 0x002f280000100a00 */
[----:B------:R-:W4:Y:S04]  /*10400*/  LDL.64 R16, [R1+0xd38] ;  /* 0x000d380001107983 */ /* 0x000f280000100a00 */
[----:B------:R-:W4:Y:S04]  /*10410*/  LDL.64 R204, [R1+0xd78] ;  /* 0x000d780001cc7983 */ /* 0x000f280000100a00 */
[----:B--2---:R1:W-:Y:S04]  /*10420*/  LDGSTS.E [R248+0x27400], [R76.64], P6 ;  /* 0x274000004cf87fae */ /* 0x0043e8000b121848 */
[----:B------:R2:W-:Y:S04]  /*10430*/  LDGSTS.E [R248+0x27500], [R28.64], P4 ;  /* 0x275000001cf87fae */ /* 0x0005e8000a121848 */
[----:B----4-:R4:W-:Y:S04]  /*10440*/  LDGSTS.E [R248+0x28400], [R224.64], P6 ;  /* 0x28400000e0f87fae */ /* 0x0109e8000b121848 */
[----:B-1----:R-:W4:Y:S04]  /*10450*/  LDL.64 R76, [R1+0xdb8] ;  /* 0x000db800014c7983 */ /* 0x002f280000100a00 */
[----:B--2---:R-:W2:Y:S04]  /*10460*/  LDL.LU.64 R28, [R1+0x1f08] ;  /* 0x001f0800011c7983 */ /* 0x004ea80000300a00 */
[----:B----4-:R-:W4:Y:S04]  /*10470*/  LDL.LU.64 R224, [R1+0x1f00] ;  /* 0x001f000001e07983 */ /* 0x010f280000300a00 */
[----:B------:R1:W-:Y:S04]  /*10480*/  LDGSTS.E [R248+0x28500], [R160.64], P4 ;  /* 0x28500000a0f87fae */ /* 0x0003e8000a121848 */
[----:B------:R1:W-:Y:S04]  /*10490*/  LDGSTS.E [R248+0x29400], [R96.64], P6 ;  /* 0x2940000060f87fae */ /* 0x0003e8000b121848 */
[----:B------:R1:W-:Y:S04]  /*104a0*/  LDGSTS.E [R248+0x29500], [R32.64], P4 ;  /* 0x2950000020f87fae */ /* 0x0003e8000a121848 */
[----:B-1----:R-:W4:Y:S04]  /*104b0*/  LDL.LU.64 R160, [R1+0x1ef8] ;  /* 0x001ef80001a07983 */ /* 0x002f280000300a00 */
[----:B------:R-:W4:Y:S04]  /*104c0*/  LDL.LU.64 R96, [R1+0x1ef0] ;  /* 0x001ef00001607983 */ /* 0x000f280000300a00 */
[----:B------:R-:W4:Y:S04]  /*104d0*/  LDL.LU.64 R32, [R1+0x1ee8] ;  /* 0x001ee80001207983 */ /* 0x000f280000300a00 */
[----:B------:R1:W-:Y:S04]  /*104e0*/  LDGSTS.E [R248+0x2a400], [R192.64], P6 ;  /* 0x2a400000c0f87fae */ /* 0x0003e8000b121848 */
[----:B------:R1:W-:Y:S04]  /*104f0*/  LDGSTS.E [R248+0x2a500], [R220.64], P4 ;  /* 0x2a500000dcf87fae */ /* 0x0003e8000a121848 */
[----:B------:R1:W-:Y:S04]  /*10500*/  LDGSTS.E [R248+0x2b400], [R156.64], P6 ;  /* 0x2b4000009cf87fae */ /* 0x0003e8000b121848 */
[----:B-1----:R-:W4:Y:S04]  /*10510*/  LDL.LU.64 R192, [R1+0x1ee0] ;  /* 0x001ee00001c07983 */ /* 0x002f280000300a00 */
[----:B------:R-:W4:Y:S04]  /*10520*/  LDL.LU.64 R220, [R1+0x1ed8] ;  /* 0x001ed80001dc7983 */ /* 0x000f280000300a00 */
[----:B------:R-:W4:Y:S04]  /*10530*/  LDL.LU.64 R156, [R1+0x1ed0] ;  /* 0x001ed000019c7983 */ /* 0x000f280000300a00 */
[----:B------:R1:W-:Y:S01]  /*10540*/  LDGSTS.E [R248+0x2b500], [R92.64], P4 ;  /* 0x2b5000005cf87fae */ /* 0x0003e2000a121848 */
[----:B------:R-:W-:-:S03]  /*10550*/  LOP3.LUT R252, R250, 0x30, RZ, 0x3c, !PT ;  /* 0x00000030fafc7812 */ /* 0x000fc600078e3cff */
[----:B-1----:R-:W4:Y:S04]  /*10560*/  LDL.LU.64 R92, [R1+0x1ec8] ;  /* 0x001ec800015c7983 */ /* 0x002f280000300a00 */
[----:B--2---:R1:W-:Y:S04]  /*10570*/  LDGSTS.E [R248+0x2c400], [R28.64], P6 ;  /* 0x2c4000001cf87fae */ /* 0x0043e8000b121848 */
[----:B------:R2:W-:Y:S04]  /*10580*/  LDGSTS.E [R248+0x2c500], [R68.64], P4 ;  /* 0x2c50000044f87fae */ /* 0x0005e8000a121848 */
[----:B------:R4:W-:Y:S04]  /*10590*/  LDGSTS.E [R248+0x2d400], [R216.64], P6 ;  /* 0x2d400000d8f87fae */ /* 0x0009e8000b121848 */
[----:B-1----:R-:W3:Y:S04]  /*105a0*/  LDL.LU.64 R28, [R1+0x1ec0] ;  /* 0x001ec000011c7983 */ /* 0x002ee80000300a00 */
[----:B--2---:R-:W2:Y:S04]  /*105b0*/  LDL.LU.64 R68, [R1+0x1eb8] ;  /* 0x001eb80001447983 */ /* 0x004ea80000300a00 */
[----:B----4-:R-:W4:Y:S04]  /*105c0*/  LDL.LU.64 R216, [R1+0x1eb0] ;  /* 0x001eb00001d87983 */ /* 0x010f280000300a00 */
        /* <DEDUP_REMOVED lines=16> */
[----:B------:R-:W2:Y:S04]  /*106d0*/  LDL.64 R56, [R1+0xc80] ;  /* 0x000c800001387983 */ /* 0x000ea80000100a00 */
        /* <DEDUP_REMOVED lines=16> */
[----:B-1----:R-:W3:Y:S04]  /*107e0*/  LDL.LU.64 R204, [R1+0x1e38] ;  /* 0x001e380001cc7983 */ /* 0x002ee80000300a00 */
[----:B------:R-:W3:Y:S04]  /*107f0*/  LDL.LU.64 R140, [R1+0x1e30] ;  /* 0x001e3000018c7983 */ /* 0x000ee80000300a00 */
[----:B------:R-:W3:Y:S04]  /*10800*/  LDL.LU.64 R76, [R1+0x1e28] ;  /* 0x001e2800014c7983 */ /* 0x000ee80000300a00 */
[----:B------:R1:W-:Y:S01]  /*10810*/  LDGSTS.E [R252+0x26700], [R12.64], P4 ;  /* 0x267000000cfc7fae */ /* 0x0003e2000a121848 */
[----:B------:R-:W-:-:S03]  /*10820*/  IMAD.SHL.U32 R249, R249, 0x4, RZ ;  /* 0x00000004f9f97824 */ /* 0x000fc600078e00ff */
[----:B-1----:R-:W3:Y:S02]  /*10830*/  LDL.LU.64 R12, [R1+0x1e20] ;  /* 0x001e2000010c7983 */ /* 0x002ee40000300a00 */
[----:B------:R-:W-:Y:S02]  /*10840*/  LOP3.LUT R249, R249, 0x40, RZ, 0x3c, !PT ;  /* 0x00000040f9f97812 */ /* 0x000fe400078e3cff */
        /* <DEDUP_REMOVED lines=38> */
[----:B-1----:R-:W2:Y:S04]  /*10ab0*/  LDL.LU.64 R56, [R1+0x1d88] ;  /* 0x001d880001387983 */ /* 0x002ea80000300a00 */
[----:B------:R-:W2:Y:S01]  /*10ac0*/  LDL.LU.64 R180, [R1+0x1d80] ;  /* 0x001d800001b47983 */ /* 0x000ea20000300a00 */
[----:B------:R-:W-:-:S03]  /*10ad0*/  LOP3.LUT R0, R250, 0x50, RZ, 0x3c, !PT ;  /* 0x00000050fa007812 */ /* 0x000fc600078e3cff */
[----:B--2---:R1:W-:Y:S04]  /*10ae0*/  LDGSTS.E [R249+0x21800], [R180.64], P6 ;  /* 0x21800000b4f97fae */ /* 0x0043e8000b121848 */
[----:B------:R2:W-:Y:S04]  /*10af0*/  LDGSTS.E [R249+0x21900], [R116.64], P4 ;  /* 0x2190000074f97fae */ /* 0x0005e8000a121848 */
[----:B------:R3:W-:Y:S04]  /*10b00*/  LDGSTS.E [R249+0x22800], [R52.64], P6 ;  /* 0x2280000034f97fae */ /* 0x0007e8000b121848 */
[----:B-1----:R-:W4:Y:S04]  /*10b10*/  LDL.LU.64 R180, [R1+0x1d78] ;  /* 0x001d780001b47983 */ /* 0x002f280000300a00 */
[----:B--2---:R-:W2:Y:S04]  /*10b20*/  LDL.LU.64 R116, [R1+0x1d70] ;  /* 0x001d700001747983 */ /* 0x004ea80000300a00 */
[----:B---3--:R-:W3:Y:S04]  /*10b30*/  LDL.LU.64 R52, [R1+0x1d68] ;  /* 0x001d680001347983 */ /* 0x008ee80000300a00 */
[----:B------:R1:W-:Y:S04]  /*10b40*/  LDGSTS.E [R249+0x22900], [R244.64], P4 ;  /* 0x22900000f4f97fae */ /* 0x0003e8000a121848 */
[----:B------:R1:W-:Y:S04]  /*10b50*/  LDGSTS.E [R249+0x23800], [R246.64], P6 ;  /* 0x23800000f6f97fae */ /* 0x0003e8000b121848 */
[----:B------:R1:W-:Y:S04]  /*10b60*/  LDGSTS.E [R249+0x23900], [R2.64], P4 ;  /* 0x2390000002f97fae */ /* 0x0003e8000a121848 */
[----:B-1----:R-:W2:Y:S04]  /*10b70*/  LDL.LU.64 R244, [R1+0x1d60] ;  /* 0x001d600001f47983 */ /* 0x002ea80000300a00 */
[----:B------:R-:W2:Y:S04]  /*10b80*/  LDL.LU.64 R246, [R1+0x1d58] ;  /* 0x001d580001f67983 */ /* 0x000ea80000300a00 */
[----:B------:R1:W5:Y:S04]  /*10b90*/  LDL.LU.64 R2, [R1+0x1d50] ;  /* 0x001d500001027983 */ /* 0x0003680000300a00 */
[----:B------:R1:W-:Y:S04]  /*10ba0*/  LDGSTS.E [R249+0x24800], [R4.64], P6 ;  /* 0x2480000004f97fae */ /* 0x0003e8000b121848 */
[----:B------:R1:W-:Y:S04]  /*10bb0*/  LDGSTS.E [R249+0x24900], [R6.64], P4 ;  /* 0x2490000006f97fae */ /* 0x0003e8000a121848 */
[----:B------:R1:W-:Y:S04]  /*10bc0*/  LDGSTS.E [R249+0x25800], [R8.64], P6 ;  /* 0x2580000008f97fae */ /* 0x0003e8000b121848 */
[----:B-1----:R1:W5:Y:S04]  /*10bd0*/  LDL.LU.64 R4, [R1+0x1d48] ;  /* 0x001d480001047983 */ /* 0x0023680000300a00 */
[----:B------:R1:W5:Y:S04]  /*10be0*/  LDL.LU.64 R6, [R1+0x1d40] ;  /* 0x001d400001067983 */ /* 0x0003680000300a00 */
        /* <DEDUP_REMOVED lines=42> */
[----:B------:R1:W5:Y:S01]  /*10e90*/  LDL.LU.64 R50, [R1+0x1c90] ;  /* 0x001c900001327983 */ /* 0x0003620000300a00 */
[----:B------:R-:W-:-:S02]  /*10ea0*/  LOP3.LUT R251, R250, 0x70, RZ, 0x3c, !PT ;  /* 0x00000070fafb7812 */ /* 0x000fc400078e3cff */
[----:B------:R-:W-:Y:S01]  /*10eb0*/  LOP3.LUT R250, R250, 0x60, RZ, 0x3c, !PT ;  /* 0x00000060fafa7812 */ /* 0x000fe200078e3cff */
[----:B---3--:R3:W-:Y:S04]  /*10ec0*/  LDGSTS.E [R0+0x20a00], [R52.64], P6 ;  /* 0x20a0000034007fae */ /* 0x0087e8000b121848 */
[----:B------:R1:W-:Y:S04]  /*10ed0*/  LDGSTS.E [R0+0x20b00], [R54.64], P4 ;  /* 0x20b0000036007fae */ /* 0x0003e8000a121848 */
[----:B------:R2:W-:Y:S04]  /*10ee0*/  LDGSTS.E [R0+0x21a00], [R56.64], P6 ;  /* 0x21a0000038007fae */ /* 0x0005e8000b121848 */
[----:B---3--:R3:W5:Y:S04]  /*10ef0*/  LDL.LU.64 R52, [R1+0x1c88] ;  /* 0x001c880001347983 */ /* 0x0087680000300a00 */
[----:B-1----:R3:W5:Y:S04]  /*10f00*/  LDL.LU.64 R54, [R1+0x1c80] ;  /* 0x001c800001367983 */ /* 0x0027680000300a00 */
[----:B--2---:R3:W5:Y:S04]  /*10f10*/  LDL.LU.64 R56, [R1+0x1c78] ;  /* 0x001c780001387983 */ /* 0x0047680000300a00 */
[----:B------:R1:W-:Y:S04]  /*10f20*/  LDGSTS.E [R0+0x21b00], [R58.64], P4 ;  /* 0x21b000003a007fae */ /* 0x0003e8000a121848 */
[----:B------:R2:W-:Y:S04]  /*10f30*/  LDGSTS.E [R0+0x22a00], [R60.64], P6 ;  /* 0x22a000003c007fae */ /* 0x0005e8000b121848 */
[----:B------:R3:W-:Y:S04]  /*10f40*/  LDGSTS.E [R0+0x22b00], [R62.64], P4 ;  /* 0x22b000003e007fae */ /* 0x0007e8000a121848 */
[----:B-1----:R1:W5:Y:S04]  /*10f50*/  LDL.LU.64 R58, [R1+0x1c70] ;  /* 0x001c7000013a7983 */ /* 0x0023680000300a00 */
[----:B--2---:R1:W5:Y:S04]  /*10f60*/  LDL.LU.64 R60, [R1+0x1c68] ;  /* 0x001c6800013c7983 */ /* 0x0043680000300a00 */
[----:B---3--:R1:W5:Y:S04]  /*10f70*/  LDL.LU.64 R62, [R1+0x1c60] ;  /* 0x001c6000013e7983 */ /* 0x0083680000300a00 */
[----:B------:R2:W-:Y:S04]  /*10f80*/  LDGSTS.E [R0+0x23a00], [R64.64], P6 ;  /* 0x23a0000040007fae */ /* 0x0005e8000b121848 */
[----:B------:R3:W-:Y:S04]  /*10f90*/  LDGSTS.E [R0+0x23b00], [R66.64], P4 ;  /* 0x23b0000042007fae */ /* 0x0007e8000a121848 */
[----:B------:R1:W-:Y:S04]  /*10fa0*/  LDGSTS.E [R0+0x24a00], [R68.64], P6 ;  /* 0x24a0000044007fae */ /* 0x0003e8000b121848 */
[----:B--2---:R2:W5:Y:S04]  /*10fb0*/  LDL.LU.64 R64, [R1+0x1c58] ;  /* 0x001c580001407983 */ /* 0x0045680000300a00 */
[----:B---3--:R2:W5:Y:S04]  /*10fc0*/  LDL.LU.64 R66, [R1+0x1c50] ;  /* 0x001c500001427983 */ /* 0x0085680000300a00 */
[----:B-1----:R2:W5:Y:S04]  /*10fd0*/  LDL.LU.64 R68, [R1+0x1c48] ;  /* 0x001c480001447983 */ /* 0x0025680000300a00 */
[----:B------:R1:W-:Y:S04]  /*10fe0*/  LDGSTS.E [R0+0x24b00], [R70.64], P4 ;  /* 0x24b0000046007fae */ /* 0x0003e8000a121848 */
[----:B----4-:R3:W-:Y:S04]  /*10ff0*/  LDGSTS.E [R0+0x25a00], [R72.64], P6 ;  /* 0x25a0000048007fae */ /* 0x0107e8000b121848 */
[----:B------:R4:W-:Y:S04]  /*11000*/  LDGSTS.E [R0+0x25b00], [R74.64], P4 ;  /* 0x25b000004a007fae */ /* 0x0009e8000a121848 */
[----:B-1----:R2:W5:Y:S04]  /*11010*/  LDL.LU.64 R70, [R1+0x1c40] ;  /* 0x001c400001467983 */ /* 0x0025680000300a00 */
[----:B---3--:R2:W5:Y:S04]  /*11020*/  LDL.LU.64 R72, [R1+0x1c38] ;  /* 0x001c380001487983 */ /* 0x0085680000300a00 */
[----:B----4-:R2:W5:Y:S04]  /*11030*/  LDL.LU.64 R74, [R1+0x1c30] ;  /* 0x001c3000014a7983 */ /* 0x0105680000300a00 */
[----:B------:R1:W-:Y:S04]  /*11040*/  LDGSTS.E [R0+0x26a00], [R76.64], P6 ;  /* 0x26a000004c007fae */ /* 0x0003e8000b121848 */
[----:B------:R3:W-:Y:S04]  /*11050*/  LDGSTS.E [R0+0x26b00], [R78.64], P4 ;  /* 0x26b000004e007fae */ /* 0x0007e8000a121848 */
        /* <DEDUP_REMOVED lines=131> */
[----:B------:R3:W-:Y:S01]  /*11890*/  LDGSTS.E [R251+0x27f00], [R210.64], P4 ;  /* 0x27f00000d2fb7fae */ /* 0x0007e2000a121848 */
[----:B------:R-:W-:-:S03]  /*118a0*/  MOV R0, c[0x0][0x188] ;  /* 0x0000620000007a02 */ /* 0x000fc60000000f00 */
        /* <DEDUP_REMOVED lines=10> */
[----:B------:R1:W-:Y:S01]  /*11950*/  LDGSTS.E [R251+0x2ae00], [R220.64], P6 ;  /* 0x2ae00000dcfb7fae */ /* 0x0003e2000b121848 */
[----:B------:R-:W-:-:S03]  /*11960*/  IMAD.SHL.U32 R0, R0, 0x80, RZ ;  /* 0x0000008000007824 */ /* 0x000fc600078e00ff */
[----:B------:R3:W-:Y:S04]  /*11970*/  LDGSTS.E [R251+0x2af00], [R222.64], P4 ;  /* 0x2af00000defb7fae */ /* 0x0007e8000a121848 */
[----:B------:R4:W-:Y:S04]  /*11980*/  LDGSTS.E [R251+0x2be00], [R224.64], P6 ;  /* 0x2be00000e0fb7fae */ /* 0x0009e8000b121848 */
[----:B-1----:R2:W5:Y:S04]  /*11990*/  LDL.LU.64 R220, [R1+0x19e8] ;  /* 0x0019e80001dc7983 */ /* 0x0025680000300a00 */
[----:B---3--:R2:W5:Y:S04]  /*119a0*/  LDL.LU.64 R222, [R1+0x19e0] ;  /* 0x0019e00001de7983 */ /* 0x0085680000300a00 */
[----:B----4-:R2:W5:Y:S04]  /*119b0*/  LDL.LU.64 R224, [R1+0x19d8] ;  /* 0x0019d80001e07983 */ /* 0x0105680000300a00 */
[----:B------:R1:W-:Y:S04]  /*119c0*/  LDGSTS.E [R251+0x2bf00], [R226.64], P4 ;  /* 0x2bf00000e2fb7fae */ /* 0x0003e8000a121848 */
[----:B------:R3:W-:Y:S01]  /*119d0*/  LDGSTS.E [R251+0x2ce00], [R228.64], P6 ;  /* 0x2ce00000e4fb7fae */ /* 0x0007e2000b121848 */
[----:B------:R-:W-:-:S03]  /*119e0*/  IMAD.WIDE R244, R0, 0x4, R244 ;  /* 0x0000000400f47825 */ /* 0x000fc600078e02f4 */
[----:B------:R4:W-:Y:S04]  /*119f0*/  LDGSTS.E [R251+0x2cf00], [R230.64], P4 ;  /* 0x2cf00000e6fb7fae */ /* 0x0009e8000a121848 */
[----:B-1----:R2:W5:Y:S04]  /*11a00*/  LDL.LU.64 R226, [R1+0x19d0] ;  /* 0x0019d00001e27983 */ /* 0x0025680000300a00 */
[----:B---3--:R2:W5:Y:S01]  /*11a10*/  LDL.LU.64 R228, [R1+0x19c8] ;  /* 0x0019c80001e47983 */ /* 0x0085620000300a00 */
[----:B------:R-:W-:-:S03]  /*11a20*/  IMAD.WIDE R246, R0, 0x4, R246 ;  /* 0x0000000400f67825 */ /* 0x000fc600078e02f6 */
        /* <DEDUP_REMOVED lines=13> */
[----:B------:R2:W-:Y:S04]  /*11b00*/  STL.64 [R1+0x6f8], R244 ;  /* 0x0006f8f401007387 */ /* 0x0005e80000100a00 */
[----:B------:R-:W0:Y:S04]  /*11b10*/  LDGDEPBAR ;  /* 0x00000000000079af */ /* 0x000e280000000000 */
[----:B------:R2:W-:Y:S01]  /*11b20*/  STL.64 [R1+0x6f0], R246 ;  /* 0x0006f0f601007387 */ /* 0x0005e20000100a00 */
[----:B------:R-:W-:Y:S01]  /*11b30*/  MOV R248, c[0x0][0x180] ;  /* 0x0000600000f87a02 */ /* 0x000fe20000000f00 */
[----:B------:R-:W-:-:S03]  /*11b40*/  IMAD.MOV.U32 R252, RZ, RZ, c[0x0][0x180] ;  /* 0x00006000fffc7624 */ /* 0x000fc600078e00ff */
[----:B------:R-:W-:Y:S02]  /*11b50*/  IADD3 R248, R248, -0x89, RZ ;  /* 0xffffff77f8f87810 */ /* 0x000fe40007ffe0ff */
[----:B------:R-:W-:Y:S02]  /*11b60*/  IADD3 R249, R252, -0x86, RZ ;  /* 0xffffff7afcf97810 */ /* 0x000fe40007ffe0ff */
[----:B------:R-:W-:Y:S02]  /*11b70*/  ISETP.GE.U32.AND P4, PT, R248, 0x7ffffef8, PT ;  /* 0x7ffffef8f800780c */ /* 0x000fe40003f86070 */
[----:B------:R-:W-:Y:S02]  /*11b80*/  ISETP.GE.U32.AND P6, PT, R249, 0x7ffffefb, PT ;  /* 0x7ffffefbf900780c */ /* 0x000fe40003fc6070 */
[----:B------:R-:W-:Y:S02]  /*11b90*/  IADD3 R248, R252, -0x8d, RZ ;  /* 0xffffff73fcf87810 */ /* 0x000fe40007ffe0ff */
[----:B--2--5:R1:W-:Y:S02]  /*11ba0*/  STL.64 [R1+0x1de8], R8 ;  /* 0x001de80801007387 */ /* 0x0243e40000100a00 */
[----:B-1----:R-:W-:Y:S01]  /*11bb0*/  IMAD.MOV.U32 R8, RZ, RZ, R246 ;  /* 0x000000ffff087224 */ /* 0x002fe200078e00f6 */
[----:B------:R-:W-:-:S02]  /*11bc0*/  MOV R9, R247 ;  /* 0x000000f700097202 */ /* 0x000fc40000000f00 */
[----:B------:R-:W2:Y:S04]  /*11bd0*/  LDL.LU.64 R246, [R1+0x30] ;  /* 0x0000300001f67983 */ /* 0x000ea80000300a00 */
[----:B------:R1:W-:Y:S04]  /*11be0*/  STL.64 [R1+0x1de0], R6 ;  /* 0x001de00601007387 */ /* 0x0003e80000100a00 */
[----:B------:R-:W3:Y:S04]  /*11bf0*/  S2R R251, SR_TID.X ;  /* 0x0000000000fb7919 */ /* 0x000ee80000002100 */
[----:B-1----:R-:W4:Y:S04]  /*11c00*/  LDL.LU.64 R6, [R1+0x60] ;  /* 0x0000600001067983 */ /* 0x002f280000300a00 */
[----:B------:R1:W-:Y:S04]  /*11c10*/  STL.64 [R1+0x1dd8], R4 ;  /* 0x001dd80401007387 */ /* 0x0003e80000100a00 */
[----:B-1----:R-:W4:Y:S01]  /*11c20*/  LDL.LU.64 R4, [R1+0x58] ;  /* 0x0000580001047983 */ /* 0x002f220000300a00 */
[----:B---3--:R-:W-:-:S03]  /*11c30*/  LOP3.LUT R249, R251, 0x3f, RZ, 0xc0, !PT ;  /* 0x0000003ffbf97812 */ /* 0x008fc600078ec0ff */
[----:B------:R-:W3:Y:S04]  /*11c40*/  LDL.LU.64 R250, [R1] ;  /* 0x0000000001fa7983 */ /* 0x000ee80000300a00 */
[----:B------:R1:W-:Y:S04]  /*11c50*/  STL.64 [R1+0x1dd0], R2 ;  /* 0x001dd00201007387 */ /* 0x0003e80000100a00 */
[----:B-1----:R-:W3:Y:S01]  /*11c60*/  LDL.LU.64 R2, [R1+0x28] ;  /* 0x0000280001027983 */ /* 0x002ee20000300a00 */
[----:B------:R-:W-:-:S03]  /*11c70*/  IMAD.SHL.U32 R249, R249, 0x4, RZ ;  /* 0x00000004f9f97824 */ /* 0x000fc600078e00ff */
[----:B------:R-:W-:Y:S06]  /*11c80*/  BAR.SYNC.DEFER_BLOCKING 0x0 ;  /* 0x0000000000007b1d */ /* 0x000fec0000010000 */
[----:B------:R-:W-:Y:S01]  /*11c90*/  @!PT LDS RZ, [RZ] ;  /* 0x00000000fffff984 */ /* 0x000fe20000000800 */
[----:B------:R-:W-:Y:S01]  /*11ca0*/  @!PT LDS RZ, [RZ] ;  /* 0x00000000fffff984 */ /* 0x000fe20000000800 */
[----:B------:R-:W-:Y:S01]  /*11cb0*/  @!PT LDS RZ, [RZ] ;  /* 0x00000000fffff984 */ /* 0x000fe20000000800 */
[----:B------:R1:W-:Y:S04]  /*11cc0*/  LDGSTS.E [R249+0x10000], [R8.64], !P0 ;  /* 0x1000000008f97fae */ /* 0x0003e8000c121848 */
[----:B------:R1:W-:Y:S04]  /*11cd0*/  LDGSTS.E [R249+0x10100], [R244.64], !P0 ;  /* 0x10100000f4f97fae */ /* 0x0003e8000c121848 */
[----:B-1----:R-:W3:Y:S01]  /*11ce0*/  LDL.LU.64 R8, [R1+0x1de8] ;  /* 0x001de80001087983 */ /* 0x002ee20000300a00 */
[----:B------:R-:W-:-:S02]  /*11cf0*/  ISETP.GE.U32.AND P0, PT, R248, 0x7ffffef4, PT ;  /* 0x7ffffef4f800780c */ /* 0x000fc40003f06070 */
[C---:B------:R-:W-:Y:S02]  /*11d00*/  IADD3 R245, R252.reuse, -0x91, RZ ;  /* 0xffffff6ffcf57810 */ /* 0x040fe40007ffe0ff */
[----:B------:R-:W-:Y:S01]  /*11d10*/  IADD3 R244, R252, -0x95, RZ ;  /* 0xffffff6bfcf47810 */ /* 0x000fe20007ffe0ff */
        /* <DEDUP_REMOVED lines=22> */
[----:B--2---:R-:W-:-:S04]  /*11e80*/  IMAD.WIDE R246, R0, 0x4, R246 ;  /* 0x0000000400f67825 */ /* 0x004fc800078e02f6 */
[----:B----4-:R-:W-:-:S05]  /*11e90*/  IMAD.WIDE R6, R0, 0x4, R6 ;  /* 0x0000000400067825 */ /* 0x010fca00078e0206 */
[----:B------:R1:W-:Y:S04]  /*11ea0*/  STL.64 [R1+0x588], R6 ;  /* 0x0005880601007387 */ /* 0x0003e80000100a00 */
[----:B------:R1:W-:Y:S01]  /*11eb0*/  LDGSTS.E [R249+0x10800], [R6.64], !P5 ;  /* 0x1080000006f97fae */ /* 0x0003e2000e921848 */
[----:B------:R-:W-:-:S05]  /*11ec0*/  IMAD.WIDE R4, R0, 0x4, R4 ;  /* 0x0000000400047825 */ /* 0x000fca00078e0204 */
[----:B------:R2:W-:Y:S04]  /*11ed0*/  STL.64 [R1+0x578], R4 ;  /* 0x0005780401007387 */ /* 0x0005e80000100a00 */
[----:B-1----:R-:W4:Y:S04]  /*11ee0*/  LDL.LU.64 R6, [R1+0x1de0] ;  /* 0x001de00001067983 */ /* 0x002f280000300a00 */
[----:B------:R2:W-:Y:S04]  /*11ef0*/  LDGSTS.E [R249+0x10900], [R4.64], !P5 ;  /* 0x1090000004f97fae */ /* 0x0005e8000e921848 */
[----:B------:R1:W-:Y:S01]  /*11f00*/  LDGSTS.E [R249+0x11000], [R246.64], !P4 ;  /* 0x11000000f6f97fae */ /* 0x0003e2000e121848 */
[----:B---3--:R-:W-:-:S03]  /*11f10*/  IMAD.WIDE R2, R0, 0x4, R2 ;  /* 0x0000000400027825 */ /* 0x008fc600078e0202 */
[----:B--2---:R-:W2:Y:S04]  /*11f20*/  LDL.LU.64 R4, [R1+0x1dd8] ;  /* 0x001dd80001047983 */ /* 0x004ea80000300a00 */
[----:B------:R1:W-:Y:S01]  /*11f30*/  STL.64 [R1+0x558], R246 ;  /* 0x000558f601007387 */ /* 0x0003e20000100a00 */
[----:B------:R-:W-:-:S03]  /*11f40*/  ISETP.GE.U32.AND P5, PT, R245, 0x7ffffef0, PT ;  /* 0x7ffffef0f500780c */ /* 0x000fc60003fa6070 */
[----:B------:R3:W-:Y:S04]  /*11f50*/  LDGSTS.E [R249+0x11100], [R2.64], !P4 ;  /* 0x1110000002f97fae */ /* 0x0007e8000e121848 */
[----:B-1----:R-:W1:Y:S01]  /*11f60*/  S2R R247, SR_TID.X ;  /* 0x0000000000f77919 */ /* 0x002e620000002100 */
[----:B------:R-:W-:-:S03]  /*11f70*/  ISETP.GE.U32.AND P4, PT, R244, 0x7ffffeec, PT ;  /* 0x7ffffeecf400780c */ /* 0x000fc60003f86070 */
[----:B------:R3:W-:Y:S01]  /*11f80*/  STL.64 [R1+0x548], R2 ;  /* 0x0005480201007387 */ /* 0x0007e20000100a00 */
[----:B------:R-:W-:Y:S01]  /*11f90*/  IADD3 R244, R252, -0x99, RZ ;  /* 0xffffff67fcf47810 */ /* 0x000fe20007ffe0ff */
[----:B---3--:R-:W-:Y:S01]  /*11fa0*/  IMAD.WIDE R2, R0, 0x4, R250 ;  /* 0x0000000400027825 */ /* 0x008fe200078e02fa */
[----:B-1----:R-:W-:-:S03]  /*11fb0*/  LOP3.LUT R248, R247, 0x3f, RZ, 0xc0, !PT ;  /* 0x0000003ff7f87812 */ /* 0x002fc600078ec0ff */
[----:B------:R-:W-:-:S04]  /*11fc0*/  IMAD.WIDE R246, R0, 0x4, R238 ;  /* 0x0000000400f67825 */ /* 0x000fc800078e02ee */
[----:B------:R-:W-:Y:S02]  /*11fd0*/  IMAD.SHL.U32 R239, R248, 0x4, RZ ;  /* 0x00000004f8ef7824 */ /* 0x000fe400078e00ff */
[----:B------:R-:W-:Y:S01]  /*11fe0*/  IMAD.WIDE R250, R0, 0x4, R242 ;  /* 0x0000000400fa7825 */ /* 0x000fe200078e02f2 */
[----:B------:R1:W-:Y:S01]  /*11ff0*/  STL.64 [R1+0x528], R2 ;  /* 0x0005280201007387 */ /* 0x0003e20000100a00 */
[----:B------:R-:W-:-:S03]  /*12000*/  IADD3 R242, R252, -0x9d, RZ ;  /* 0xffffff63fcf27810 */ /* 0x000fc60007ffe0ff */
[----:B------:R1:W-:Y:S04]  /*12010*/  LDGSTS.E [R239+0x11800], [R2.64], !P0 ;  /* 0x1180000002ef7fae */ /* 0x0003e8000c121848 */
[----:B------:R3:W-:Y:S01]  /*12020*/  LDGSTS.E [R239+0x11900], [R250.64], !P0 ;  /* 0x11900000faef7fae */ /* 0x0007e2000c121848 */
[----:B------:R-:W-:-:S03]  /*12030*/  ISETP.GE.U32.AND P0, PT, R244, 0x7ffffee8, PT ;  /* 0x7ffffee8f400780c */ /* 0x000fc60003f06070 */
[----:B------:R-:W-:Y:S04]  /*12040*/  STL.64 [R1+0x518], R250 ;  /* 0x000518fa01007387 */ /* 0x000fe80000100a00 */
[----:B-1----:R-:W2:Y:S01]  /*12050*/  LDL.LU.64 R2, [R1+0x1dd0] ;  /* 0x001dd00001027983 */ /* 0x002ea20000300a00 */
[----:B------:R-:W-:-:S03]  /*12060*/  IADD3 R238, R252, -0xa1, RZ ;  /* 0xffffff5ffcee7810 */ /* 0x000fc60007ffe0ff */
[----:B------:R1:W-:Y:S04]  /*12070*/  STL.64 [R1+0x508], R240 ;  /* 0x000508f001007387 */ /* 0x0003e80000100a00 */
[----:B------:R1:W-:Y:S04]  /*12080*/  LDGSTS.E [R239+0x12000], [R240.64], !P5 ;  /* 0x12000000f0ef7fae */ /* 0x0003e8000e921848 */
[----:B------:R2:W-:Y:S01]  /*12090*/  LDGSTS.E [R239+0x12100], [R246.64], !P5 ;  /* 0x12100000f6ef7fae */ /* 0x0005e2000e921848 */
[----:B------:R-:W-:-:S03]  /*120a0*/  ISETP.GE.U32.AND P5, PT, R242, 0x7ffffee4, PT ;  /* 0x7ffffee4f200780c */ /* 0x000fc60003fa6070 */
[----:B------:R2:W-:Y:S01]  /*120b0*/  LDGSTS.E [R239+0x12800], [R236.64], !P4 ;  /* 0x12800000ecef7fae */ /* 0x0005e2000e121848 */
[----:B-1----:R-:W-:-:S03]  /*120c0*/  IMAD.WIDE R240, R0, 0x4, R234 ;  /* 0x0000000400f07825 */ /* 0x002fc600078e02ea */
[----:B------:R-:W-:Y:S01]  /*120d0*/  STL.64 [R1+0x500], R246 ;  /* 0x000500f601007387 */ /* 0x000fe20000100a00 */
[----:B------:R-:W-:-:S03]  /*120e0*/  IADD3 R234, R252, -0xa5, RZ ;  /* 0xffffff5bfcea7810 */ /* 0x000fc60007ffe0ff */
[----:B------:R1:W-:Y:S01]  /*120f0*/  LDGSTS.E [R239+0x12900], [R240.64], !P4 ;  /* 0x12900000f0ef7fae */ /* 0x0003e2000e121848 */
[----:B------:R-:W-:-:S03]  /*12100*/  ISETP.GE.U32.AND P4, PT, R238, 0x7ffffee0, PT ;  /* 0x7ffffee0ee00780c */ /* 0x000fc60003f86070 */
[----:B------:R-:W-:Y:S04]  /*12110*/  STL.64 [R1+0x4f0], R236 ;  /* 0x0004f0ec01007387 */ /* 0x000fe80000100a00 */
[----:B------:R-:W-:Y:S04]  /*12120*/  STL.64 [R1+0x4e8], R240 ;  /* 0x0004e8f001007387 */ /* 0x000fe80000100a00 */
[----:B------:R1:W-:Y:S04]  /*12130*/  STL.64 [R1+0x4d8], R232 ;  /* 0x0004d8e801007387 */ /* 0x0003e80000100a00 */
[----:B------:R1:W-:Y:S04]  /*12140*/  LDGSTS.E [R239+0x13000], [R232.64], !P0 ;  /* 0x13000000e8ef7fae */ /* 0x0003e8000c121848 */
[----:B------:R3:W-:Y:S01]  /*12150*/  LDGSTS.E [R239+0x13100], [R230.64], !P0 ;  /* 0x13100000e6ef7fae */ /* 0x0007e2000c121848 */
[----:B------:R-:W-:-:S03]  /*12160*/  ISETP.GE.U32.AND P0, PT, R234, 0x7ffffedc, PT ;  /* 0x7ffffedcea00780c */ /* 0x000fc60003f06070 */
[----:B------:R3:W-:Y:S01]  /*12170*/  STL.64 [R1+0x4d0], R230 ;  /* 0x0004d0e601007387 */ /* 0x0007e20000100a00 */
[----:B-1----:R-:W-:-:S03]  /*12180*/  IMAD.WIDE R232, R0, 0x4, R226 ;  /* 0x0000000400e87825 */ /* 0x002fc600078e02e2 */
[----:B------:R1:W-:Y:S01]  /*12190*/  LDGSTS.E [R239+0x13800], [R228.64], !P5 ;  /* 0x13800000e4ef7fae */ /* 0x0003e2000e921848 */
[----:B------:R-:W-:-:S03]  /*121a0*/  IADD3 R226, R252, -0xad, RZ ;  /* 0xffffff53fce27810 */ /* 0x000fc60007ffe0ff */
[----:B------:R1:W-:Y:S01]  /*121b0*/  LDGSTS.E [R239+0x13900], [R232.64], !P5 ;  /* 0x13900000e8ef7fae */ /* 0x0003e2000e921848 */
[----:B---3--:R-:W-:-:S03]  /*121c0*/  IADD3 R230, R252, -0xa9, RZ ;  /* 0xffffff57fce67810 */ /* 0x008fc60007ffe0ff */
[----:B------:R-:W-:Y:S01]  /*121d0*/  STL.64 [R1+0x4c0], R228 ;  /* 0x0004c0e401007387 */ /* 0x000fe20000100a00 */
[----:B------:R-:W-:-:S03]  /*121e0*/  ISETP.GE.U32.AND P5, PT, R230, 0x7ffffed8, PT ;  /* 0x7ffffed8e600780c */ /* 0x000fc60003fa6070 */
[----:B------:R-:W-:Y:S04]  /*121f0*/  STL.64 [R1+0x4b8], R232 ;  /* 0x0004b8e801007387 */ /* 0x000fe80000100a00 */
[----:B------:R3:W-:Y:S04]  /*12200*/  STL.64 [R1+0x5a0], R224 ;  /* 0x0005a0e001007387 */ /* 0x0007e80000100a00 */
[----:B------:R3:W-:Y:S04]  /*12210*/  LDGSTS.E [R239+0x14000], [R224.64], !P4 ;  /* 0x14000000e0ef7fae */ /* 0x0007e8000e121848 */
[----:B------:R1:W-:Y:S01]  /*12220*/  LDGSTS.E [R239+0x14100], [R222.64], !P4 ;  /* 0x14100000deef7fae */ /* 0x0003e2000e121848 */
[----:B------:R-:W-:-:S03]  /*12230*/  ISETP.GE.U32.AND P4, PT, R226, 0x7ffffed4, PT ;  /* 0x7ffffed4e200780c */ /* 0x000fc60003f86070 */
[----:B------:R1:W-:Y:S01]  /*12240*/  STL.64 [R1+0x5a8], R222 ;  /* 0x0005a8de01007387 */ /* 0x0003e20000100a00 */
[----:B---3--:R-:W-:-:S03]  /*12250*/  IMAD.WIDE R224, R0, 0x4, R218 ;  /* 0x0000000400e07825 */ /* 0x008fc600078e02da */
[----:B------:R3:W-:Y:S01]  /*12260*/  LDGSTS.E [R239+0x14800], [R220.64], !P0 ;  /* 0x14800000dcef7fae */ /* 0x0007e2000c121848 */
[----:B------:R-:W-:-:S03]  /*12270*/  IADD3 R218, R252, -0xb5, RZ ;  /* 0xffffff4bfcda7810 */ /* 0x000fc60007ffe0ff */
[----:B------:R2:W-:Y:S01]  /*12280*/  LDGSTS.E [R239+0x14900], [R224.64], !P0 ;  /* 0x14900000e0ef7fae */ /* 0x0005e2000c121848 */
[----:B-1----:R-:W-:-:S03]  /*12290*/  IADD3 R222, R252, -0xb1, RZ ;  /* 0xffffff4ffcde7810 */ /* 0x002fc60007ffe0ff */
        /* <DEDUP_REMOVED lines=48> */
[----:B------:R3:W-:Y:S04]  /*125a0*/  LDGSTS.E [R239+0x18800], [R188.64], !P4 ;  /* 0x18800000bcef7fae */ /* 0x0007e8000e121848 */
[----:B------:R2:W-:Y:S01]  /*125b0*/  LDGSTS.E [R239+0x18900], [R192.64], !P4 ;  /* 0x18900000c0ef7fae */ /* 0x0005e2000e121848 */
[----:B-1----:R-:W-:-:S03]  /*125c0*/  IADD3 R190, R252, -0xd1, RZ ;  /* 0xffffff2ffcbe7810 */ /* 0x002fc60007ffe0ff */
[----:B------:R-:W-:Y:S01]  /*125d0*/  STL.64 [R1+0x7b8], R188 ;  /* 0x0007b8bc01007387 */ /* 0x000fe20000100a00 */
[----:B------:R-:W-:-:S03]  /*125e0*/  ISETP.GE.U32.AND P4, PT, R190, 0x7ffffeb0, PT ;  /* 0x7ffffeb0be00780c */ /* 0x000fc60003f86070 */
[----:B------:R-:W-:Y:S01]  /*125f0*/  STL.64 [R1+0x7c8], R192 ;  /* 0x0007c8c001007387 */ /* 0x000fe20000100a00 */
[----:B------:R-:W-:Y:S01]  /*12600*/  IMAD.WIDE R180, R0, 0x4, R180 ;  /* 0x0000000400b47825 */ /* 0x000fe200078e02b4 */
[----:B------:R-:W-:Y:S02]  /*12610*/  IADD3 R186, R252, -0xd5, RZ ;  /* 0xffffff2bfcba7810 */ /* 0x000fe40007ffe0ff */
[----:B------:R1:W-:Y:S04]  /*12620*/  STL.64 [R1+0x7f8], R184 ;  /* 0x0007f8b801007387 */ /* 0x0003e80000100a00 */
[----:B------:R1:W-:Y:S01]  /*12630*/  LDGSTS.E [R239+0x19000], [R184.64], !P0 ;  /* 0x19000000b8ef7fae */ /* 0x0003e2000c121848 */
[----:B------:R-:W-:-:S03]  /*12640*/  IMAD.WIDE R176, R0, 0x4, R176 ;  /* 0x0000000400b07825 */ /* 0x000fc600078e02b0 */
[----:B------:R3:W-:Y:S04]  /*12650*/  STL.64 [R1+0x808], R182 ;  /* 0x000808b601007387 */ /* 0x0007e80000100a00 */
[----:B------:R3:W-:Y:S01]  /*12660*/  LDGSTS.E [R239+0x19100], [R182.64], !P0 ;  /* 0x19100000b6ef7fae */ /* 0x0007e2000c121848 */
[----:B-1----:R-:W-:Y:S01]  /*12670*/  IMAD.WIDE R184, R0, 0x4, R178 ;  /* 0x0000000400b87825 */ /* 0x002fe200078e02b2 */
[----:B------:R-:W-:Y:S02]  /*12680*/  ISETP.GE.U32.AND P0, PT, R186, 0x7ffffeac, PT ;  /* 0x7ffffeacba00780c */ /* 0x000fe40003f06070 */
[----:B------:R1:W-:Y:S01]  /*12690*/  LDGSTS.E [R239+0x19800], [R180.64], !P5 ;  /* 0x19800000b4ef7fae */ /* 0x0003e2000e921848 */
[----:B------:R-:W-:-:S03]  /*126a0*/  IMAD.WIDE R174, R0, 0x4, R174 ;  /* 0x0000000400ae7825 */ /* 0x000fc600078e02ae */
[----:B------:R1:W-:Y:S01]  /*126b0*/  LDGSTS.E [R239+0x19900], [R184.64], !P5 ;  /* 0x19900000b8ef7fae */ /* 0x0003e2000e921848 */
[C---:B---3--:R-:W-:Y:S02]  /*126c0*/  IADD3 R182, R252.reuse, -0xd9, RZ ;  /* 0xffffff27fcb67810 */ /* 0x048fe40007ffe0ff */
[----:B------:R-:W-:Y:S01]  /*126d0*/  IADD3 R178, R252, -0xdd, RZ ;  /* 0xffffff23fcb27810 */ /* 0x000fe20007ffe0ff */
[----:B------:R3:W-:Y:S01]  /*126e0*/  LDGSTS.E [R239+0x1a000], [R176.64], !P4 ;  /* 0x1a000000b0ef7fae */ /* 0x0007e2000e121848 */
[----:B------:R-:W-:Y:S01]  /*126f0*/  ISETP.GE.U32.AND P5, PT, R182, 0x7ffffea8, PT ;  /* 0x7ffffea8b600780c */ /* 0x000fe20003fa6070 */
[----:B------:R-:W-:Y:S02]  /*12700*/  IMAD.WIDE R172, R0, 0x4, R172 ;  /* 0x0000000400ac7825 */ /* 0x000fe400078e02ac */
[----:B------:R-:W-:Y:S04]  /*12710*/  STL.64 [R1+0x830], R180 ;  /* 0x000830b401007387 */ /* 0x000fe80000100a00 */
[----:B------:R1:W-:Y:S01]  /*12720*/  LDGSTS.E [R239+0x1a100], [R174.64], !P4 ;  /* 0x1a100000aeef7fae */ /* 0x0003e2000e121848 */
[----:B------:R-:W-:-:S03]  /*12730*/  ISETP.GE.U32.AND P4, PT, R178, 0x7ffffea4, PT ;  /* 0x7ffffea4b200780c */ /* 0x000fc60003f86070 */
[----:B------:R-:W-:Y:S01]  /*12740*/  STL.64 [R1+0x838], R184 ;  /* 0x000838b801007387 */ /* 0x000fe20000100a00 */
[----:B------:R-:W-:-:S03]  /*12750*/  IMAD.WIDE R168, R0, 0x4, R168 ;  /* 0x0000000400a87825 */ /* 0x000fc600078e02a8 */
[----:B------:R3:W-:Y:S01]  /*12760*/  STL.64 [R1+0x860], R176 ;  /* 0x000860b001007387 */ /* 0x0007e20000100a00 */
[----:B------:R-:W-:-:S03]  /*12770*/  IMAD.WIDE R166, R0, 0x4, R166 ;  /* 0x0000000400a67825 */ /* 0x000fc600078e02a6 */
[----:B------:R1:W-:Y:S01]  /*12780*/  STL.64 [R1+0x868], R174 ;  /* 0x000868ae01007387 */ /* 0x0003e20000100a00 */
[----:B------:R-:W-:-:S03]  /*12790*/  IMAD.WIDE R164, R0, 0x4, R164 ;  /* 0x0000000400a47825 */ /* 0x000fc600078e02a4 */
[----:B------:R-:W-:Y:S01]  /*127a0*/  STL.64 [R1+0x890], R172 ;  /* 0x000890ac01007387 */ /* 0x000fe20000100a00 */
[----:B---3--:R-:W-:-:S03]  /*127b0*/  IMAD.WIDE R176, R0, 0x4, R170 ;  /* 0x0000000400b07825 */ /* 0x008fc600078e02aa */
[----:B------:R3:W-:Y:S01]  /*127c0*/  LDGSTS.E [R239+0x1a800], [R172.64], !P0 ;  /* 0x1a800000acef7fae */ /* 0x0007e2000c121848 */
[----:B-1----:R-:W-:-:S03]  /*127d0*/  IADD3 R174, R252, -0xe1, RZ ;  /* 0xffffff1ffcae7810 */ /* 0x002fc60007ffe0ff */
[----:B------:R-:W-:Y:S01]  /*127e0*/  STL.64 [R1+0x898], R176 ;  /* 0x000898b001007387 */ /* 0x000fe20000100a00 */
[----:B------:R-:W-:-:S03]  /*127f0*/  IADD3 R170, R252, -0xe5, RZ ;  /* 0xffffff1bfcaa7810 */ /* 0x000fc60007ffe0ff */
[----:B------:R3:W-:Y:S01]  /*12800*/  LDGSTS.E [R239+0x1a900], [R176.64], !P0 ;  /* 0x1a900000b0ef7fae */ /* 0x0007e2000c121848 */
[----:B------:R-:W-:-:S03]  /*12810*/  ISETP.GE.U32.AND P0, PT, R174, 0x7ffffea0, PT ;  /* 0x7ffffea0ae00780c */ /* 0x000fc60003f06070 */
[----:B------:R1:W-:Y:S04]  /*12820*/  STL.64 [R1+0x8c0], R168 ;  /* 0x0008c0a801007387 */ /* 0x0003e80000100a00 */
[----:B------:R1:W-:Y:S04]  /*12830*/  LDGSTS.E [R239+0x1b000], [R168.64], !P5 ;  /* 0x1b000000a8ef7fae */ /* 0x0003e8000e921848 */
[----:B------:R2:W-:Y:S04]  /*12840*/  STL.64 [R1+0x8c8], R166 ;  /* 0x0008c8a601007387 */ /* 0x0005e80000100a00 */
[----:B------:R2:W-:Y:S01]  /*12850*/  LDGSTS.E [R239+0x1b100], [R166.64], !P5 ;  /* 0x1b100000a6ef7fae */ /* 0x0005e2000e921848 */
[----:B-1----:R-:W-:Y:S01]  /*12860*/  IMAD.WIDE R168, R0, 0x4, R162 ;  /* 0x0000000400a87825 */ /* 0x002fe200078e02a2 */
[----:B------:R-:W-:-:S02]  /*12870*/  ISETP.GE.U32.AND P5, PT, R170, 0x7ffffe9c, PT ;  /* 0x7ffffe9caa00780c */ /* 0x000fc40003fa6070 */
[----:B------:R3:W-:Y:S01]  /*12880*/  LDGSTS.E [R239+0x1b800], [R164.64], !P4 ;  /* 0x1b800000a4ef7fae */ /* 0x0007e2000e121848 */
[----:B------:R-:W-:-:S03]  /*12890*/  IMAD.WIDE R160, R0, 0x4, R160 ;  /* 0x0000000400a07825 */ /* 0x000fc600078e02a0 */
[----:B------:R3:W-:Y:S01]  /*128a0*/  LDGSTS.E [R239+0x1b900], [R168.64], !P4 ;  /* 0x1b900000a8ef7fae */ /* 0x0007e2000e121848 */
[----:B--2---:R-:W-:Y:S01]  /*128b0*/  IADD3 R166, R252, -0xe9, RZ ;  /* 0xffffff17fca67810 */ /* 0x004fe20007ffe0ff */
[----:B------:R-:W-:Y:S02]  /*128c0*/  IMAD.WIDE R158, R0, 0x4, R158 ;  /* 0x00000004009e7825 */ /* 0x000fe400078e029e */
[----:B------:R-:W-:Y:S01]  /*128d0*/  STL.64 [R1+0x8f0], R164 ;  /* 0x0008f0a401007387 */ /* 0x000fe20000100a00 */
[----:B------:R-:W-:Y:S01]  /*128e0*/  ISETP.GE.U32.AND P4, PT, R166, 0x7ffffe98, PT ;  /* 0x7ffffe98a600780c */ /* 0x000fe20003f86070 */
[C---:B------:R-:W-:Y:S02]  /*128f0*/  IMAD.WIDE R156, R0.reuse, 0x4, R156 ;  /* 0x00000004009c7825 */ /* 0x040fe400078e029c */
[----:B------:R-:W-:Y:S04]  /*12900*/  STL.64 [R1+0x8f8], R168 ;  /* 0x0008f8a801007387 */ /* 0x000fe80000100a00 */
[----:B------:R1:W-:Y:S01]  /*12910*/  STL.64 [R1+0x910], R160 ;  /* 0x000910a001007387 */ /* 0x0003e20000100a00 */
[----:B------:R-:W-:-:S03]  /*12920*/  IMAD.WIDE R152, R0, 0x4, R152 ;  /* 0x0000000400987825 */ /* 0x000fc600078e0298 */
[----:B------:R1:W-:Y:S01]  /*12930*/  LDGSTS.E [R239+0x1c000], [R160.64], !P0 ;  /* 0x1c000000a0ef7fae */ /* 0x0003e2000c121848 */
[----:B------:R-:W-:-:S03]  /*12940*/  IMAD.WIDE R150, R0, 0x4, R150 ;  /* 0x0000000400967825 */ /* 0x000fc600078e0296 */
[----:B------:R-:W-:Y:S01]  /*12950*/  STL.64 [R1+0x918], R158 ;  /* 0x0009189e01007387 */ /* 0x000fe20000100a00 */
[----:B------:R-:W-:-:S03]  /*12960*/  IMAD.WIDE R148, R0, 0x4, R148 ;  /* 0x0000000400947825 */ /* 0x000fc600078e0294 */
[----:B------:R2:W-:Y:S01]  /*12970*/  LDGSTS.E [R239+0x1c100], [R158.64], !P0 ;  /* 0x1c1000009eef7fae */ /* 0x0005e2000c121848 */
[----:B-1----:R-:W-:-:S03]  /*12980*/  IMAD.WIDE R160, R0, 0x4, R154 ;  /* 0x0000000400a07825 */ /* 0x002fc600078e029a */
[----:B------:R-:W-:Y:S04]  /*12990*/  STL.64 [R1+0x930], R156 ;  /* 0x0009309c01007387 */ /* 0x000fe80000100a00 */
[----:B------:R3:W-:Y:S01]  /*129a0*/  LDGSTS.E [R239+0x1c800], [R156.64], !P5 ;  /* 0x1c8000009cef7fae */ /* 0x0007e2000e921848 */
[----:B------:R-:W-:-:S03]  /*129b0*/  IMAD.WIDE R144, R0, 0x4, R144 ;  /* 0x0000000400907825 */ /* 0x000fc600078e0290 */
[----:B------:R-:W-:Y:S04]  /*129c0*/  STL.64 [R1+0x938], R160 ;  /* 0x000938a001007387 */ /* 0x000fe80000100a00 */
[----:B------:R3:W-:Y:S01]  /*129d0*/  LDGSTS.E [R239+0x1c900], [R160.64], !P5 ;  /* 0x1c900000a0ef7fae */ /* 0x0007e2000e921848 */
[----:B------:R-:W-:-:S03]  /*129e0*/  IMAD.WIDE R142, R0, 0x4, R142 ;  /* 0x00000004008e7825 */ /* 0x000fc600078e028e */
[----:B------:R1:W-:Y:S04]  /*129f0*/  STL.64 [R1+0x950], R152 ;  /* 0x0009509801007387 */ /* 0x0003e80000100a00 */
[----:B------:R1:W-:Y:S04]  /*12a00*/  LDGSTS.E [R239+0x1d000], [R152.64], !P4 ;  /* 0x1d00000098ef7fae */ /* 0x0003e8000e121848 */
[----:B------:R2:W-:Y:S04]  /*12a10*/  STL.64 [R1+0x958], R150 ;  /* 0x0009589601007387 */ /* 0x0005e80000100a00 */
[----:B------:R-:W3:Y:S01]  /*12a20*/  LDL.LU.64 R236, [R1+0x80] ;  /* 0x0000800001ec7983 */ /* 0x000ee20000300a00 */
[----:B-1----:R-:W-:-:S03]  /*12a30*/  IMAD.WIDE R152, R0, 0x4, R146 ;  /* 0x0000000400987825 */ /* 0x002fc600078e0292 */
[----:B------:R-:W4:Y:S04]  /*12a40*/  LDL.LU.64 R242, [R1+0x78] ;  /* 0x0000780001f27983 */ /* 0x000f280000300a00 */
[----:B------:R-:W-:Y:S04]  /*12a50*/  STL.64 [R1+0x970], R148 ;  /* 0x0009709401007387 */ /* 0x000fe80000100a00 */
[----:B------:R-:W-:Y:S04]  /*12a60*/  STL.64 [R1+0x978], R152 ;  /* 0x0009789801007387 */ /* 0x000fe80000100a00 */
[----:B------:R1:W-:Y:S04]  /*12a70*/  STL.64 [R1+0x980], R144 ;  /* 0x0009809001007387 */ /* 0x0003e80000100a00 */
[----:B------:R1:W-:Y:S04]  /*12a80*/  STL.64 [R1+0x988], R142 ;  /* 0x0009888e01007387 */ /* 0x0003e80000100a00 */
[----:B------:R-:W4:Y:S04]  /*12a90*/  LDL.LU.64 R244, [R1+0x50] ;  /* 0x0000500001f47983 */ /* 0x000f280000300a00 */
[----:B------:R-:W4:Y:S04]  /*12aa0*/  LDL.LU.64 R240, [R1+0x48] ;  /* 0x0000480001f07983 */ /* 0x000f280000300a00 */
[----:B------:R-:W4:Y:S04]  /*12ab0*/  LDL.LU.64 R246, [R1+0x20] ;  /* 0x0000200001f67983 */ /* 0x000f280000300a00 */
[----:B------:R-:W4:Y:S01]  /*12ac0*/  LDL.LU.64 R250, [R1+0x18] ;  /* 0x0000180001fa7983 */ /* 0x000f220000300a00 */
[----:B------:R-:W-:-:S02]  /*12ad0*/  IADD3 R162, R252, -0xed, RZ ;  /* 0xffffff13fca27810 */ /* 0x000fc40007ffe0ff */
[----:B--2---:R-:W-:Y:S01]  /*12ae0*/  IADD3 R158, R252, -0xf1, RZ ;  /* 0xffffff0ffc9e7810 */ /* 0x004fe20007ffe0ff */
[----:B------:R2:W-:Y:S01]  /*12af0*/  LDGSTS.E [R239+0x1d100], [R150.64], !P4 ;  /* 0x1d10000096ef7fae */ /* 0x0005e2000e121848 */
[----:B------:R-:W-:Y:S02]  /*12b00*/  ISETP.GE.U32.AND P0, PT, R162, 0x7ffffe94, PT ;  /* 0x7ffffe94a200780c */ /* 0x000fe40003f06070 */
[----:B------:R-:W-:Y:S02]  /*12b10*/  ISETP.GE.U32.AND P5, PT, R158, 0x7ffffe90, PT ;  /* 0x7ffffe909e00780c */ /* 0x000fe40003fa6070 */
[----:B------:R-:W-:-:S04]  /*12b20*/  IADD3 R154, R252, -0xf5, RZ ;  /* 0xffffff0bfc9a7810 */ /* 0x000fc80007ffe0ff */
[----:B------:R-:W-:Y:S02]  /*12b30*/  ISETP.GE.U32.AND P4, PT, R154, 0x7ffffe8c, PT ;  /* 0x7ffffe8c9a00780c */ /* 0x000fe40003f86070 */
[----:B--2---:R-:W-:-:S03]  /*12b40*/  IADD3 R150, R252, -0xf9, RZ ;  /* 0xffffff07fc967810 */ /* 0x004fc60007ffe0ff */
[----:B------:R2:W-:Y:S01]  /*12b50*/  LDGSTS.E [R239+0x1d800], [R148.64], !P0 ;  /* 0x1d80000094ef7fae */ /* 0x0005e2000c121848 */
[----:B------:R-:W-:-:S03]  /*12b60*/  IADD3 R146, R252, -0xfd, RZ ;  /* 0xffffff03fc927810 */ /* 0x000fc60007ffe0ff */
[----:B------:R2:W-:Y:S01]  /*12b70*/  LDGSTS.E [R239+0x1d900], [R152.64], !P0 ;  /* 0x1d90000098ef7fae */ /* 0x0005e2000c121848 */
[----:B------:R-:W-:Y:S01]  /*12b80*/  ISETP.GE.U32.AND P0, PT, R150, 0x7ffffe88, PT ;  /* 0x7ffffe889600780c */ /* 0x000fe20003f06070 */
[----:B------:R-:W-:Y:S02]  /*12b90*/  IMAD.WIDE R140, R0, 0x4, R140 ;  /* 0x00000004008c7825 */ /* 0x000fe400078e028c */
[----:B------:R1:W-:Y:S04]  /*12ba0*/  LDGSTS.E [R239+0x1e000], [R144.64], !P5 ;  /* 0x1e00000090ef7fae */ /* 0x0003e8000e921848 */
[----:B------:R2:W-:Y:S01]  /*12bb0*/  LDGSTS.E [R239+0x1e100], [R142.64], !P5 ;  /* 0x1e1000008eef7fae */ /* 0x0005e2000e921848 */
[----:B------:R-:W-:Y:S01]  /*12bc0*/  ISETP.GE.U32.AND P5, PT, R146, 0x7ffffe84, PT ;  /* 0x7ffffe849200780c */ /* 0x000fe20003fa6070 */
[----:B------:R-:W-:-:S02]  /*12bd0*/  IMAD.WIDE R136, R0, 0x4, R136 ;  /* 0x0000000400887825 */ /* 0x000fc400078e0288 */
[----:B------:R2:W-:Y:S02]  /*12be0*/  LDGSTS.E [R239+0x1e800], [R140.64], !P4 ;  /* 0x1e8000008cef7fae */ /* 0x0005e4000e121848 */
[----:B-1----:R-:W-:Y:S01]  /*12bf0*/  IMAD.WIDE R144, R0, 0x4, R138 ;  /* 0x0000000400907825 */ /* 0x002fe200078e028a */
[----:B--2---:R-:W-:-:S03]  /*12c00*/  IADD3 R142, R252, -0x87, RZ ;  /* 0xffffff79fc8e7810 */ /* 0x004fc60007ffe0ff */
[----:B------:R-:W-:Y:S01]  /*12c10*/  IMAD.WIDE R134, R0, 0x4, R134 ;  /* 0x0000000400867825 */ /* 0x000fe200078e0286 */
[----:B------:R1:W-:Y:S01]  /*12c20*/  LDGSTS.E [R239+0x1e900], [R144.64], !P4 ;  /* 0x1e90000090ef7fae */ /* 0x0003e2000e121848 */
[----:B------:R-:W-:Y:S02]  /*12c30*/  ISETP.GE.U32.AND P4, PT, R142, 0x7ffffefa, PT ;  /* 0x7ffffefa8e00780c */ /* 0x000fe40003f86070 */
[C---:B------:R-:W-:Y:S01]  /*12c40*/  IMAD.WIDE R142, R0.reuse, 0x4, R132 ;  /* 0x00000004008e7825 */ /* 0x040fe200078e0284 */
[----:B------:R2:W-:Y:S04]  /*12c50*/  STL.64 [R1+0x990], R140 ;  /* 0x0009908c01007387 */ /* 0x0005e80000100a00 */
[----:B------:R-:W-:Y:S04]  /*12c60*/  STL.64 [R1+0x998], R144 ;  /* 0x0009989001007387 */ /* 0x000fe80000100a00 */
[----:B------:R-:W-:Y:S04]  /*12c70*/  STL.64 [R1+0x9a0], R136 ;  /* 0x0009a08801007387 */ /* 0x000fe80000100a00 */
[----:B------:R3:W-:Y:S01]  /*12c80*/  LDGSTS.E [R239+0x1f000], [R136.64], !P0 ;  /* 0x1f00000088ef7fae */ /* 0x0007e2000c121848 */
[----:B--2---:R-:W-:-:S03]  /*12c90*/  IMAD.WIDE R140, R0, 0x4, R130 ;  /* 0x00000004008c7825 */ /* 0x004fc600078e0282 */
[----:B------:R2:W-:Y:S04]  /*12ca0*/  STL.64 [R1+0x9a8], R134 ;  /* 0x0009a88601007387 */ /* 0x0005e80000100a00 */
[----:B------:R2:W-:Y:S01]  /*12cb0*/  LDGSTS.E [R239+0x1f100], [R134.64], !P0 ;  /* 0x1f10000086ef7fae */ /* 0x0005e2000c121848 */
[C---:B------:R-:W-:Y:S02]  /*12cc0*/  IADD3 R138, R252.reuse, -0x88, RZ ;  /* 0xffffff78fc8a7810 */ /* 0x040fe40007ffe0ff */
[----:B------:R-:W-:Y:S01]  /*12cd0*/  LOP3.LUT R248, R249, 0x20, RZ, 0x3c, !PT ;  /* 0x00000020f9f87812 */ /* 0x000fe200078e3cff */
[----:B------:R1:W-:Y:S01]  /*12ce0*/  LDGSTS.E [R239+0x1f800], [R142.64], !P5 ;  /* 0x1f8000008eef7fae */ /* 0x0003e2000e921848 */
[----:B------:R-:W-:-:S03]  /*12cf0*/  IADD3 R130, R252, -0x8e, RZ ;  /* 0xffffff72fc827810 */ /* 0x000fc60007ffe0ff */
[----:B------:R1:W-:Y:S01]  /*12d00*/  LDGSTS.E [R239+0x1f900], [R140.64], !P5 ;  /* 0x1f9000008cef7fae */ /* 0x0003e2000e921848 */
[----:B--2---:R-:W-:-:S03]  /*12d10*/  IADD3 R134, R252, -0x8a, RZ ;  /* 0xffffff76fc867810 */ /* 0x004fc60007ffe0ff */
[----:B------:R-:W-:Y:S01]  /*12d20*/  STL.64 [R1+0x9b0], R142 ;  /* 0x0009b08e01007387 */ /* 0x000fe20000100a00 */
[----:B------:R-:W-:-:S03]  /*12d30*/  ISETP.GE.U32.AND P5, PT, R134, 0x7ffffef7, PT ;  /* 0x7ffffef78600780c */ /* 0x000fc60003fa6070 */
[----:B------:R-:W-:Y:S01]  /*12d40*/  STL.64 [R1+0x9b8], R140 ;  /* 0x0009b88c01007387 */ /* 0x000fe20000100a00 */
[----:B------:R-:W-:Y:S02]  /*12d50*/  ISETP.GE.U32.AND P0, PT, R138, 0x7ffffef9, PT ;  /* 0x7ffffef98a00780c */ /* 0x000fe40003f06070 */
        /* <DEDUP_REMOVED lines=23> */
[----:B---3--:R-:W-:-:S04]  /*12ed0*/  IMAD.WIDE R136, R0, 0x4, R236 ;  /* 0x0000000400887825 */ /* 0x008fc800078e02ec */
[----:B----4-:R-:W-:Y:S01]  /*12ee0*/  IMAD.WIDE R132, R0, 0x4, R242 ;  /* 0x0000000400847825 */ /* 0x010fe200078e02f2 */
[----:B------:R2:W-:Y:S04]  /*12ef0*/  STL.64 [R1+0x3d0], R136 ;  /* 0x0003d08801007387 */ /* 0x0005e80000100a00 */
[----:B------:R2:W-:Y:S04]  /*12f00*/  LDGSTS.E [R248+0x10200], [R136.64], !P1 ;  /* 0x1020000088f87fae */ /* 0x0005e8000c921848 */
[----:B------:R3:W-:Y:S01]  /*12f10*/  LDGSTS.E [R248+0x10300], [R132.64], !P1 ;  /* 0x1030000084f87fae */ /* 0x0007e2000c921848 */
[----:B------:R-:W-:-:S03]  /*12f20*/  ISETP.GE.U32.AND P1, PT, R130, 0x7ffffef3, PT ;  /* 0x7ffffef38200780c */ /* 0x000fc60003f26070 */
[----:B------:R3:W-:Y:S01]  /*12f30*/  STL.64 [R1+0x3c0], R132 ;  /* 0x0003c08401007387 */ /* 0x0007e20000100a00 */
[----:B------:R-:W-:-:S04]  /*12f40*/  IMAD.WIDE R138, R0, 0x4, R244 ;  /* 0x00000004008a7825 */ /* 0x000fc800078e02f4 */
[C---:B--2---:R-:W-:Y:S01]  /*12f50*/  IMAD.WIDE R136, R0.reuse, 0x4, R240 ;  /* 0x0000000400887825 */ /* 0x044fe200078e02f0 */
[----:B------:R2:W-:Y:S03]  /*12f60*/  LDGSTS.E [R248+0x10a00], [R138.64], !P6 ;  /* 0x10a000008af87fae */ /* 0x0005e6000f121848 */
[C---:B------:R-:W-:Y:S01]  /*12f70*/  IMAD.WIDE R134, R0.reuse, 0x4, R246 ;  /* 0x0000000400867825 */ /* 0x040fe200078e02f6 */
[----:B------:R2:W-:Y:S01]  /*12f80*/  LDGSTS.E [R248+0x10b00], [R136.64], !P6 ;  /* 0x10b0000088f87fae */ /* 0x0005e2000f121848 */
[----:B------:R-:W-:Y:S02]  /*12f90*/  ISETP.GE.U32.AND P6, PT, R131, 0x7ffffeef, PT ;  /* 0x7ffffeef8300780c */ /* 0x000fe40003fc6070 */
[----:B---3--:R-:W-:Y:S01]  /*12fa0*/  IMAD.WIDE R132, R0, 0x4, R250 ;  /* 0x0000000400847825 */ /* 0x008fe200078e02fa */
[----:B------:R-:W-:Y:S01]  /*12fb0*/  STL.64 [R1+0x3b8], R138 ;  /* 0x0003b88a01007387 */ /* 0x000fe20000100a00 */
[----:B------:R-:W-:-:S03]  /*12fc0*/  IADD3 R130, R252, -0x96, RZ ;  /* 0xffffff6afc827810 */ /* 0x000fc60007ffe0ff */
[----:B------:R-:W-:Y:S04]  /*12fd0*/  STL.64 [R1+0x3b0], R136 ;  /* 0x0003b08801007387 */ /* 0x000fe80000100a00 */
[----:B------:R-:W-:Y:S04]  /*12fe0*/  STL.64 [R1+0x388], R134 ;  /* 0x0003888601007387 */ /* 0x000fe80000100a00 */
[----:B------:R2:W-:Y:S04]  /*12ff0*/  LDGSTS.E [R248+0x11200], [R134.64], !P5 ;  /* 0x1120000086f87fae */ /* 0x0005e8000e921848 */
[----:B------:R3:W-:Y:S04]  /*13000*/  STL.64 [R1+0x380], R132 ;  /* 0x0003808401007387 */ /* 0x0007e80000100a00 */
[----:B------:R3:W-:Y:S01]  /*13010*/  LDGSTS.E [R248+0x11300], [R132.64], !P5 ;  /* 0x1130000084f87fae */ /* 0x0007e2000e921848 */
[----:B------:R-:W-:-:S02]  /*13020*/  ISETP.GE.U32.AND P5, PT, R130, 0x7ffffeeb, PT ;  /* 0x7ffffeeb8200780c */ /* 0x000fc40003fa6070 */
[----:B------:R-:W-:Y:S01]  /*13030*/  IADD3 R130, R252, -0x9a, RZ ;  /* 0xffffff66fc827810 */ /* 0x000fe20007ffe0ff */
[----:B------:R2:W-:Y:S01]  /*13040*/  LDGSTS.E [R248+0x11a00], [R128.64], !P1 ;  /* 0x11a0000080f87fae */ /* 0x0005e2000c921848 */
[----:B---3--:R-:W-:Y:S01]  /*13050*/  IMAD.WIDE R132, R0, 0x4, R126 ;  /* 0x0000000400847825 */ /* 0x008fe200078e027e */
[----:B------:R-:W-:Y:S02]  /*13060*/  IADD3 R126, R252, -0x9e, RZ ;  /* 0xffffff62fc7e7810 */ /* 0x000fe40007ffe0ff */
[----:B------:R-:W-:Y:S04]  /*13070*/  STL.64 [R1+0x370], R128 ;  /* 0x0003708001007387 */ /* 0x000fe80000100a00 */
[----:B------:R2:W-:Y:S01]  /*13080*/  LDGSTS.E [R248+0x11b00], [R132.64], !P1 ;  /* 0x11b0000084f87fae */ /* 0x0005e2000c921848 */
        /* <DEDUP_REMOVED lines=11> */
[----:B----4-:R-:W-:-:S03]  /*13140*/  IADD3 R122, R252, -0xa2, RZ ;  /* 0xffffff5efc7a7810 */ /* 0x010fc60007ffe0ff */
        /* <DEDUP_REMOVED lines=34> */
[----:B----4-:R-:W-:-:S03]  /*13370*/  IMAD.WIDE R100, R0, 0x4, R94 ;  /* 0x0000000400647825 */ /* 0x010fc600078e025e */
        /* <DEDUP_REMOVED lines=16> */
[----:B--2---:R-:W-:-:S03]  /*13480*/  IADD3 R90, R252, -0xc2, RZ ;  /* 0xffffff3efc5a7810 */ /* 0x004fc60007ffe0ff */
        /* <DEDUP_REMOVED lines=8> */
[----:B--2---:R-:W-:-:S03]  /*13510*/  IMAD.WIDE R84, R0, 0x4, R78 ;  /* 0x0000000400547825 */ /* 0x004fc600078e024e */
        /* <DEDUP_REMOVED lines=14> */
[----:B------:R-:W-:-:S03]  /*13600*/  IMAD.WIDE R68, R0, 0x4, R68 ;  /* 0x0000000400447825 */ /* 0x000fc600078e0244 */
[----:B------:R1:W-:Y:S01]  /*13610*/  LDGSTS.E [R248+0x18b00], [R76.64], !P5 ;  /* 0x18b000004cf87fae */ /* 0x0003e2000e921848 */
[----:B--2---:R-:W-:Y:S01]  /*13620*/  IADD3 R74, R252, -0xd2, RZ ;  /* 0xffffff2efc4a7810 */ /* 0x004fe20007ffe0ff */
[----:B------:R-:W-:Y:S02]  /*13630*/  IMAD.WIDE R66, R0, 0x4, R66 ;  /* 0x0000000400427825 */ /* 0x000fe400078e0242 */
[----:B------:R-:W-:Y:S01]  /*13640*/  STL.64 [R1+0x6d0], R72 ;  /* 0x0006d04801007387 */ /* 0x000fe20000100a00 */
[----:B------:R-:W-:Y:S01]  /*13650*/  ISETP.GE.U32.AND P5, PT, R74, 0x7ffffeaf, PT ;  /* 0x7ffffeaf4a00780c */ /* 0x000fe20003fa6070 */
[----:B------:R-:W-:Y:S02]  /*13660*/  IMAD.WIDE R64, R0, 0x4, R64 ;  /* 0x0000000400407825 */ /* 0x000fe400078e0240 */
[----:B------:R-:W-:Y:S01]  /*13670*/  STL.64 [R1+0x6d8], R76 ;  /* 0x0006d84c01007387 */ /* 0x000fe20000100a00 */
[----:B------:R-:W-:-:S03]  /*13680*/  IADD3 R70, R252, -0xd6, RZ ;  /* 0xffffff2afc467810 */ /* 0x000fc60007ffe0ff */
[----:B------:R2:W-:Y:S04]  /*13690*/  STL.64 [R1+0x710], R68 ;  /* 0x0007104401007387 */ /* 0x0005e80000100a00 */
[----:B------:R2:W-:Y:S01]  /*136a0*/  LDGSTS.E [R248+0x19200], [R68.64], !P1 ;  /* 0x1920000044f87fae */ /* 0x0005e2000c921848 */
[----:B------:R-:W-:-:S03]  /*136b0*/  IMAD.WIDE R60, R0, 0x4, R60 ;  /* 0x00000004003c7825 */ /* 0x000fc600078e023c */
[----:B------:R1:W-:Y:S04]  /*136c0*/  STL.64 [R1+0x718], R66 ;  /* 0x0007184201007387 */ /* 0x0003e80000100a00 */
[----:B------:R1:W-:Y:S01]  /*136d0*/  LDGSTS.E [R248+0x19300], [R66.64], !P1 ;  /* 0x1930000042f87fae */ /* 0x0003e2000c921848 */
[----:B--2---:R-:W-:Y:S01]  /*136e0*/  IMAD.WIDE R68, R0, 0x4, R62 ;  /* 0x0000000400447825 */ /* 0x004fe200078e023e */
[----:B------:R-:W-:Y:S02]  /*136f0*/  ISETP.GE.U32.AND P1, PT, R70, 0x7ffffeab, PT ;  /* 0x7ffffeab4600780c */ /* 0x000fe40003f26070 */
[----:B------:R2:W-:Y:S01]  /*13700*/  LDGSTS.E [R248+0x19a00], [R64.64], !P6 ;  /* 0x19a0000040f87fae */ /* 0x0005e2000f121848 */
[----:B------:R-:W-:-:S03]  /*13710*/  IMAD.WIDE R58, R0, 0x4, R58 ;  /* 0x00000004003a7825 */ /* 0x000fc600078e023a */
[----:B------:R2:W-:Y:S01]  /*13720*/  LDGSTS.E [R248+0x19b00], [R68.64], !P6 ;  /* 0x19b0000044f87fae */ /* 0x0005e2000f121848 */
[C---:B-1----:R-:W-:Y:S02]  /*13730*/  IADD3 R66, R252.reuse, -0xda, RZ ;  /* 0xffffff26fc427810 */ /* 0x042fe40007ffe0ff */
        /* <DEDUP_REMOVED lines=14> */
[----:B-1----:R-:W-:-:S03]  /*13820*/  IMAD.WIDE R60, R0, 0x4, R54 ;  /* 0x00000004003c7825 */ /* 0x002fc600078e0236 */
[----:B------:R1:W-:Y:S01]  /*13830*/  LDGSTS.E [R248+0x1aa00], [R56.64], !P1 ;  /* 0x1aa0000038f87fae */ /* 0x0003e2000c921848 */
[----:B--2---:R-:W-:-:S03]  /*13840*/  IADD3 R58, R252, -0xe2, RZ ;  /* 0xffffff1efc3a7810 */ /* 0x004fc60007ffe0ff */
        /* <DEDUP_REMOVED lines=8> */
[----:B--2---:R-:W-:Y:S01]  /*138d0*/  IMAD.WIDE R52, R0, 0x4, R46 ;  /* 0x0000000400347825 */ /* 0x004fe200078e022e */
[----:B------:R-:W-:-:S02]  /*138e0*/  ISETP.GE.U32.AND P6, PT, R54, 0x7ffffe9b, PT ;  /* 0x7ffffe9b3600780c */ /* 0x000fc40003fc6070 */
[----:B------:R2:W-:Y:S01]  /*138f0*/  LDGSTS.E [R248+0x1ba00], [R48.64], !P5 ;  /* 0x1ba0000030f87fae */ /* 0x0005e2000e921848 */
[----:B------:R-:W-:-:S03]  /*13900*/  IMAD.WIDE R44, R0, 0x4, R44 ;  /* 0x00000004002c7825 */ /* 0x000fc600078e022c */
[----:B------:R2:W-:Y:S01]  /*13910*/  LDGSTS.E [R248+0x1bb00], [R52.64], !P5 ;  /* 0x1bb0000034f87fae */ /* 0x0005e2000e921848 */
[----:B-1----:R-:W-:Y:S01]  /*13920*/  IADD3 R50, R252, -0xea, RZ ;  /* 0xffffff16fc327810 */ /* 0x002fe20007ffe0ff */
        /* <DEDUP_REMOVED lines=52> */
[----:B--2---:R-:W-:-:S04]  /*13c70*/  IADD3 R26, R252, -0x8b, RZ ;  /* 0xffffff75fc1a7810 */ /* 0x004fc80007ffe0ff */
[----:B------:R1:W-:Y:S01]  /*13c80*/  LDGSTS.E [R248+0x1eb00], [R28.64], !P5 ;  /* 0x1eb000001cf87fae */ /* 0x0003e2000e921848 */
[----:B------:R-:W-:Y:S01]  /*13c90*/  IMAD.WIDE R18, R0, 0x4, R18 ;  /* 0x0000000400127825 */ /* 0x000fe200078e0212 */
[----:B------:R-:W-:Y:S02]  /*13ca0*/  ISETP.GE.U32.AND P5, PT, R26, 0x7ffffef6, PT ;  /* 0x7ffffef61a00780c */ /* 0x000fe40003fa6070 */
[----:B------:R2:W-:Y:S01]  /*13cb0*/  STL.64 [R1+0x920], R24 ;  /* 0x0009201801007387 */ /* 0x0005e20000100a00 */
[----:B------:R-:W-:Y:S01]  /*13cc0*/  IMAD.WIDE R26, R0, 0x4, R16 ;  /* 0x00000004001a7825 */ /* 0x000fe200078e0210 */
[----:B------:R-:W-:Y:S02]  /*13cd0*/  IADD3 R22, R252, -0x8c, RZ ;  /* 0xffffff74fc167810 */ /* 0x000fe40007ffe0ff */
[----:B------:R-:W-:Y:S01]  /*13ce0*/  STL.64 [R1+0x928], R28 ;  /* 0x0009281c01007387 */ /* 0x000fe20000100a00 */
[----:B------:R-:W-:-:S03]  /*13cf0*/  LOP3.LUT R249, R249, 0x40, RZ, 0x3c, !PT ;  /* 0x00000040f9f97812 */ /* 0x000fc600078e3cff */
[----:B------:R-:W-:Y:S04]  /*13d00*/  STL.64 [R1+0x940], R20 ;  /* 0x0009401401007387 */ /* 0x000fe80000100a00 */
[----:B------:R3:W-:Y:S01]  /*13d10*/  LDGSTS.E [R248+0x1f200], [R20.64], !P1 ;  /* 0x1f20000014f87fae */ /* 0x0007e2000c921848 */
[----:B--2---:R-:W-:-:S03]  /*13d20*/  IMAD.WIDE R24, R0, 0x4, R14 ;  /* 0x0000000400187825 */ /* 0x004fc600078e020e */
[----:B------:R2:W-:Y:S04]  /*13d30*/  STL.64 [R1+0x948], R18 ;  /* 0x0009481201007387 */ /* 0x0005e80000100a00 */
[----:B------:R2:W-:Y:S01]  /*13d40*/  LDGSTS.E [R248+0x1f300], [R18.64], !P1 ;  /* 0x1f30000012f87fae */ /* 0x0005e2000c921848 */
[----:B------:R-:W-:-:S03]  /*13d50*/  ISETP.GE.U32.AND P1, PT, R22, 0x7ffffef5, PT ;  /* 0x7ffffef51600780c */ /* 0x000fc60003f26070 */
[----:B------:R-:W-:Y:S04]  /*13d60*/  STL.64 [R1+0x960], R26 ;  /* 0x0009601a01007387 */ /* 0x000fe80000100a00 */
[----:B------:R1:W-:Y:S01]  /*13d70*/  LDGSTS.E [R248+0x1fa00], [R26.64], !P6 ;  /* 0x1fa000001af87fae */ /* 0x0003e2000f121848 */
[----:B--2---:R-:W-:-:S03]  /*13d80*/  IADD3 R18, R252, -0x8f, RZ ;  /* 0xffffff71fc127810 */ /* 0x004fc60007ffe0ff */
[----:B------:R-:W-:Y:S04]  /*13d90*/  STL.64 [R1+0x968], R24 ;  /* 0x0009681801007387 */ /* 0x000fe80000100a00 */
[----:B------:R1:W-:Y:S01]  /*13da0*/  LDGSTS.E [R248+0x1fb00], [R24.64], !P6 ;  /* 0x1fb0000018f87fae */ /* 0x0003e2000f121848 */
[----:B------:R-:W-:Y:S01]  /*13db0*/  ISETP.GE.U32.AND P6, PT, R18, 0x7ffffef2, PT ;  /* 0x7ffffef21200780c */ /* 0x000fe20003fc6070 */
[----:B---3--:R-:W-:-:S04]  /*13dc0*/  IMAD.WIDE R20, R0, 0x4, R236 ;  /* 0x0000000400147825 */ /* 0x008fc800078e02ec */
[C---:B----4-:R-:W-:Y:S01]  /*13dd0*/  IMAD.WIDE R16, R0.reuse, 0x4, R242 ;  /* 0x0000000400107825 */ /* 0x050fe200078e02f2 */
[----:B------:R2:W-:Y:S04]  /*13de0*/  STL.64 [R1+0x260], R20 ;  /* 0x0002601401007387 */ /* 0x0005e80000100a00 */
[----:B------:R2:W-:Y:S04]  /*13df0*/  LDGSTS.E [R249+0x10400], [R20.64], !P3 ;  /* 0x1040000014f97fae */ /* 0x0005e8000d921848 */
[----:B------:R3:W-:Y:S04]  /*13e00*/  STL.64 [R1+0x258], R16 ;  /* 0x0002581001007387 */ /* 0x0007e80000100a00 */
[----:B------:R3:W-:Y:S01]  /*13e10*/  LDGSTS.E [R249+0x10500], [R16.64], !P3 ;  /* 0x1050000010f97fae */ /* 0x0007e2000d921848 */
[----:B------:R-:W-:-:S04]  /*13e20*/  IMAD.WIDE R22, R0, 0x4, R244 ;  /* 0x0000000400167825 */ /* 0x000fc800078e02f4 */
[C---:B--2---:R-:W-:Y:S01]  /*13e30*/  IMAD.WIDE R20, R0.reuse, 0x4, R240 ;  /* 0x0000000400147825 */ /* 0x044fe200078e02f0 */
[----:B------:R-:W-:Y:S03]  /*13e40*/  STL.64 [R1+0x250], R22 ;  /* 0x0002501601007387 */ /* 0x000fe60000100a00 */
[C---:B------:R-:W-:Y:S01]  /*13e50*/  IMAD.WIDE R18, R0.reuse, 0x4, R246 ;  /* 0x0000000400127825 */ /* 0x040fe200078e02f6 */
[----:B------:R-:W-:Y:S03]  /*13e60*/  STL.64 [R1+0x248], R20 ;  /* 0x0002481401007387 */ /* 0x000fe60000100a00 */
[C---:B---3--:R-:W-:Y:S01]  /*13e70*/  IMAD.WIDE R16, R0.reuse, 0x4, R250 ;  /* 0x0000000400107825 */ /* 0x048fe200078e02fa */
[----:B------:R-:W2:Y:S04]  /*13e80*/  LDL.LU.64 R224, [R1+0x88] ;  /* 0x0000880001e07983 */ /* 0x000ea80000300a00 */
[----:B------:R-:W-:Y:S04]  /*13e90*/  STL.64 [R1+0x240], R18 ;  /* 0x0002401201007387 */ /* 0x000fe80000100a00 */
[----:B------:R3:W-:Y:S04]  /*13ea0*/  STL.64 [R1+0x238], R16 ;  /* 0x0002381001007387 */ /* 0x0007e80000100a00 */
[----:B------:R-:W4:Y:S04]  /*13eb0*/  LDL.LU.64 R228, [R1+0x90] ;  /* 0x0000900001e47983 */ /* 0x000f280000300a00 */
[----:B------:R-:W4:Y:S04]  /*13ec0*/  LDL.LU.64 R234, [R1+0x98] ;  /* 0x0000980001ea7983 */ /* 0x000f280000300a00 */
[----:B------:R-:W4:Y:S01]  /*13ed0*/  LDL.LU.64 R232, [R1+0xa0] ;  /* 0x0000a00001e87983 */ /* 0x000f220000300a00 */
[----:B------:R-:W-:-:S03]  /*13ee0*/  IMAD.WIDE R12, R0, 0x4, R12 ;  /* 0x00000004000c7825 */ /* 0x000fc600078e020c */
[----:B------:R1:W-:Y:S04]  /*13ef0*/  LDGSTS.E [R249+0x10c00], [R22.64], !P4 ;  /* 0x10c0000016f97fae */ /* 0x0003e8000e121848 */
[----:B------:R1:W-:Y:S04]  /*13f00*/  LDGSTS.E [R249+0x10d00], [R20.64], !P4 ;  /* 0x10d0000014f97fae */ /* 0x0003e8000e121848 */
[----:B------:R-:W4:Y:S04]  /*13f10*/  LDL.LU.64 R236, [R1+0xa8] ;  /* 0x0000a80001ec7983 */ /* 0x000f280000300a00 */
[----:B------:R1:W-:Y:S04]  /*13f20*/  LDGSTS.E [R249+0x11400], [R18.64], !P5 ;  /* 0x1140000012f97fae */ /* 0x0003e8000e921848 */
[----:B------:R3:W-:Y:S01]  /*13f30*/  LDGSTS.E [R249+0x11500], [R16.64], !P5 ;  /* 0x1150000010f97fae */ /* 0x0007e2000e921848 */
[----:B------:R-:W-:-:S03]  /*13f40*/  IMAD.WIDE R8, R0, 0x4, R8 ;  /* 0x0000000400087825 */ /* 0x000fc600078e0208 */
[----:B------:R1:W-:Y:S01]  /*13f50*/  STL.64 [R1+0x230], R12 ;  /* 0x0002300c01007387 */ /* 0x0003e20000100a00 */
[----:B------:R-:W-:Y:S01]  /*13f60*/  IMAD.WIDE R6, R0, 0x4, R6 ;  /* 0x0000000400067825 */ /* 0x000fe200078e0206 */
[C---:B------:R-:W-:Y:S02]  /*13f70*/  IADD3 R14, R252.reuse, -0x90, RZ ;  /* 0xffffff70fc0e7810 */ /* 0x040fe40007ffe0ff */
[----:B------:R-:W-:Y:S01]  /*13f80*/  IADD3 R15, R252, -0x93, RZ ;  /* 0xffffff6dfc0f7810 */ /* 0x000fe20007ffe0ff */
[----:B------:R1:W-:Y:S01]  /*13f90*/  LDGSTS.E [R249+0x11c00], [R12.64], !P6 ;  /* 0x11c000000cf97fae */ /* 0x0003e2000f121848 */
[----:B---3--:R-:W-:-:S05]  /*13fa0*/  IMAD.WIDE R16, R0, 0x4, R10 ;  /* 0x0000000400107825 */ /* 0x008fca00078e020a */
[----:B------:R-:W-:Y:S04]  /*13fb0*/  STL.64 [R1+0x1d8], R16 ;  /* 0x0001d81001007387 */ /* 0x000fe80000100a00 */
[----:B------:R-:W3:Y:S01]  /*13fc0*/  LDL.LU.64 R240, [R1+0xb0] ;  /* 0x0000b00001f07983 */ /* 0x000ee20000300a00 */
[----:B------:R-:W-:-:S03]  /*13fd0*/  ISETP.GE.U32.AND P3, PT, R14, 0x7ffffef1, PT ;  /* 0x7ffffef10e00780c */ /* 0x000fc60003f66070 */
[----:B------:R2:W-:Y:S01]  /*13fe0*/  STL.64 [R1+0x1d0], R8 ;  /* 0x0001d00801007387 */ /* 0x0005e20000100a00 */
[----:B------:R-:W-:-:S03]  /*13ff0*/  IADD3 R14, R252, -0x97, RZ ;  /* 0xffffff69fc0e7810 */ /* 0x000fc60007ffe0ff */
[----:B------:R-:W-:Y:S04]  /*14000*/  STL.64 [R1+0x1c8], R6 ;  /* 0x0001c80601007387 */ /* 0x000fe80000100a00 */
[----:B------:R-:W3:Y:S01]  /*14010*/  LDL.LU.64 R242, [R1+0xc0] ;  /* 0x0000c00001f27983 */ /* 0x000ee20000300a00 */
[----:B------:R-:W-:Y:S02]  /*14020*/  ISETP.GE.U32.AND P4, PT, R15, 0x7ffffeee, PT ;  /* 0x7ffffeee0f00780c */ /* 0x000fe40003f86070 */
[----:B------:R-:W-:Y:S01]  /*14030*/  ISETP.GE.U32.AND P5, PT, R14, 0x7ffffeea, PT ;  /* 0x7ffffeea0e00780c */ /* 0x000fe20003fa6070 */
[----:B------:R-:W3:Y:S01]  /*14040*/  LDL.LU.64 R250, [R1+0xc8] ;  /* 0x0000c80001fa7983 */ /* 0x000ee20000300a00 */
[----:B------:R-:W-:-:S03]  /*14050*/  IADD3 R14, R252, -0x9b, RZ ;  /* 0xffffff65fc0e7810 */ /* 0x000fc60007ffe0ff */
[----:B------:R-:W3:Y:S04]  /*14060*/  LDL.LU.64 R244, [R1+0xd0] ;  /* 0x0000d00001f47983 */ /* 0x000ee80000300a00 */
[----:B------:R-:W3:Y:S04]  /*14070*/  LDL.LU.64 R246, [R1+0xd8] ;  /* 0x0000d80001f67983 */ /* 0x000ee80000300a00 */
[----:B------:R2:W-:Y:S01]  /*14080*/  LDGSTS.E [R249+0x11d00], [R16.64], !P6 ;  /* 0x11d0000010f97fae */ /* 0x0005e2000f121848 */
[----:B------:R-:W-:Y:S01]  /*14090*/  ISETP.GE.U32.AND P6, PT, R14, 0x7ffffee6, PT ;  /* 0x7ffffee60e00780c */ /* 0x000fe20003fc6070 */
[----:B------:R-:W-:Y:S01]  /*140a0*/  IMAD.WIDE R14, R0, 0x4, R4 ;  /* 0x00000004000e7825 */ /* 0x000fe200078e0204 */
[----:B------:R-:W-:Y:S01]  /*140b0*/  IADD3 R10, R252, -0x9f, RZ ;  /* 0xffffff61fc0a7810 */ /* 0x000fe20007ffe0ff */
[----:B------:R2:W-:Y:S02]  /*140c0*/  LDGSTS.E [R249+0x12400], [R8.64], !P4 ;  /* 0x1240000008f97fae */ /* 0x0005e4000e121848 */
[----:B-1----:R-:W-:-:S02]  /*140d0*/  IMAD.WIDE R12, R0, 0x4, R2 ;  /* 0x00000004000c7825 */ /* 0x002fc400078e0202 */
[----:B------:R1:W-:Y:S01]  /*140e0*/  LDGSTS.E [R249+0x12500], [R6.64], !P4 ;  /* 0x1250000006f97fae */ /* 0x0003e2000e121848 */
[----:B------:R-:W-:-:S03]  /*140f0*/  ISETP.GE.U32.AND P4, PT, R10, 0x7ffffee2, PT ;  /* 0x7ffffee20a00780c */ /* 0x000fc60003f86070 */
[----:B------:R-:W-:Y:S04]  /*14100*/  STL.64 [R1+0x1c0], R14 ;  /* 0x0001c00e01007387 */ /* 0x000fe80000100a00 */
[----:B------:R1:W-:Y:S04]  /*14110*/  LDGSTS.E [R249+0x12c00], [R14.64], !P5 ;  /* 0x12c000000ef97fae */ /* 0x0003e8000e921848 */
[----:B------:R-:W-:Y:S04]  /*14120*/  STL.64 [R1+0x168], R12 ;  /* 0x0001680c01007387 */ /* 0x000fe80000100a00 */
[----:B------:R1:W-:Y:S01]  /*14130*/  LDGSTS.E [R249+0x12d00], [R12.64], !P5 ;  /* 0x12d000000cf97fae */ /* 0x0003e2000e921848 */
[----:B--2---:R-:W-:-:S05]  /*14140*/  IMAD.WIDE R8, R0, 0x4, R224 ;  /* 0x0000000400087825 */ /* 0x004fca00078e02e0 */
[----:B------:R2:W-:Y:S04]  /*14150*/  STL.64 [R1+0x150], R8 ;  /* 0x0001500801007387 */ /* 0x0005e80000100a00 */
[----:B------:R2:W-:Y:S01]  /*14160*/  LDGSTS.E [R249+0x13400], [R8.64], !P6 ;  /* 0x1340000008f97fae */ /* 0x0005e2000f121848 */
[----:B----4-:R-:W-:-:S04]  /*14170*/  IMAD.WIDE R4, R0, 0x4, R228 ;  /* 0x0000000400047825 */ /* 0x010fc800078e02e4 */
[C---:B------:R-:W-:Y:S01]  /*14180*/  IMAD.WIDE R10, R0.reuse, 0x4, R234 ;  /* 0x00000004000a7825 */ /* 0x040fe200078e02ea */
[----:B------:R3:W-:Y:S03]  /*14190*/  STL.64 [R1+0x148], R4 ;  /* 0x0001480401007387 */ /* 0x0007e60000100a00 */
[----:B--2---:R-:W-:Y:S01]  /*141a0*/  IMAD.WIDE R8, R0, 0x4, R232 ;  /* 0x0000000400087825 */ /* 0x004fe200078e02e8 */
[----:B------:R-:W-:Y:S04]  /*141b0*/  STL.64 [R1+0xe0], R10 ;  /* 0x0000e00a01007387 */ /* 0x000fe80000100a00 */
[----:B------:R-:W2:Y:S04]  /*141c0*/  LDL.LU.64 R232, [R1+0xe8] ;  /* 0x0000e80001e87983 */ /* 0x000ea80000300a00 */
[----:B------:R-:W-:Y:S04]  /*141d0*/  STL.64 [R1+0xb8], R8 ;  /* 0x0000b80801007387 */ /* 0x000fe80000100a00 */
[----:B------:R-:W4:Y:S01]  /*141e0*/  LDL.LU.64 R234, [R1+0xf0] ;  /* 0x0000f00001ea7983 */ /* 0x000f220000300a00 */
[----:B-1----:R-:W-:-:S03]  /*141f0*/  IADD3 R6, R252, -0xa3, RZ ;  /* 0xffffff5dfc067810 */ /* 0x002fc60007ffe0ff */
[----:B------:R3:W-:Y:S01]  /*14200*/  LDGSTS.E [R249+0x13500], [R4.64], !P6 ;  /* 0x1350000004f97fae */ /* 0x0007e2000f121848 */
[----:B------:R-:W-:Y:S01]  /*14210*/  ISETP.GE.U32.AND P5, PT, R6, 0x7ffffede, PT ;  /* 0x7ffffede0600780c */ /* 0x000fe20003fa6070 */
[C---:B------:R-:W-:Y:S02]  /*14220*/  IMAD.WIDE R6, R0.reuse, 0x4, R236 ;  /* 0x0000000400067825 */ /* 0x040fe400078e02ec */
[----:B------:R1:W-:Y:S04]  /*14230*/  LDGSTS.E [R249+0x13c00], [R10.64], !P4 ;  /* 0x13c000000af97fae */ /* 0x0003e8000e121848 */
[----:B------:R-:W-:Y:S04]  /*14240*/  STL.64 [R1+0x80], R6 ;  /* 0x0000800601007387 */ /* 0x000fe80000100a00 */
[----:B------:R-:W2:Y:S04]  /*14250*/  LDL.LU.64 R236, [R1+0xf8] ;  /* 0x0000f80001ec7983 */ /* 0x000ea80000300a00 */
[----:B------:R1:W-:Y:S04]  /*14260*/  LDGSTS.E [R249+0x13d00], [R8.64], !P4 ;  /* 0x13d0000008f97fae */ /* 0x0003e8000e121848 */
[----:B------:R1:W-:Y:S01]  /*14270*/  LDGSTS.E [R249+0x14400], [R6.64], !P5 ;  /* 0x1440000006f97fae */ /* 0x0003e2000e921848 */
[----:B---3--:R-:W-:-:S03]  /*14280*/  IMAD.WIDE R4, R0, 0x4, R240 ;  /* 0x0000000400047825 */ /* 0x008fc600078e02f0 */
[----:B------:R-:W3:Y:S04]  /*14290*/  LDL.LU.64 R240, [R1+0x100] ;  /* 0x0001000001f07983 */ /* 0x000ee80000300a00 */
[----:B------:R1:W-:Y:S04]  /*142a0*/  STL.64 [R1+0x58], R4 ;  /* 0x0000580401007387 */ /* 0x0003e80000100a00 */
[----:B------:R1:W-:Y:S02]  /*142b0*/  LDGSTS.E [R249+0x14500], [R4.64], !P5 ;  /* 0x1450000004f97fae */ /* 0x0003e4000e921848 */
[----:B-1----:R-:W-:-:S05]  /*142c0*/  IMAD.WIDE R4, R0, 0x4, R242 ;  /* 0x0000000400047825 */ /* 0x002fca00078e02f2 */
[----:B------:R1:W-:Y:S01]  /*142d0*/  STL.64 [R1+0x10], R4 ;  /* 0x0000100401007387 */ /* 0x0003e20000100a00 */
[----:B------:R-:W-:-:S03]  /*142e0*/  IMAD.WIDE R242, R0, 0x4, R246 ;  /* 0x0000000400f27825 */ /* 0x000fc600078e02f6 */
[----:B------:R-:W3:Y:S04]  /*142f0*/  LDL.LU.64 R226, [R1+0x108] ;  /* 0x0001080001e27983 */ /* 0x000ee80000300a00 */
[----:B------:R-:W3:Y:S04]  /*14300*/  LDL.LU.64 R230, [R1+0x110] ;  /* 0x0001100001e67983 */ /* 0x000ee80000300a00 */
[----:B------:R-:W3:Y:S04]  /*14310*/  LDL.LU.64 R224, [R1+0x118] ;  /* 0x0001180001e07983 */ /* 0x000ee80000300a00 */
[----:B------:R-:W3:Y:S01]  /*14320*/  LDL.LU.64 R246, [R1+0x120] ;  /* 0x0001200001f67983 */ /* 0x000ee20000300a00 */
[----:B------:R-:W-:-:S04]  /*14330*/  IMAD.WIDE R250, R0, 0x4, R250 ;  /* 0x0000000400fa7825 */ /* 0x000fc800078e02fa */
[C---:B------:R-:W-:Y:S01]  /*14340*/  IMAD.WIDE R244, R0.reuse, 0x4, R244 ;  /* 0x0000000400f47825 */ /* 0x040fe200078e02f4 */
[----:B------:R-:W-:Y:S04]  /*14350*/  STL.64 [R1+0x1990], R250 ;  /* 0x001990fa01007387 */ /* 0x000fe80000100a00 */
[----:B------:R-:W-:Y:S04]  /*14360*/  STL.64 [R1+0x1998], R244 ;  /* 0x001998f401007387 */ /* 0x000fe80000100a00 */
[----:B------:R-:W-:Y:S04]  /*14370*/  STL.64 [R1+0x19a0], R242 ;  /* 0x0019a0f201007387 */ /* 0x000fe80000100a00 */
[----:B------:R-:W3:Y:S01]  /*14380*/  LDL.LU.64 R228, [R1+0x128] ;  /* 0x0001280001e47983 */ /* 0x000ee20000300a00 */
[----:B----4-:R-:W-:-:S03]  /*14390*/  IMAD.WIDE R110, R0, 0x4, R234 ;  /* 0x00000004006e7825 */ /* 0x010fc600078e02ea */
[----:B------:R-:W4:Y:S01]  /*143a0*/  LDL.LU.64 R234, [R1+0x130] ;  /* 0x0001300001ea7983 */ /* 0x000f220000300a00 */
[----:B--2---:R-:W-:-:S04]  /*143b0*/  IMAD.WIDE R232, R0, 0x4, R232 ;  /* 0x0000000400e87825 */ /* 0x004fc800078e02e8 */
[C---:B------:R-:W-:Y:S02]  /*143c0*/  IMAD.WIDE R104, R0.reuse, 0x4, R236 ;  /* 0x0000000400687825 */ /* 0x040fe400078e02ec */
[----:B------:R-:W2:Y:S02]  /*143d0*/  LDL.LU.64 R236, [R1+0x2a0] ;  /* 0x0002a00001ec7983 */ /* 0x000ea40000300a00 */
[C---:B---3--:R-:W-:Y:S02]  /*143e0*/  IMAD.WIDE R102, R0.reuse, 0x4, R240 ;  /* 0x0000000400667825 */ /* 0x048fe400078e02f0 */
[----:B------:R-:W1:Y:S04]  /*143f0*/  LDL.LU.64 R240, [R1+0x298] ;  /* 0x0002980001f07983 */ /* 0x000e680000300a00 */
[----:B------:R-:W-:Y:S04]  /*14400*/  STL.64 [R1+0x19a8], R232 ;  /* 0x0019a8e801007387 */ /* 0x000fe80000100a00 */
[----:B------:R-:W-:Y:S04]  /*14410*/  STL.64 [R1+0x19b0], R110 ;  /* 0x0019b06e01007387 */ /* 0x000fe80000100a00 */
[----:B------:R-:W-:Y:S04]  /*14420*/  STL.64 [R1+0x19b8], R104 ;  /* 0x0019b86801007387 */ /* 0x000fe80000100a00 */
[----:B------:R-:W-:Y:S01]  /*14430*/  STL.64 [R1+0x19c0], R102 ;  /* 0x0019c06601007387 */ /* 0x000fe20000100a00 */
[----:B------:R-:W-:-:S04]  /*14440*/  IMAD.WIDE R96, R0, 0x4, R226 ;  /* 0x0000000400607825 */ /* 0x000fc800078e02e2 */
[----:B------:R-:W-:-:S04]  /*14450*/  IMAD.WIDE R94, R0, 0x4, R230 ;  /* 0x00000004005e7825 */ /* 0x000fc800078e02e6 */
[C---:B------:R-:W-:Y:S02]  /*14460*/  IMAD.WIDE R86, R0.reuse, 0x4, R246 ;  /* 0x0000000400567825 */ /* 0x040fe400078e02f6 */
[----:B------:R-:W3:Y:S04]  /*14470*/  LDL.LU.64 R246, [R1+0x290] ;  /* 0x0002900001f67983 */ /* 0x000ee80000300a00 */
[----:B------:R-:W3:Y:S04]  /*14480*/  LDL.LU.64 R226, [R1+0x288] ;  /* 0x0002880001e27983 */ /* 0x000ee80000300a00 */
[----:B------:R-:W3:Y:S01]  /*14490*/  LDL.LU.64 R230, [R1+0x280] ;  /* 0x0002800001e67983 */ /* 0x000ee20000300a00 */
[----:B------:R-:W-:-:S03]  /*144a0*/  IMAD.WIDE R88, R0, 0x4, R224 ;  /* 0x0000000400587825 */ /* 0x000fc600078e02e0 */
[----:B------:R-:W3:Y:S04]  /*144b0*/  LDL.LU.64 R224, [R1+0x278] ;  /* 0x0002780001e07983 */ /* 0x000ee80000300a00 */
[----:B------:R-:W-:Y:S01]  /*144c0*/  STL.64 [R1+0x19c8], R96 ;  /* 0x0019c86001007387 */ /* 0x000fe20000100a00 */
[----:B------:R-:W-:-:S03]  /*144d0*/  IMAD.WIDE R80, R0, 0x4, R228 ;  /* 0x0000000400507825 */ /* 0x000fc600078e02e4 */
[----:B------:R-:W-:Y:S04]  /*144e0*/  STL.64 [R1+0x19d0], R94 ;  /* 0x0019d05e01007387 */ /* 0x000fe80000100a00 */
[----:B------:R-:W-:Y:S04]  /*144f0*/  STL.64 [R1+0x19d8], R88 ;  /* 0x0019d85801007387 */ /* 0x000fe80000100a00 */
[----:B------:R-:W-:Y:S04]  /*14500*/  STL.64 [R1+0x19e0], R86 ;  /* 0x0019e05601007387 */ /* 0x000fe80000100a00 */
[----:B------:R-:W3:Y:S01]  /*14510*/  LDL.LU.64 R228, [R1+0x270] ;  /* 0x0002700001e47983 */ /* 0x000ee20000300a00 */
[----:B----4-:R-:W-:-:S03]  /*14520*/  IMAD.WIDE R38, R0, 0x4, R234 ;  /* 0x0000000400267825 */ /* 0x010fc600078e02ea */
[----:B------:R-:W4:Y:S01]  /*14530*/  LDL.LU.64 R234, [R1+0x268] ;  /* 0x0002680001ea7983 */ /* 0x000f220000300a00 */
[C---:B------:R-:W-:Y:S02]  /*14540*/  IADD3 R2, R252.reuse, -0xa7, RZ ;  /* 0xffffff59fc027810 */ /* 0x040fe40007ffe0ff */
[----:B------:R-:W-:Y:S02]  /*14550*/  IADD3 R3, R252, -0xab, RZ ;  /* 0xffffff55fc037810 */ /* 0x000fe40007ffe0ff */
[----:B------:R-:W-:Y:S02]  /*14560*/  ISETP.GE.U32.AND P6, PT, R2, 0x7ffffeda, PT ;  /* 0x7ffffeda0200780c */ /* 0x000fe40003fc6070 */
[----:B------:R-:W-:Y:S02]  /*14570*/  ISETP.GE.U32.AND P4, PT, R3, 0x7ffffed6, PT ;  /* 0x7ffffed60300780c */ /* 0x000fe40003f86070 */
[C---:B------:R-:W-:Y:S02]  /*14580*/  IADD3 R2, R252.reuse, -0xaf, RZ ;  /* 0xffffff51fc027810 */ /* 0x040fe40007ffe0ff */
[----:B------:R-:W-:-:S02]  /*14590*/  IADD3 R3, R252, -0xb3, RZ ;  /* 0xffffff4dfc037810 */ /* 0x000fc40007ffe0ff */
[----:B------:R-:W-:Y:S02]  /*145a0*/  ISETP.GE.U32.AND P5, PT, R2, 0x7ffffed2, PT ;  /* 0x7ffffed20200780c */ /* 0x000fe40003fa6070 */
[----:B------:R-:W-:-:S03]  /*145b0*/  IADD3 R2, R252, -0xb7, RZ ;  /* 0xffffff49fc027810 */ /* 0x000fc60007ffe0ff */
[----:B------:R1:W-:Y:S04]  /*145c0*/  LDGSTS.E [R249+0x14c00], [R4.64], !P6 ;  /* 0x14c0000004f97fae */ /* 0x0003e8000f121848 */
[----:B------:R1:W-:Y:S01]  /*145d0*/  LDGSTS.E [R249+0x14d00], [R250.64], !P6 ;  /* 0x14d00000faf97fae */ /* 0x0003e2000f121848 */
[----:B------:R-:W-:-:S03]  /*145e0*/  ISETP.GE.U32.AND P6, PT, R3, 0x7ffffece, PT ;  /* 0x7ffffece0300780c */ /* 0x000fc60003fc6070 */
[----:B------:R3:W-:Y:S04]  /*145f0*/  LDGSTS.E [R249+0x15400], [R244.64], !P4 ;  /* 0x15400000f4f97fae */ /* 0x0007e8000e121848 */
[----:B------:R3:W-:Y:S01]  /*14600*/  LDGSTS.E [R249+0x15500], [R242.64], !P4 ;  /* 0x15500000f2f97fae */ /* 0x0007e2000e121848 */
[----:B------:R-:W-:Y:S01]  /*14610*/  ISETP.GE.U32.AND P4, PT, R2, 0x7ffffeca, PT ;  /* 0x7ffffeca0200780c */ /* 0x000fe20003f86070 */
[----:B--2---:R-:W-:Y:S01]  /*14620*/  IMAD.WIDE R6, R0, 0x4, R236 ;  /* 0x0000000400067825 */ /* 0x004fe200078e02ec */
[C---:B------:R-:W-:Y:S01]  /*14630*/  IADD3 R3, R252.reuse, -0xbb, RZ ;  /* 0xffffff45fc037810 */ /* 0x040fe20007ffe0ff */
[----:B------:R-:W2:Y:S01]  /*14640*/  LDL.LU.64 R236, [R1+0x228] ;  /* 0x0002280001ec7983 */ /* 0x000ea20000300a00 */
[----:B------:R-:W-:Y:S01]  /*14650*/  IADD3 R2, R252, -0xbf, RZ ;  /* 0xffffff41fc027810 */ /* 0x000fe20007ffe0ff */
[----:B-1----:R-:W-:-:S02]  /*14660*/  IMAD.WIDE R4, R0, 0x4, R240 ;  /* 0x0000000400047825 */ /* 0x002fc400078e02f0 */
[----:B------:R1:W-:Y:S04]  /*14670*/  LDGSTS.E [R249+0x15c00], [R232.64], !P5 ;  /* 0x15c00000e8f97fae */ /* 0x0003e8000e921848 */
[----:B------:R1:W-:Y:S01]  /*14680*/  LDGSTS.E [R249+0x15d00], [R110.64], !P5 ;  /* 0x15d000006ef97fae */ /* 0x0003e2000e921848 */
[----:B------:R-:W-:Y:S02]  /*14690*/  ISETP.GE.U32.AND P5, PT, R3, 0x7ffffec6, PT ;  /* 0x7ffffec60300780c */ /* 0x000fe40003fa6070 */
[----:B------:R-:W-:Y:S01]  /*146a0*/  IADD3 R3, R252, -0xc3, RZ ;  /* 0xffffff3dfc037810 */ /* 0x000fe20007ffe0ff */
[----:B------:R1:W-:Y:S04]  /*146b0*/  STL.64 [R1+0x2a0], R6 ;  /* 0x0002a00601007387 */ /* 0x0003e80000100a00 */
[----:B------:R1:W-:Y:S04]  /*146c0*/  LDGSTS.E [R249+0x16400], [R104.64], !P6 ;  /* 0x1640000068f97fae */ /* 0x0003e8000f121848 */
[----:B------:R-:W2:Y:S04]  /*146d0*/  LDL.LU.64 R240, [R1+0x220] ;  /* 0x0002200001f07983 */ /* 0x000ea80000300a00 */
[----:B------:R1:W-:Y:S01]  /*146e0*/  LDGSTS.E [R249+0x16500], [R102.64], !P6 ;  /* 0x1650000066f97fae */ /* 0x0003e2000f121848 */
[----:B------:R-:W-:-:S03]  /*146f0*/  ISETP.GE.U32.AND P6, PT, R2, 0x7ffffec2, PT ;  /* 0x7ffffec20200780c */ /* 0x000fc60003fc6070 */
[----:B------:R1:W-:Y:S04]  /*14700*/  LDGSTS.E [R249+0x16c00], [R96.64], !P4 ;  /* 0x16c0000060f97fae */ /* 0x0003e8000e121848 */
[----:B------:R1:W-:Y:S01]  /*14710*/  LDGSTS.E [R249+0x16d00], [R94.64], !P4 ;  /* 0x16d000005ef97fae */ /* 0x0003e2000e121848 */
[----:B------:R-:W-:Y:S01]  /*14720*/  ISETP.GE.U32.AND P4, PT, R3, 0x7ffffebe, PT ;  /* 0x7ffffebe0300780c */ /* 0x000fe20003f86070 */
[C---:B---3--:R-:W-:Y:S02]  /*14730*/  IMAD.WIDE R10, R0.reuse, 0x4, R246 ;  /* 0x00000004000a7825 */ /* 0x048fe400078e02f6 */
[----:B------:R3:W-:Y:S02]  /*14740*/  STL.64 [R1+0x298], R4 ;  /* 0x0002980401007387 */ /* 0x0007e40000100a00 */
[----:B------:R-:W-:-:S02]  /*14750*/  IMAD.WIDE R8, R0, 0x4, R226 ;  /* 0x0000000400087825 */ /* 0x000fc400078e02e2 */
[----:B------:R-:W-:Y:S01]  /*14760*/  STL.64 [R1+0x19e8], R80 ;  /* 0x0019e85001007387 */ /* 0x000fe20000100a00 */
[----:B------:R-:W-:-:S03]  /*14770*/  IADD3 R2, R252, -0xc7, RZ ;  /* 0xffffff39fc027810 */ /* 0x000fc60007ffe0ff */
[----:B------:R-:W-:Y:S04]  /*14780*/  STL.64 [R1+0x19f0], R38 ;  /* 0x0019f02601007387 */ /* 0x000fe80000100a00 */
[----:B------:R1:W-:Y:S04]  /*14790*/  LDGSTS.E [R249+0x17400], [R88.64], !P5 ;  /* 0x1740000058f97fae */ /* 0x0003e8000e921848 */
[----:B------:R-:W2:Y:S04]  /*147a0*/  LDL.LU.64 R246, [R1+0x218] ;  /* 0x0002180001f67983 */ /* 0x000ea80000300a00 */
[----:B------:R1:W-:Y:S04]  /*147b0*/  LDGSTS.E [R249+0x17500], [R86.64], !P5 ;  /* 0x1750000056f97fae */ /* 0x0003e8000e921848 */
[----:B------:R-:W2:Y:S04]  /*147c0*/  LDL.LU.64 R226, [R1+0x210] ;  /* 0x0002100001e27983 */ /* 0x000ea80000300a00 */
[----:B------:R1:W-:Y:S01]  /*147d0*/  LDGSTS.E [R249+0x17c00], [R80.64], !P6 ;  /* 0x17c0000050f97fae */ /* 0x0003e2000f121848 */
[----:B------:R-:W-:-:S03]  /*147e0*/  ISETP.GE.U32.AND P5, PT, R2, 0x7ffffeba, PT ;  /* 0x7ffffeba0200780c */ /* 0x000fc60003fa6070 */
[----:B------:R1:W-:Y:S04]  /*147f0*/  LDGSTS.E [R249+0x17d00], [R38.64], !P6 ;  /* 0x17d0000026f97fae */ /* 0x0003e8000f121848 */
[----:B------:R1:W-:Y:S04]  /*14800*/  LDGSTS.E [R249+0x18400], [R6.64], !P4 ;  /* 0x1840000006f97fae */ /* 0x0003e8000e121848 */
[----:B------:R3:W-:Y:S04]  /*14810*/  STL.64 [R1+0x290], R10 ;  /* 0x0002900a01007387 */ /* 0x0007e80000100a00 */
[----:B------:R4:W-:Y:S01]  /*14820*/  STL.64 [R1+0x288], R8 ;  /* 0x0002880801007387 */ /* 0x0009e20000100a00 */
[----:B-1----:R-:W-:-:S03]  /*14830*/  IMAD.WIDE R6, R0, 0x4, R230 ;  /* 0x0000000400067825 */ /* 0x002fc600078e02e6 */
[----:B------:R3:W-:Y:S04]  /*14840*/  LDGSTS.E [R249+0x18500], [R4.64], !P4 ;  /* 0x1850000004f97fae */ /* 0x0007e8000e121848 */
[----:B------:R-:W2:Y:S04]  /*14850*/  LDL.LU.64 R230, [R1+0x208] ;  /* 0x0002080001e67983 */ /* 0x000ea80000300a00 */
[----:B------:R2:W-:Y:S01]  /*14860*/  STL.64 [R1+0x630], R6 ;  /* 0x0006300601007387 */ /* 0x0005e20000100a00 */
[----:B---3--:R-:W-:-:S03]  /*14870*/  IMAD.WIDE R4, R0, 0x4, R224 ;  /* 0x0000000400047825 */ /* 0x008fc600078e02e0 */
[----:B------:R1:W-:Y:S04]  /*14880*/  LDGSTS.E [R249+0x18c00], [R10.64], !P5 ;  /* 0x18c000000af97fae */ /* 0x0003e8000e921848 */
[----:B------:R-:W3:Y:S04]  /*14890*/  LDL.LU.64 R224, [R1+0x200] ;  /* 0x0002000001e07983 */ /* 0x000ee80000300a00 */
[----:B------:R2:W-:Y:S04]  /*148a0*/  STL.64 [R1+0x638], R4 ;  /* 0x0006380401007387 */ /* 0x0005e80000100a00 */
[----:B------:R4:W-:Y:S01]  /*148b0*/  LDGSTS.E [R249+0x18d00], [R8.64], !P5 ;  /* 0x18d0000008f97fae */ /* 0x0009e2000e921848 */
[----:B-1----:R-:W-:-:S03]  /*148c0*/  IMAD.WIDE R10, R0, 0x4, R228 ;  /* 0x00000004000a7825 */ /* 0x002fc600078e02e4 */
[----:B------:R-:W3:Y:S01]  /*148d0*/  LDL.LU.64 R228, [R1+0x1f8] ;  /* 0x0001f80001e47983 */ /* 0x000ee20000300a00 */
[----:B----4-:R-:W-:-:S03]  /*148e0*/  IMAD.WIDE R8, R0, 0x4, R234 ;  /* 0x0000000400087825 */ /* 0x010fc600078e02ea */
[----:B------:R-:W4:Y:S01]  /*148f0*/  LDL.LU.64 R234, [R1+0x1f0] ;  /* 0x0001f00001ea7983 */ /* 0x000f220000300a00 */
[----:B------:R-:W-:-:S04]  /*14900*/  IADD3 R3, R252, -0xcb, RZ ;  /* 0xffffff35fc037810 */ /* 0x000fc80007ffe0ff */
[----:B------:R-:W-:Y:S02]  /*14910*/  ISETP.GE.U32.AND P6, PT, R3, 0x7ffffeb6, PT ;  /* 0x7ffffeb60300780c */ /* 0x000fe40003fc6070 */
[C---:B------:R-:W-:Y:S01]  /*14920*/  IADD3 R2, R252.reuse, -0xcf, RZ ;  /* 0xffffff31fc027810 */ /* 0x040fe20007ffe0ff */
[----:B------:R1:W-:Y:S01]  /*14930*/  STL.64 [R1+0x660], R10 ;  /* 0x0006600a01007387 */ /* 0x0003e20000100a00 */
[----:B------:R-:W-:Y:S02]  /*14940*/  IADD3 R3, R252, -0xd3, RZ ;  /* 0xffffff2dfc037810 */ /* 0x000fe40007ffe0ff */
[----:B------:R-:W-:Y:S01]  /*14950*/  ISETP.GE.U32.AND P4, PT, R2, 0x7ffffeb2, PT ;  /* 0x7ffffeb20200780c */ /* 0x000fe20003f86070 */
[----:B------:R1:W-:Y:S06]  /*14960*/  STL.64 [R1+0x668], R8 ;  /* 0x0006680801007387 */ /* 0x0003ec0000100a00 */
[----:B------:R2:W-:Y:S04]  /*14970*/  LDGSTS.E [R249+0x19400], [R6.64], !P6 ;  /* 0x1940000006f97fae */ /* 0x0005e8000f121848 */
[----:B------:R1:W-:Y:S01]  /*14980*/  LDGSTS.E [R249+0x19500], [R4.64], !P6 ;  /* 0x1950000004f97fae */ /* 0x0003e2000f121848 */
[----:B------:R-:W-:-:S03]  /*14990*/  ISETP.GE.U32.AND P5, PT, R3, 0x7ffffeae, PT ;  /* 0x7ffffeae0300780c */ /* 0x000fc60003fa6070 */
[----:B------:R1:W-:Y:S01]  /*149a0*/  LDGSTS.E [R249+0x19c00], [R10.64], !P4 ;  /* 0x19c000000af97fae */ /* 0x0003e2000e121848 */
[----:B------:R-:W-:-:S03]  /*149b0*/  IADD3 R2, R252, -0xd7, RZ ;  /* 0xffffff29fc027810 */ /* 0x000fc60007ffe0ff */
[----:B------:R1:W-:Y:S01]  /*149c0*/  LDGSTS.E [R249+0x19d00], [R8.64], !P4 ;  /* 0x19d0000008f97fae */ /* 0x0003e2000e121848 */
[----:B--2---:R-:W-:-:S03]  /*149d0*/  IMAD.WIDE R6, R0, 0x4, R236 ;  /* 0x0000000400067825 */ /* 0x004fc600078e02ec */
[----:B------:R-:W2:Y:S04]  /*149e0*/  LDL.LU.64 R236, [R1+0x1e8] ;  /* 0x0001e80001ec7983 */ /* 0x000ea80000300a00 */
[----:B------:R1:W-:Y:S02]  /*149f0*/  STL.64 [R1+0x690], R6 ;  /* 0x0006900601007387 */ /* 0x0003e40000100a00 */
[----:B-1----:R-:W-:Y:S02]  /*14a00*/  IMAD.WIDE R4, R0, 0x4, R240 ;  /* 0x0000000400047825 */ /* 0x002fe400078e02f0 */
[----:B------:R1:W-:Y:S04]  /*14a10*/  LDGSTS.E [R249+0x1a400], [R6.64], !P5 ;  /* 0x1a40000006f97fae */ /* 0x0003e8000e921848 */
[----:B------:R-:W2:Y:S04]  /*14a20*/  LDL.LU.64 R240, [R1+0x1e0] ;  /* 0x0001e00001f07983 */ /* 0x000ea80000300a00 */
[----:B------:R3:W-:Y:S01]  /*14a30*/  STL.64 [R1+0x698], R4 ;  /* 0x0006980401007387 */ /* 0x0007e20000100a00 */
[----:B------:R-:W-:-:S03]  /*14a40*/  ISETP.GE.U32.AND P6, PT, R2, 0x7ffffeaa, PT ;  /* 0x7ffffeaa0200780c */ /* 0x000fc60003fc6070 */
[----:B------:R3:W-:Y:S01]  /*14a50*/  LDGSTS.E [R249+0x1a500], [R4.64], !P5 ;  /* 0x1a50000004f97fae */ /* 0x0007e2000e921848 */
[----:B------:R-:W-:-:S03]  /*14a60*/  IMAD.WIDE R10, R0, 0x4, R246 ;  /* 0x00000004000a7825 */ /* 0x000fc600078e02f6 */
[----:B------:R-:W2:Y:S06]  /*14a70*/  LDL.LU.64 R246, [R1+0x1b8] ;  /* 0x0001b80001f67983 */ /* 0x000eac0000300a00 */
[----:B------:R1:W-:Y:S01]  /*14a80*/  LDGSTS.E [R249+0x1ac00], [R10.64], !P6 ;  /* 0x1ac000000af97fae */ /* 0x0003e2000f121848 */
[----:B------:R-:W-:-:S03]  /*14a90*/  IMAD.WIDE R8, R0, 0x4, R226 ;  /* 0x0000000400087825 */ /* 0x000fc600078e02e2 */
[----:B------:R-:W2:Y:S04]  /*14aa0*/  LDL.LU.64 R226, [R1+0x1b0] ;  /* 0x0001b00001e27983 */ /* 0x000ea80000300a00 */
[----:B------:R1:W-:Y:S04]  /*14ab0*/  STL.64 [R1+0x6c0], R10 ;  /* 0x0006c00a01007387 */ /* 0x0003e80000100a00 */
[----:B------:R4:W-:Y:S04]  /*14ac0*/  STL.64 [R1+0x6c8], R8 ;  /* 0x0006c80801007387 */ /* 0x0009e80000100a00 */
[----:B------:R4:W-:Y:S01]  /*14ad0*/  LDGSTS.E [R249+0x1ad00], [R8.64], !P6 ;  /* 0x1ad0000008f97fae */ /* 0x0009e2000f121848 */
[----:B-1----:R-:W-:-:S03]  /*14ae0*/  IMAD.WIDE R6, R0, 0x4, R230 ;  /* 0x0000000400067825 */ /* 0x002fc600078e02e6 */
[----:B------:R-:W2:Y:S01]  /*14af0*/  LDL.LU.64 R230, [R1+0x1a8] ;  /* 0x0001a80001e67983 */ /* 0x000ea20000300a00 */
[----:B---3--:R-:W-:-:S03]  /*14b00*/  IMAD.WIDE R4, R0, 0x4, R224 ;  /* 0x0000000400047825 */ /* 0x008fc600078e02e0 */
[----:B------:R-:W2:Y:S04]  /*14b10*/  LDL.LU.64 R224, [R1+0x1a0] ;  /* 0x0001a00001e07983 */ /* 0x000ea80000300a00 */
[----:B------:R2:W-:Y:S04]  /*14b20*/  STL.64 [R1+0x700], R6 ;  /* 0x0007000601007387 */ /* 0x0005e80000100a00 */
[----:B------:R1:W-:Y:S01]  /*14b30*/  STL.64 [R1+0x708], R4 ;  /* 0x0007080401007387 */ /* 0x0003e20000100a00 */
[----:B------:R-:W-:-:S03]  /*14b40*/  IMAD.WIDE R10, R0, 0x4, R228 ;  /* 0x00000004000a7825 */ /* 0x000fc600078e02e4 */
[----:B------:R-:W2:Y:S04]  /*14b50*/  LDL.LU.64 R228, [R1+0x198] ;  /* 0x0001980001e47983 */ /* 0x000ea80000300a00 */
[----:B------:R-:W2:Y:S04]  /*14b60*/  LDL.LU.64 R220, [R1+0x190] ;  /* 0x0001900001dc7983 */ /* 0x000ea80000300a00 */
[----:B------:R1:W-:Y:S01]  /*14b70*/  STL.64 [R1+0x730], R10 ;  /* 0x0007300a01007387 */ /* 0x0003e20000100a00 */
[----:B----4-:R-:W-:-:S05]  /*14b80*/  IMAD.WIDE R8, R0, 0x4, R234 ;  /* 0x0000000400087825 */ /* 0x010fca00078e02ea */
[----:B------:R4:W-:Y:S04]  /*14b90*/  STL.64 [R1+0x738], R8 ;  /* 0x0007380801007387 */ /* 0x0009e80000100a00 */
[----:B------:R-:W3:Y:S01]  /*14ba0*/  LDL.LU.64 R234, [R1+0x188] ;  /* 0x0001880001ea7983 */ /* 0x000ee20000300a00 */
[----:B------:R-:W-:-:S04]  /*14bb0*/  IADD3 R3, R252, -0xdb, RZ ;  /* 0xffffff25fc037810 */ /* 0x000fc80007ffe0ff */
[----:B------:R-:W-:Y:S02]  /*14bc0*/  ISETP.GE.U32.AND P4, PT, R3, 0x7ffffea6, PT ;  /* 0x7ffffea60300780c */ /* 0x000fe40003f86070 */
[C---:B------:R-:W-:Y:S02]  /*14bd0*/  IADD3 R2, R252.reuse, -0xdf, RZ ;  /* 0xffffff21fc027810 */ /* 0x040fe40007ffe0ff */
[----:B------:R-:W-:Y:S02]  /*14be0*/  IADD3 R3, R252, -0xe3, RZ ;  /* 0xffffff1dfc037810 */ /* 0x000fe40007ffe0ff */
[----:B------:R-:W-:-:S07]  /*14bf0*/  ISETP.GE.U32.AND P5, PT, R2, 0x7ffffea2, PT ;  /* 0x7ffffea20200780c */ /* 0x000fce0003fa6070 */
[----:B------:R2:W-:Y:S04]  /*14c00*/  LDGSTS.E [R249+0x1b400], [R6.64], !P4 ;  /* 0x1b40000006f97fae */ /* 0x0005e8000e121848 */
[----:B------:R1:W-:Y:S01]  /*14c10*/  LDGSTS.E [R249+0x1b500], [R4.64], !P4 ;  /* 0x1b50000004f97fae */ /* 0x0003e2000e121848 */
[----:B------:R-:W-:-:S03]  /*14c20*/  ISETP.GE.U32.AND P6, PT, R3, 0x7ffffe9e, PT ;  /* 0x7ffffe9e0300780c */ /* 0x000fc60003fc6070 */
[----:B------:R1:W-:Y:S01]  /*14c30*/  LDGSTS.E [R249+0x1bc00], [R10.64], !P5 ;  /* 0x1bc000000af97fae */ /* 0x0003e2000e921848 */
[----:B--2---:R-:W-:Y:S01]  /*14c40*/  IMAD.WIDE R6, R0, 0x4, R236 ;  /* 0x0000000400067825 */ /* 0x004fe200078e02ec */
[----:B------:R-:W-:Y:S02]  /*14c50*/  IADD3 R2, R252, -0xe7, RZ ;  /* 0xffffff19fc027810 */ /* 0x000fe40007ffe0ff */
[----:B------:R4:W-:Y:S04]  /*14c60*/  LDGSTS.E [R249+0x1bd00], [R8.64], !P5 ;  /* 0x1bd0000008f97fae */ /* 0x0009e8000e921848 */
[----:B------:R2:W-:Y:S01]  /*14c70*/  STL.64 [R1+0x760], R6 ;  /* 0x0007600601007387 */ /* 0x0005e20000100a00 */
[----:B-1----:R-:W-:-:S03]  /*14c80*/  IMAD.WIDE R4, R0, 0x4, R240 ;  /* 0x0000000400047825 */ /* 0x002fc600078e02f0 */
[----:B------:R2:W-:Y:S04]  /*14c90*/  LDGSTS.E [R249+0x1c400], [R6.64], !P6 ;  /* 0x1c40000006f97fae */ /* 0x0005e8000f121848 */
[----:B------:R1:W-:Y:S04]  /*14ca0*/  STL.64 [R1+0x768], R4 ;  /* 0x0007680401007387 */ /* 0x0003e80000100a00 */
[----:B------:R-:W3:Y:S04]  /*14cb0*/  LDL.LU.64 R236, [R1+0x180] ;  /* 0x0001800001ec7983 */ /* 0x000ee80000300a00 */
[----:B------:R-:W3:Y:S01]  /*14cc0*/  LDL.LU.64 R240, [R1+0x178] ;  /* 0x0001780001f07983 */ /* 0x000ee20000300a00 */
[----:B------:R-:W-:-:S02]  /*14cd0*/  ISETP.GE.U32.AND P4, PT, R2, 0x7ffffe9a, PT ;  /* 0x7ffffe9a0200780c */ /* 0x000fc40003f86070 */
[----:B------:R-:W-:Y:S01]  /*14ce0*/  IADD3 R3, R252, -0xeb, RZ ;  /* 0xffffff15fc037810 */ /* 0x000fe20007ffe0ff */
[----:B------:R1:W-:Y:S01]  /*14cf0*/  LDGSTS.E [R249+0x1c500], [R4.64], !P6 ;  /* 0x1c50000004f97fae */ /* 0x0003e2000f121848 */
[----:B------:R-:W-:-:S03]  /*14d00*/  IMAD.WIDE R10, R0, 0x4, R246 ;  /* 0x00000004000a7825 */ /* 0x000fc600078e02f6 */
[----:B------:R-:W3:Y:S01]  /*14d10*/  LDL.LU.64 R246, [R1+0x170] ;  /* 0x0001700001f67983 */ /* 0x000ee20000300a00 */
[----:B----4-:R-:W-:-:S03]  /*14d20*/  IMAD.WIDE R8, R0, 0x4, R226 ;  /* 0x0000000400087825 */ /* 0x010fc600078e02e2 */
[----:B------:R4:W-:Y:S04]  /*14d30*/  STL.64 [R1+0x790], R10 ;  /* 0x0007900a01007387 */ /* 0x0009e80000100a00 */
[----:B------:R1:W-:Y:S01]  /*14d40*/  STL.64 [R1+0x798], R8 ;  /* 0x0007980801007387 */ /* 0x0003e20000100a00 */
[----:B------:R-:W-:-:S03]  /*14d50*/  ISETP.GE.U32.AND P5, PT, R3, 0x7ffffe96, PT ;  /* 0x7ffffe960300780c */ /* 0x000fc60003fa6070 */
[----:B------:R4:W-:Y:S04]  /*14d60*/  LDGSTS.E [R249+0x1cc00], [R10.64], !P4 ;  /* 0x1cc000000af97fae */ /* 0x0009e8000e121848 */
[----:B------:R1:W-:Y:S01]  /*14d70*/  LDGSTS.E [R249+0x1cd00], [R8.64], !P4 ;  /* 0x1cd0000008f97fae */ /* 0x0003e2000e121848 */
[----:B--2---:R-:W-:-:S03]  /*14d80*/  IMAD.WIDE R6, R0, 0x4, R230 ;  /* 0x0000000400067825 */ /* 0x004fc600078e02e6 */
[----:B------:R-:W2:Y:S04]  /*14d90*/  LDL.LU.64 R230, [R1+0x160] ;  /* 0x0001600001e67983 */ /* 0x000ea80000300a00 */
[----:B------:R3:W-:Y:S04]  /*14da0*/  STL.64 [R1+0x7d0], R6 ;  /* 0x0007d00601007387 */ /* 0x0007e80000100a00 */
[----:B------:R3:W-:Y:S01]  /*14db0*/  LDGSTS.E [R249+0x1d400], [R6.64], !P5 ;  /* 0x1d40000006f97fae */ /* 0x0007e2000e921848 */
[----:B-1----:R-:W-:-:S03]  /*14dc0*/  IMAD.WIDE R4, R0, 0x4, R224 ;  /* 0x0000000400047825 */ /* 0x002fc600078e02e0 */
[----:B------:R-:W2:Y:S04]  /*14dd0*/  LDL.LU.64 R224, [R1+0x158] ;  /* 0x0001580001e07983 */ /* 0x000ea80000300a00 */
[----:B------:R1:W-:Y:S04]  /*14de0*/  STL.64 [R1+0x7d8], R4 ;  /* 0x0007d80401007387 */ /* 0x0003e80000100a00 */
[----:B------:R-:W2:Y:S01]  /*14df0*/  LDL.LU.64 R226, [R1+0x140] ;  /* 0x0001400001e27983 */ /* 0x000ea20000300a00 */
[----:B----4-:R-:W-:-:S03]  /*14e00*/  IMAD.WIDE R10, R0, 0x4, R228 ;  /* 0x00000004000a7825 */ /* 0x010fc600078e02e4 */
[----:B------:R-:W4:Y:S04]  /*14e10*/  LDL.LU.64 R228, [R1+0x138] ;  /* 0x0001380001e47983 */ /* 0x000f280000300a00 */
[----:B------:R1:W-:Y:S01]  /*14e20*/  STL.64 [R1+0x810], R10 ;  /* 0x0008100a01007387 */ /* 0x0003e20000100a00 */
[----:B------:R-:W-:Y:S01]  /*14e30*/  IADD3 R2, R252, -0xef, RZ ;  /* 0xffffff11fc027810 */ /* 0x000fe20007ffe0ff */
[----:B------:R-:W-:Y:S01]  /*14e40*/  IMAD.WIDE R8, R0, 0x4, R220 ;  /* 0x0000000400087825 */ /* 0x000fe200078e02dc */
[----:B------:R-:W-:Y:S01]  /*14e50*/  IADD3 R3, R252, -0xf3, RZ ;  /* 0xffffff0dfc037810 */ /* 0x000fe20007ffe0ff */
[----:B------:R1:W-:Y:S02]  /*14e60*/  LDGSTS.E [R249+0x1d500], [R4.64], !P5 ;  /* 0x1d50000004f97fae */ /* 0x0003e4000e921848 */
[----:B---3--:R-:W-:-:S02]  /*14e70*/  IMAD.WIDE R6, R0, 0x4, R234 ;  /* 0x0000000400067825 */ /* 0x008fc400078e02ea */
[----:B------:R-:W3:Y:S01]  /*14e80*/  LDL.LU.64 R234, [R1+0x2a8] ;  /* 0x0002a80001ea7983 */ /* 0x000ee20000300a00 */
[----:B------:R-:W-:-:S03]  /*14e90*/  ISETP.GE.U32.AND P6, PT, R2, 0x7ffffe92, PT ;  /* 0x7ffffe920200780c */ /* 0x000fc60003fc6070 */
[----:B------:R1:W-:Y:S04]  /*14ea0*/  STL.64 [R1+0x818], R8 ;  /* 0x0008180801007387 */ /* 0x0003e80000100a00 */
[----:B------:R2:W-:Y:S01]  /*14eb0*/  STL.64 [R1+0x840], R6 ;  /* 0x0008400601007387 */ /* 0x0005e20000100a00 */
[----:B------:R-:W-:Y:S02]  /*14ec0*/  ISETP.GE.U32.AND P4, PT, R3, 0x7ffffe8e, PT ;  /* 0x7ffffe8e0300780c */ /* 0x000fe40003f86070 */
[----:B------:R-:W-:-:S03]  /*14ed0*/  IADD3 R2, R252, -0xf7, RZ ;  /* 0xffffff09fc027810 */ /* 0x000fc60007ffe0ff */
[----:B------:R1:W-:Y:S04]  /*14ee0*/  LDGSTS.E [R249+0x1dc00], [R10.64], !P6 ;  /* 0x1dc000000af97fae */ /* 0x0003e8000f121848 */
[----:B------:R1:W-:Y:S01]  /*14ef0*/  LDGSTS.E [R249+0x1dd00], [R8.64], !P6 ;  /* 0x1dd0000008f97fae */ /* 0x0003e2000f121848 */
[----:B------:R-:W-:Y:S02]  /*14f00*/  ISETP.GE.U32.AND P5, PT, R2, 0x7ffffe8a, PT ;  /* 0x7ffffe8a0200780c */ /* 0x000fe40003fa6070 */
[----:B------:R-:W-:Y:S01]  /*14f10*/  IADD3 R3, R252, -0xfb, RZ ;  /* 0xffffff05fc037810 */ /* 0x000fe20007ffe0ff */
[----:B------:R2:W-:Y:S03]  /*14f20*/  LDGSTS.E [R249+0x1e400], [R6.64], !P4 ;  /* 0x1e40000006f97fae */ /* 0x0005e6000e121848 */
[----:B------:R-:W-:Y:S01]  /*14f30*/  ISETP.GE.U32.AND P6, PT, R3, 0x7ffffe86, PT ;  /* 0x7ffffe860300780c */ /* 0x000fe20003fc6070 */
[----:B-1----:R-:W-:-:S02]  /*14f40*/  IMAD.WIDE R4, R0, 0x4, R236 ;  /* 0x0000000400047825 */ /* 0x002fc400078e02ec */
[----:B------:R-:W3:Y:S04]  /*14f50*/  LDL.LU.64 R236, [R1+0x2b0] ;  /* 0x0002b00001ec7983 */ /* 0x000ee80000300a00 */
[----:B------:R1:W-:Y:S01]  /*14f60*/  STL.64 [R1+0x848], R4 ;  /* 0x0008480401007387 */ /* 0x0003e20000100a00 */
[----:B------:R-:W-:-:S03]  /*14f70*/  IMAD.WIDE R10, R0, 0x4, R240 ;  /* 0x00000004000a7825 */ /* 0x000fc600078e02f0 */
[----:B------:R1:W-:Y:S04]  /*14f80*/  LDGSTS.E [R249+0x1e500], [R4.64], !P4 ;  /* 0x1e50000004f97fae */ /* 0x0003e8000e121848 */
[----:B------:R1:W-:Y:S01]  /*14f90*/  LDGSTS.E [R249+0x1ec00], [R10.64], !P5 ;  /* 0x1ec000000af97fae */ /* 0x0003e2000e921848 */
[----:B------:R-:W-:-:S03]  /*14fa0*/  IMAD.WIDE R8, R0, 0x4, R246 ;  /* 0x0000000400087825 */ /* 0x000fc600078e02f6 */
[----:B------:R-:W3:Y:S04]  /*14fb0*/  LDL.LU.64 R246, [R1+0x2c8] ;  /* 0x0002c80001f67983 */ /* 0x000ee80000300a00 */
[----:B------:R-:W3:Y:S04]  /*14fc0*/  LDL.LU.64 R240, [R1+0x2e0] ;  /* 0x0002e00001f07983 */ /* 0x000ee80000300a00 */
[----:B------:R1:W-:Y:S04]  /*14fd0*/  STL.64 [R1+0x870], R10 ;  /* 0x0008700a01007387 */ /* 0x0003e80000100a00 */
[----:B------:R4:W-:Y:S04]  /*14fe0*/  STL.64 [R1+0x878], R8 ;  /* 0x0008780801007387 */ /* 0x0009e80000100a00 */
[----:B------:R4:W-:Y:S01]  /*14ff0*/  LDGSTS.E [R249+0x1ed00], [R8.64], !P5 ;  /* 0x1ed0000008f97fae */ /* 0x0009e2000e921848 */
[----:B--2---:R-:W-:-:S03]  /*15000*/  IMAD.WIDE R6, R0, 0x4, R230 ;  /* 0x0000000400067825 */ /* 0x004fc600078e02e6 */
[----:B------:R-:W2:Y:S04]  /*15010*/  LDL.LU.64 R230, [R1+0x308] ;  /* 0x0003080001e67983 */ /* 0x000ea80000300a00 */
[----:B------:R3:W-:Y:S04]  /*15020*/  STL.64 [R1+0x8a0], R6 ;  /* 0x0008a00601007387 */ /* 0x0007e80000100a00 */
[----:B------:R3:W-:Y:S01]  /*15030*/  LDGSTS.E [R249+0x1f400], [R6.64], !P6 ;  /* 0x1f40000006f97fae */ /* 0x0007e2000f121848 */
[----:B-1----:R-:W-:-:S05]  /*15040*/  IMAD.WIDE R4, R0, 0x4, R224 ;  /* 0x0000000400047825 */ /* 0x002fca00078e02e0 */
[----:B------:R1:W-:Y:S04]  /*15050*/  STL.64 [R1+0x8a8], R4 ;  /* 0x0008a80401007387 */ /* 0x0003e80000100a00 */
[----:B------:R-:W2:Y:S01]  /*15060*/  LDL.LU.64 R224, [R1+0x320] ;  /* 0x0003200001e07983 */ /* 0x000ea20000300a00 */
[----:B------:R-:W-:Y:S01]  /*15070*/  IMAD.WIDE R10, R0, 0x4, R226 ;  /* 0x00000004000a7825 */ /* 0x000fe200078e02e2 */
[----:B------:R-:W-:Y:S02]  /*15080*/  IADD3 R2, R252, -0xff, RZ ;  /* 0xffffff01fc027810 */ /* 0x000fe40007ffe0ff */
[----:B------:R1:W-:Y:S01]  /*15090*/  LDGSTS.E [R249+0x1f500], [R4.64], !P6 ;  /* 0x1f50000004f97fae */ /* 0x0003e2000f121848 */
[----:B----4-:R-:W-:-:S03]  /*150a0*/  IMAD.WIDE R8, R0, 0x4, R228 ;  /* 0x0000000400087825 */ /* 0x010fc600078e02e4 */
[----:B------:R-:W4:Y:S04]  /*150b0*/  LDL.LU.64 R228, [R1+0x338] ;  /* 0x0003380001e47983 */ /* 0x000f280000300a00 */
[----:B------:R1:W-:Y:S04]  /*150c0*/  STL.64 [R1+0x8d0], R10 ;  /* 0x0008d00a01007387 */ /* 0x0003e80000100a00 */
[----:B------:R1:W-:Y:S01]  /*150d0*/  STL.64 [R1+0x8d8], R8 ;  /* 0x0008d80801007387 */ /* 0x0003e20000100a00 */
[----:B---3--:R-:W-:-:S03]  /*150e0*/  IMAD.WIDE R6, R0, 0x4, R234 ;  /* 0x0000000400067825 */ /* 0x008fc600078e02ea */
[----:B------:R-:W3:Y:S01]  /*150f0*/  LDL.LU.64 R234, [R1+0x350] ;  /* 0x0003500001ea7983 */ /* 0x000ee20000300a00 */
[----:B------:R-:W-:-:S03]  /*15100*/  ISETP.GE.U32.AND P4, PT, R2, 0x7ffffe82, PT ;  /* 0x7ffffe820200780c */ /* 0x000fc60003f86070 */
[----:B------:R2:W-:Y:S10]  /*15110*/  STL.64 [R1+0x1b8], R6 ;  /* 0x0001b80601007387 */ /* 0x0005f40000100a00 */
[----:B------:R1:W-:Y:S04]  /*15120*/  LDGSTS.E [R249+0x1fc00], [R10.64], !P4 ;  /* 0x1fc000000af97fae */ /* 0x0003e8000e121848 */
[----:B------:R1:W-:Y:S01]  /*15130*/  LDGSTS.E [R249+0x1fd00], [R8.64], !P4 ;  /* 0x1fd0000008f97fae */ /* 0x0003e2000e121848 */
[----:B------:R-:W-:-:S05]  /*15140*/  LOP3.LUT R238, R239, 0x60, RZ, 0x3c, !PT ;  /* 0x00000060efee7812 */ /* 0x000fca00078e3cff */
[----:B------:R2:W-:Y:S01]  /*15150*/  LDGSTS.E [R238+0x10600], [R6.64], !P2 ;  /* 0x1060000006ee7fae */ /* 0x0005e2000d121848 */
[----:B-1----:R-:W-:-:S05]  /*15160*/  IMAD.WIDE R4, R0, 0x4, R236 ;  /* 0x0000000400047825 */ /* 0x002fca00078e02ec */
[----:B------:R1:W-:Y:S04]  /*15170*/  STL.64 [R1+0x1b0], R4 ;  /* 0x0001b00401007387 */ /* 0x0003e80000100a00 */
[----:B------:R-:W3:Y:S04]  /*15180*/  LDL.LU.64 R236, [R1+0x378] ;  /* 0x0003780001ec7983 */ /* 0x000ee80000300a00 */
[----:B------:R-:W3:Y:S04]  /*15190*/  LDL.LU.64 R248, [R1+0x3a8] ;  /* 0x0003a80001f87983 */ /* 0x000ee80000300a00 */
[----:B------:R1:W-:Y:S01]  /*151a0*/  LDGSTS.E [R238+0x10700], [R4.64], !P2 ;  /* 0x1070000004ee7fae */ /* 0x0003e2000d121848 */
[----:B------:R-:W-:-:S03]  /*151b0*/  IMAD.WIDE R10, R0, 0x4, R246 ;  /* 0x00000004000a7825 */ /* 0x000fc600078e02f6 */
[----:B------:R-:W3:Y:S01]  /*151c0*/  LDL.LU.64 R246, [R1+0x3c8] ;  /* 0x0003c80001f67983 */ /* 0x000ee20000300a00 */
[----:B------:R-:W-:-:S03]  /*151d0*/  IMAD.WIDE R8, R0, 0x4, R240 ;  /* 0x0000000400087825 */ /* 0x000fc600078e02f0 */
[----:B------:R-:W3:Y:S04]  /*151e0*/  LDL.LU.64 R240, [R1+0x3d8] ;  /* 0x0003d80001f07983 */ /* 0x000ee80000300a00 */
[----:B------:R4:W-:Y:S04]  /*151f0*/  STL.64 [R1+0x1a8], R10 ;  /* 0x0001a80a01007387 */ /* 0x0009e80000100a00 */
[----:B------:R3:W-:Y:S04]  /*15200*/  STL.64 [R1+0x1a0], R8 ;  /* 0x0001a00801007387 */ /* 0x0007e80000100a00 */
[----:B------:R4:W-:Y:S04]  /*15210*/  LDGSTS.E [R238+0x10e00], [R10.64], !P0 ;  /* 0x10e000000aee7fae */ /* 0x0009e8000c121848 */
[----:B------:R3:W-:Y:S01]  /*15220*/  LDGSTS.E [R238+0x10f00], [R8.64], !P0 ;  /* 0x10f0000008ee7fae */ /* 0x0007e2000c121848 */
[----:B--2---:R-:W-:-:S05]  /*15230*/  IMAD.WIDE R6, R0, 0x4, R230 ;  /* 0x0000000400067825 */ /* 0x004fca00078e02e6 */
[----:B------:R2:W-:Y:S04]  /*15240*/  STL.64 [R1+0x198], R6 ;  /* 0x0001980601007387 */ /* 0x0005e80000100a00 */
[----:B------:R-:W3:Y:S04]  /*15250*/  LDL.LU.64 R220, [R1+0x3e0] ;  /* 0x0003e00001dc7983 */ /* 0x000ee80000300a00 */
[----:B------:R2:W-:Y:S01]  /*15260*/  LDGSTS.E [R238+0x11600], [R6.64], !P1 ;  /* 0x1160000006ee7fae */ /* 0x0005e2000c921848 */
[----:B-1----:R-:W-:-:S05]  /*15270*/  IMAD.WIDE R4, R0, 0x4, R224 ;  /* 0x0000000400047825 */ /* 0x002fca00078e02e0 */
[----:B------:R1:W-:Y:S01]  /*15280*/  STL.64 [R1+0x190], R4 ;  /* 0x0001900401007387 */ /* 0x0003e20000100a00 */
[----:B----4-:R-:W-:-:S03]  /*15290*/  IMAD.WIDE R10, R0, 0x4, R228 ;  /* 0x00000004000a7825 */ /* 0x010fc600078e02e4 */
[----:B------:R-:W4:Y:S04]  /*152a0*/  LDL.LU.64 R226, [R1+0x3e8] ;  /* 0x0003e80001e27983 */ /* 0x000f280000300a00 */
[----:B------:R-:W4:Y:S04]  /*152b0*/  LDL.LU.64 R230, [R1+0x3f0] ;  /* 0x0003f00001e67983 */ /* 0x000f280000300a00 */
[----:B------:R-:W4:Y:S04]  /*152c0*/  LDL.LU.64 R224, [R1+0x3f8] ;  /* 0x0003f80001e07983 */ /* 0x000f280000300a00 */
[----:B------:R1:W-:Y:S04]  /*152d0*/  STL.64 [R1+0x188], R10 ;  /* 0x0001880a01007387 */ /* 0x0003e80000100a00 */
[----:B------:R-:W4:Y:S04]  /*152e0*/  LDL.LU.64 R228, [R1+0x400] ;  /* 0x0004000001e47983 */ /* 0x000f280000300a00 */
[----:B------:R1:W-:Y:S01]  /*152f0*/  LDGSTS.E [R238+0x11700], [R4.64], !P1 ;  /* 0x1170000004ee7fae */ /* 0x0003e2000c921848 */
[----:B------:R-:W-:-:S03]  /*15300*/  IADD3 R3, R252, -0x94, RZ ;  /* 0xffffff6cfc037810 */ /* 0x000fc60007ffe0ff */
[----:B------:R1:W-:Y:S01]  /*15310*/  LDGSTS.E [R238+0x11e00], [R10.64], !P3 ;  /* 0x11e000000aee7fae */ /* 0x0003e2000d921848 */
[----:B---3--:R-:W-:-:S03]  /*15320*/  IMAD.WIDE R8, R0, 0x4, R234 ;  /* 0x0000000400087825 */ /* 0x008fc600078e02ea */
[----:B------:R-:W3:Y:S01]  /*15330*/  LDL.LU.64 R234, [R1+0x408] ;  /* 0x0004080001ea7983 */ /* 0x000ee20000300a00 */
[----:B------:R-:W-:-:S03]  /*15340*/  IADD3 R2, R252, -0x98, RZ ;  /* 0xffffff68fc027810 */ /* 0x000fc60007ffe0ff */
[----:B------:R1:W-:Y:S01]  /*15350*/  STL.64 [R1+0x180], R8 ;  /* 0x0001800801007387 */ /* 0x0003e20000100a00 */
[----:B------:R-:W-:-:S03]  /*15360*/  ISETP.GE.U32.AND P5, PT, R3, 0x7ffffeed, PT ;  /* 0x7ffffeed0300780c */ /* 0x000fc60003fa6070 */
[----:B------:R1:W-:Y:S01]  /*15370*/  LDGSTS.E [R238+0x11f00], [R8.64], !P3 ;  /* 0x11f0000008ee7fae */ /* 0x0003e2000d921848 */
[----:B------:R-:W-:Y:S02]  /*15380*/  ISETP.GE.U32.AND P6, PT, R2, 0x7ffffee9, PT ;  /* 0x7ffffee90200780c */ /* 0x000fe40003fc6070 */
[----:B------:R-:W-:-:S04]  /*15390*/  IADD3 R3, R252, -0x9c, RZ ;  /* 0xffffff64fc037810 */ /* 0x000fc80007ffe0ff */
[----:B------:R-:W-:Y:S01]  /*153a0*/  ISETP.GE.U32.AND P4, PT, R3, 0x7ffffee5, PT ;  /* 0x7ffffee50300780c */ /* 0x000fe20003f86070 */
[----:B--2---:R-:W-:-:S04]  /*153b0*/  IMAD.WIDE R6, R0, 0x4, R236 ;  /* 0x0000000400067825 */ /* 0x004fc800078e02ec */
[C---:B-1----:R-:W-:Y:S01]  /*153c0*/  IMAD.WIDE R4, R0.reuse, 0x4, R248 ;  /* 0x0000000400047825 */ /* 0x042fe200078e02f8 */
[----:B------:R1:W-:Y:S04]  /*153d0*/  STL.64 [R1+0x178], R6 ;  /* 0x0001780601007387 */ /* 0x0003e80000100a00 */
[----:B------:R4:W-:Y:S04]  /*153e0*/  STL.64 [R1+0x170], R4 ;  /* 0x0001700401007387 */ /* 0x0009e80000100a00 */
[----:B------:R-:W2:Y:S01]  /*153f0*/  LDL.LU.64 R248, [R1+0x410] ;  /* 0x0004100001f87983 */ /* 0x000ea20000300a00 */
[----:B------:R-:W-:-:S03]  /*15400*/  IMAD.WIDE R10, R0, 0x4, R246 ;  /* 0x00000004000a7825 */ /* 0x000fc600078e02f6 */
[----:B------:R-:W2:Y:S01]  /*15410*/  LDL.LU.64 R246, [R1+0x418] ;  /* 0x0004180001f67983 */ /* 0x000ea20000300a00 */
[----:B------:R-:W-:-:S03]  /*15420*/  IMAD.WIDE R8, R0, 0x4, R240 ;  /* 0x0000000400087825 */ /* 0x000fc600078e02f0 */
[----:B------:R1:W-:Y:S04]  /*15430*/  STL.64 [R1+0x160], R10 ;  /* 0x0001600a01007387 */ /* 0x0003e80000100a00 */
[----:B------:R-:W2:Y:S04]  /*15440*/  LDL.LU.64 R240, [R1+0x420] ;  /* 0x0004200001f07983 */ /* 0x000ea80000300a00 */
[----:B------:R-:W2:Y:S04]  /*15450*/  LDL.LU.64 R236, [R1+0x428] ;  /* 0x0004280001ec7983 */ /* 0x000ea80000300a00 */
[----:B------:R1:W-:Y:S04]  /*15460*/  LDGSTS.E [R238+0x12600], [R6.64], !P5 ;  /* 0x1260000006ee7fae */ /* 0x0003e8000e921848 */
[----:B------:R4:W-:Y:S04]  /*15470*/  LDGSTS.E [R238+0x12700], [R4.64], !P5 ;  /* 0x1270000004ee7fae */ /* 0x0009e8000e921848 */
[----:B------:R1:W-:Y:S04]  /*15480*/  LDGSTS.E [R238+0x12e00], [R10.64], !P6 ;  /* 0x12e000000aee7fae */ /* 0x0003e8000f121848 */
[----:B------:R1:W-:Y:S04]  /*15490*/  STL.64 [R1+0x158], R8 ;  /* 0x0001580801007387 */ /* 0x0003e80000100a00 */
[----:B------:R4:W-:Y:S01]  /*154a0*/  LDGSTS.E [R238+0x12f00], [R8.64], !P6 ;  /* 0x12f0000008ee7fae */ /* 0x0009e2000f121848 */
[----:B-1----:R-:W-:-:S05]  /*154b0*/  IMAD.WIDE R6, R0, 0x4, R220 ;  /* 0x0000000400067825 */ /* 0x002fca00078e02dc */
[----:B------:R1:W-:Y:S04]  /*154c0*/  STL.64 [R1+0x140], R6 ;  /* 0x0001400601007387 */ /* 0x0003e80000100a00 */
[----:B------:R1:W-:Y:S01]  /*154d0*/  LDGSTS.E [R238+0x13600], [R6.64], !P4 ;  /* 0x1360000006ee7fae */ /* 0x0003e2000e121848 */
[----:B----4-:R-:W-:-:S04]  /*154e0*/  IMAD.WIDE R4, R0, 0x4, R226 ;  /* 0x0000000400047825 */ /* 0x010fc800078e02e2 */
[C---:B------:R-:W-:Y:S01]  /*154f0*/  IMAD.WIDE R10, R0.reuse, 0x4, R230 ;  /* 0x00000004000a7825 */ /* 0x040fe200078e02e6 */
[----:B------:R3:W-:Y:S03]  /*15500*/  STL.64 [R1+0xe8], R4 ;  /* 0x0000e80401007387 */ /* 0x0007e60000100a00 */
[C---:B------:R-:W-:Y:S01]  /*15510*/  IMAD.WIDE R8, R0.reuse, 0x4, R224 ;  /* 0x0000000400087825 */ /* 0x040fe200078e02e0 */
[----:B------:R3:W-:Y:S04]  /*15520*/  LDGSTS.E [R238+0x13700], [R4.64], !P4 ;  /* 0x1370000004ee7fae */ /* 0x0007e8000e121848 */
[----:B------:R-:W-:Y:S01]  /*15530*/  STL.64 [R1+0xb0], R10 ;  /* 0x0000b00a01007387 */ /* 0x000fe20000100a00 */
[----:B-1----:R-:W-:-:S03]  /*15540*/  IMAD.WIDE R6, R0, 0x4, R228 ;  /* 0x0000000400067825 */ /* 0x002fc600078e02e4 */
[----:B------:R-:W-:Y:S04]  /*15550*/  STL.64 [R1+0x88], R8 ;  /* 0x0000880801007387 */ /* 0x000fe80000100a00 */
[----:B------:R-:W4:Y:S04]  /*15560*/  LDL.LU.64 R220, [R1+0x430] ;  /* 0x0004300001dc7983 */ /* 0x000f280000300a00 */
[----:B------:R-:W4:Y:S04]  /*15570*/  LDL.LU.64 R226, [R1+0x438] ;  /* 0x0004380001e27983 */ /* 0x000f280000300a00 */
[----:B------:R1:W-:Y:S01]  /*15580*/  STL.64 [R1+0x50], R6 ;  /* 0x0000500601007387 */ /* 0x0003e20000100a00 */
[----:B---3--:R-:W-:-:S05]  /*15590*/  IMAD.WIDE R4, R0, 0x4, R234 ;  /* 0x0000000400047825 */ /* 0x008fca00078e02ea */
[----:B------:R3:W-:Y:S04]  /*155a0*/  STL.64 [R1+0x18], R4 ;  /* 0x0000180401007387 */ /* 0x0007e80000100a00 */
[----:B------:R-:W3:Y:S04]  /*155b0*/  LDL.LU.64 R230, [R1+0x440] ;  /* 0x0004400001e67983 */ /* 0x000ee80000300a00 */
[----:B------:R-:W3:Y:S04]  /*155c0*/  LDL.LU.64 R228, [R1+0x448] ;  /* 0x0004480001e47983 */ /* 0x000ee80000300a00 */
[----:B------:R-:W3:Y:S04]  /*155d0*/  LDL.LU.64 R222, [R1+0x450] ;  /* 0x0004500001de7983 */ /* 0x000ee80000300a00 */
[----:B------:R-:W3:Y:S04]  /*155e0*/  LDL.LU.64 R216, [R1+0x458] ;  /* 0x0004580001d87983 */ /* 0x000ee80000300a00 */
[----:B------:R-:W3:Y:S01]  /*155f0*/  LDL.LU.64 R224, [R1+0x460] ;  /* 0x0004600001e07983 */ /* 0x000ee20000300a00 */
[----:B--2---:R-:W-:-:S04]  /*15600*/  IMAD.WIDE R248, R0, 0x4, R248 ;  /* 0x0000000400f87825 */ /* 0x004fc800078e02f8 */
[C---:B------:R-:W-:Y:S02]  /*15610*/  IMAD.WIDE R234, R0.reuse, 0x4, R236 ;  /* 0x0000000400ea7825 */ /* 0x040fe400078e02ec */
[----:B------:R-:W2:Y:S02]  /*15620*/  LDL.LU.64 R236, [R1+0x468] ;  /* 0x0004680001ec7983 */ /* 0x000ea40000300a00 */
[----:B------:R-:W-:-:S04]  /*15630*/  IMAD.WIDE R246, R0, 0x4, R246 ;  /* 0x0000000400f67825 */ /* 0x000fc800078e02f6 */
[C---:B------:R-:W-:Y:S01]  /*15640*/  IMAD.WIDE R240, R0.reuse, 0x4, R240 ;  /* 0x0000000400f07825 */ /* 0x040fe200078e02f0 */
[----:B------:R-:W-:Y:S04]  /*15650*/  STL.64 [R1+0x19f8], R248 ;  /* 0x0019f8f801007387 */ /* 0x000fe80000100a00 */
[----:B------:R-:W-:Y:S04]  /*15660*/  STL.64 [R1+0x1a00], R246 ;  /* 0x001a00f601007387 */ /* 0x000fe80000100a00 */
[----:B------:R-:W-:Y:S04]  /*15670*/  STL.64 [R1+0x1a08], R240 ;  /* 0x001a08f001007387 */ /* 0x000fe80000100a00 */
[----:B------:R-:W-:Y:S01]  /*15680*/  STL.64 [R1+0x1a10], R234 ;  /* 0x001a10ea01007387 */ /* 0x000fe20000100a00 */
[----:B----4-:R-:W-:-:S03]  /*15690*/  IMAD.WIDE R108, R0, 0x4, R220 ;  /* 0x00000004006c7825 */ /* 0x010fc600078e02dc */
[----:B------:R-:W4:Y:S01]  /*156a0*/  LDL.LU.64 R220, [R1+0x470] ;  /* 0x0004700001dc7983 */ /* 0x000f220000300a00 */
[----:B------:R-:W-:-:S03]  /*156b0*/  IMAD.WIDE R106, R0, 0x4, R226 ;  /* 0x00000004006a7825 */ /* 0x000fc600078e02e2 */
[----:B------:R-:W4:Y:S01]  /*156c0*/  LDL.LU.64 R226, [R1+0x478] ;  /* 0x0004780001e27983 */ /* 0x000f220000300a00 */
[----:B---3--:R-:W-:-:S03]  /*156d0*/  IMAD.WIDE R100, R0, 0x4, R230 ;  /* 0x0000000400647825 */ /* 0x008fc600078e02e6 */
[----:B------:R-:W3:Y:S01]  /*156e0*/  LDL.LU.64 R230, [R1+0x480] ;  /* 0x0004800001e67983 */ /* 0x000ee20000300a00 */
[----:B------:R-:W-:-:S03]  /*156f0*/  IMAD.WIDE R98, R0, 0x4, R228 ;  /* 0x0000000400627825 */ /* 0x000fc600078e02e4 */
[----:B------:R-:W3:Y:S04]  /*15700*/  LDL.LU.64 R228, [R1+0x488] ;  /* 0x0004880001e47983 */ /* 0x000ee80000300a00 */
[----:B------:R-:W-:Y:S01]  /*15710*/  STL.64 [R1+0x1a18], R108 ;  /* 0x001a186c01007387 */ /* 0x000fe20000100a00 */
[----:B------:R-:W-:-:S03]  /*15720*/  IMAD.WIDE R92, R0, 0x4, R222 ;  /* 0x00000004005c7825 */ /* 0x000fc600078e02de */
[----:B------:R-:W-:Y:S01]  /*15730*/  STL.64 [R1+0x1a20], R106 ;  /* 0x001a206a01007387 */ /* 0x000fe20000100a00 */
[----:B------:R-:W-:-:S03]  /*15740*/  IMAD.WIDE R90, R0, 0x4, R216 ;  /* 0x00000004005a7825 */ /* 0x000fc600078e02d8 */
[----:B------:R-:W-:Y:S01]  /*15750*/  STL.64 [R1+0x1a28], R100 ;  /* 0x001a286401007387 */ /* 0x000fe20000100a00 */
[----:B------:R-:W-:-:S03]  /*15760*/  IMAD.WIDE R84, R0, 0x4, R224 ;  /* 0x0000000400547825 */ /* 0x000fc600078e02e0 */
[----:B------:R-:W-:Y:S04]  /*15770*/  STL.64 [R1+0x1a30], R98 ;  /* 0x001a306201007387 */ /* 0x000fe80000100a00 */
[----:B------:R-:W3:Y:S04]  /*15780*/  LDL.LU.64 R222, [R1+0x490] ;  /* 0x0004900001de7983 */ /* 0x000ee80000300a00 */
[----:B------:R-:W3:Y:S04]  /*15790*/  LDL.LU.64 R216, [R1+0x498] ;  /* 0x0004980001d87983 */ /* 0x000ee80000300a00 */
[----:B------:R-:W3:Y:S01]  /*157a0*/  LDL.LU.64 R224, [R1+0x4a0] ;  /* 0x0004a00001e07983 */ /* 0x000ee20000300a00 */
[----:B--2---:R-:W-:-:S03]  /*157b0*/  IMAD.WIDE R82, R0, 0x4, R236 ;  /* 0x0000000400527825 */ /* 0x004fc600078e02ec */
[----:B------:R-:W2:Y:S04]  /*157c0*/  LDL.LU.64 R236, [R1+0x4a8] ;  /* 0x0004a80001ec7983 */ /* 0x000ea80000300a00 */
[----:B------:R-:W-:Y:S04]  /*157d0*/  STL.64 [R1+0x1a38], R92 ;  /* 0x001a385c01007387 */ /* 0x000fe80000100a00 */
[----:B------:R-:W-:Y:S04]  /*157e0*/  STL.64 [R1+0x1a40], R90 ;  /* 0x001a405a01007387 */ /* 0x000fe80000100a00 */
[----:B------:R-:W-:Y:S04]  /*157f0*/  STL.64 [R1+0x1a48], R84 ;  /* 0x001a485401007387 */ /* 0x000fe80000100a00 */
[----:B------:R-:W-:Y:S01]  /*15800*/  STL.64 [R1+0x1a50], R82 ;  /* 0x001a505201007387 */ /* 0x000fe20000100a00 */
[----:B----4-:R-:W-:-:S03]  /*15810*/  IMAD.WIDE R36, R0, 0x4, R220 ;  /* 0x0000000400247825 */ /* 0x010fc600078e02dc */
[----:B------:R-:W4:Y:S01]  /*15820*/  LDL.LU.64 R220, [R1+0x4b0] ;  /* 0x0004b00001dc7983 */ /* 0x000f220000300a00 */
[----:B------:R-:W-:-:S04]  /*15830*/  IMAD.WIDE R34, R0, 0x4, R226 ;  /* 0x0000000400227825 */ /* 0x000fc800078e02e2 */
[C---:B---3--:R-:W-:Y:S02]  /*15840*/  IMAD.WIDE R32, R0.reuse, 0x4, R230 ;  /* 0x0000000400207825 */ /* 0x048fe400078e02e6 */
[----:B------:R-:W1:Y:S02]  /*15850*/  LDL.LU.64 R230, [R1+0x4c8] ;  /* 0x0004c80001e67983 */ /* 0x000e640000300a00 */
[C---:B------:R-:W-:Y:S02]  /*15860*/  IMAD.WIDE R30, R0.reuse, 0x4, R228 ;  /* 0x00000004001e7825 */ /* 0x040fe400078e02e4 */
[----:B------:R-:W3:Y:S04]  /*15870*/  LDL.LU.64 R226, [R1+0x4e0] ;  /* 0x0004e00001e27983 */ /* 0x000ee80000300a00 */
[----:B------:R-:W3:Y:S04]  /*15880*/  LDL.LU.64 R228, [R1+0x4f8] ;  /* 0x0004f80001e47983 */ /* 0x000ee80000300a00 */
[----:B------:R-:W-:Y:S04]  /*15890*/  STL.64 [R1+0x1a58], R36 ;  /* 0x001a582401007387 */ /* 0x000fe80000100a00 */
[----:B------:R-:W-:Y:S04]  /*158a0*/  STL.64 [R1+0x1a60], R34 ;  /* 0x001a602201007387 */ /* 0x000fe80000100a00 */
[----:B------:R-:W-:Y:S01]  /*158b0*/  STL.64 [R1+0x1a68], R32 ;  /* 0x001a682001007387 */ /* 0x000fe20000100a00 */
[----:B------:R-:W-:-:S03]  /*158c0*/  IMAD.WIDE R28, R0, 0x4, R222 ;  /* 0x00000004001c7825 */ /* 0x000fc600078e02de */
[----:B------:R-:W-:Y:S01]  /*158d0*/  STL.64 [R1+0x1a70], R30 ;  /* 0x001a701e01007387 */ /* 0x000fe20000100a00 */
[----:B------:R-:W-:-:S03]  /*158e0*/  IMAD.WIDE R26, R0, 0x4, R216 ;  /* 0x00000004001a7825 */ /* 0x000fc600078e02d8 */
[----:B------:R-:W3:Y:S01]  /*158f0*/  LDL.LU.64 R222, [R1+0x580] ;  /* 0x0005800001de7983 */ /* 0x000ee20000300a00 */
[----:B------:R-:W-:-:S03]  /*15900*/  IMAD.WIDE R24, R0, 0x4, R224 ;  /* 0x0000000400187825 */ /* 0x000fc600078e02e0 */
[----:B------:R-:W3:Y:S01]  /*15910*/  LDL.LU.64 R216, [R1+0x570] ;  /* 0x0005700001d87983 */ /* 0x000ee20000300a00 */
[----:B------:R-:W-:-:S03]  /*15920*/  IADD3 R2, R252, -0xa0, RZ ;  /* 0xffffff60fc027810 */ /* 0x000fc60007ffe0ff */
[----:B------:R-:W3:Y:S01]  /*15930*/  LDL.LU.64 R224, [R1+0x568] ;  /* 0x0005680001e07983 */ /* 0x000ee20000300a00 */
[----:B------:R-:W-:Y:S02]  /*15940*/  ISETP.GE.U32.AND P2, PT, R2, 0x7ffffee1, PT ;  /* 0x7ffffee10200780c */ /* 0x000fe40003f46070 */
[C---:B------:R-:W-:Y:S02]  /*15950*/  IADD3 R3, R252.reuse, -0xa4, RZ ;  /* 0xffffff5cfc037810 */ /* 0x040fe40007ffe0ff */
[----:B------:R-:W-:Y:S02]  /*15960*/  IADD3 R2, R252, -0xa8, RZ ;  /* 0xffffff58fc027810 */ /* 0x000fe40007ffe0ff */
[----:B------:R-:W-:Y:S02]  /*15970*/  ISETP.GE.U32.AND P0, PT, R3, 0x7ffffedd, PT ;  /* 0x7ffffedd0300780c */ /* 0x000fe40003f06070 */
[----:B------:R-:W-:Y:S02]  /*15980*/  ISETP.GE.U32.AND P1, PT, R2, 0x7ffffed9, PT ;  /* 0x7ffffed90200780c */ /* 0x000fe40003f26070 */
[----:B------:R-:W-:-:S02]  /*15990*/  IADD3 R3, R252, -0xac, RZ ;  /* 0xffffff54fc037810 */ /* 0x000fc40007ffe0ff */
[----:B------:R-:W-:Y:S01]  /*159a0*/  IADD3 R2, R252, -0xb0, RZ ;  /* 0xffffff50fc027810 */ /* 0x000fe20007ffe0ff */
[----:B------:R1:W-:Y:S01]  /*159b0*/  LDGSTS.E [R238+0x13e00], [R10.64], !P2 ;  /* 0x13e000000aee7fae */ /* 0x0003e2000d121848 */
[----:B------:R-:W-:Y:S02]  /*159c0*/  ISETP.GE.U32.AND P3, PT, R3, 0x7ffffed5, PT ;  /* 0x7ffffed50300780c */ /* 0x000fe40003f66070 */
[----:B------:R-:W-:Y:S01]  /*159d0*/  ISETP.GE.U32.AND P5, PT, R2, 0x7ffffed1, PT ;  /* 0x7ffffed10200780c */ /* 0x000fe20003fa6070 */
[----:B------:R1:W-:Y:S01]  /*159e0*/  LDGSTS.E [R238+0x13f00], [R8.64], !P2 ;  /* 0x13f0000008ee7fae */ /* 0x0003e2000d121848 */
[C---:B------:R-:W-:Y:S02]  /*159f0*/  IADD3 R3, R252.reuse, -0xb4, RZ ;  /* 0xffffff4cfc037810 */ /* 0x040fe40007ffe0ff */
[----:B------:R-:W-:Y:S01]  /*15a00*/  IADD3 R2, R252, -0xb8, RZ ;  /* 0xffffff48fc027810 */ /* 0x000fe20007ffe0ff */
[----:B------:R1:W-:Y:S01]  /*15a10*/  LDGSTS.E [R238+0x14600], [R6.64], !P0 ;  /* 0x1460000006ee7fae */ /* 0x0003e2000c121848 */
[----:B------:R-:W-:-:S02]  /*15a20*/  ISETP.GE.U32.AND P6, PT, R3, 0x7ffffecd, PT ;  /* 0x7ffffecd0300780c */ /* 0x000fc40003fc6070 */
[----:B------:R-:W-:Y:S01]  /*15a30*/  ISETP.GE.U32.AND P4, PT, R2, 0x7ffffec9, PT ;  /* 0x7ffffec90200780c */ /* 0x000fe20003f86070 */
[----:B------:R3:W-:Y:S01]  /*15a40*/  LDGSTS.E [R238+0x14700], [R4.64], !P0 ;  /* 0x1470000004ee7fae */ /* 0x0007e2000c121848 */
[C---:B------:R-:W-:Y:S02]  /*15a50*/  IADD3 R3, R252.reuse, -0xbc, RZ ;  /* 0xffffff44fc037810 */ /* 0x040fe40007ffe0ff */
[----:B------:R-:W-:Y:S01]  /*15a60*/  IADD3 R2, R252, -0xc0, RZ ;  /* 0xffffff40fc027810 */ /* 0x000fe20007ffe0ff */
[----:B------:R1:W-:Y:S01]  /*15a70*/  LDGSTS.E [R238+0x14e00], [R248.64], !P1 ;  /* 0x14e00000f8ee7fae */ /* 0x0003e2000c921848 */
[----:B--2---:R-:W-:Y:S01]  /*15a80*/  IMAD.WIDE R22, R0, 0x4, R236 ;  /* 0x0000000400167825 */ /* 0x004fe200078e02ec */
[----:B------:R-:W-:Y:S02]  /*15a90*/  ISETP.GE.U32.AND P2, PT, R3, 0x7ffffec5, PT ;  /* 0x7ffffec50300780c */ /* 0x000fe40003f46070 */
[----:B------:R-:W2:Y:S01]  /*15aa0*/  LDL.LU.64 R236, [R1+0x560] ;  /* 0x0005600001ec7983 */ /* 0x000ea20000300a00 */
[----:B------:R-:W-:-:S02]  /*15ab0*/  ISETP.GE.U32.AND P0, PT, R2, 0x7ffffec1, PT ;  /* 0x7ffffec10200780c */ /* 0x000fc40003f06070 */
[C---:B------:R-:W-:Y:S01]  /*15ac0*/  IADD3 R3, R252.reuse, -0xc4, RZ ;  /* 0xffffff3cfc037810 */ /* 0x040fe20007ffe0ff */
[----:B------:R-:W-:Y:S01]  /*15ad0*/  STL.64 [R1+0x1a78], R28 ;  /* 0x001a781c01007387 */ /* 0x000fe20000100a00 */
[----:B------:R-:W-:-:S03]  /*15ae0*/  IADD3 R2, R252, -0xc8, RZ ;  /* 0xffffff38fc027810 */ /* 0x000fc60007ffe0ff */
[----:B------:R-:W-:Y:S04]  /*15af0*/  STL.64 [R1+0x1a80], R26 ;  /* 0x001a801a01007387 */ /* 0x000fe80000100a00 */
[----:B------:R1:W-:Y:S01]  /*15b00*/  LDGSTS.E [R238+0x14f00], [R246.64], !P1 ;  /* 0x14f00000f6ee7fae */ /* 0x0003e2000c921848 */
[----:B------:R-:W-:-:S03]  /*15b10*/  ISETP.GE.U32.AND P1, PT, R3, 0x7ffffebd, PT ;  /* 0x7ffffebd0300780c */ /* 0x000fc60003f26070 */
[----:B------:R-:W-:Y:S01]  /*15b20*/  STL.64 [R1+0x1a88], R24 ;  /* 0x001a881801007387 */ /* 0x000fe20000100a00 */
[----:B------:R-:W-:-:S03]  /*15b30*/  IADD3 R3, R252, -0xcc, RZ ;  /* 0xffffff34fc037810 */ /* 0x000fc60007ffe0ff */
[----:B------:R1:W-:Y:S04]  /*15b40*/  LDGSTS.E [R238+0x15600], [R240.64], !P3 ;  /* 0x15600000f0ee7fae */ /* 0x0003e8000d921848 */
[----:B------:R-:W-:Y:S04]  /*15b50*/  STL.64 [R1+0x1a90], R22 ;  /* 0x001a901601007387 */ /* 0x000fe80000100a00 */
[----:B------:R1:W-:Y:S01]  /*15b60*/  LDGSTS.E [R238+0x15700], [R234.64], !P3 ;  /* 0x15700000eaee7fae */ /* 0x0003e2000d921848 */
[----:B------:R-:W-:Y:S02]  /*15b70*/  ISETP.GE.U32.AND P3, PT, R2, 0x7ffffeb9, PT ;  /* 0x7ffffeb90200780c */ /* 0x000fe40003f66070 */
[----:B------:R-:W-:Y:S01]  /*15b80*/  IADD3 R2, R252, -0xd0, RZ ;  /* 0xffffff30fc027810 */ /* 0x000fe20007ffe0ff */
[----:B------:R1:W-:Y:S04]  /*15b90*/  LDGSTS.E [R238+0x15e00], [R108.64], !P5 ;  /* 0x15e000006cee7fae */ /* 0x0003e8000e921848 */
[----:B------:R1:W-:Y:S01]  /*15ba0*/  LDGSTS.E [R238+0x15f00], [R106.64], !P5 ;  /* 0x15f000006aee7fae */ /* 0x0003e2000e921848 */
[----:B------:R-:W-:-:S03]  /*15bb0*/  ISETP.GE.U32.AND P5, PT, R3, 0x7ffffeb5, PT ;  /* 0x7ffffeb50300780c */ /* 0x000fc60003fa6070 */
[----:B------:R1:W-:Y:S01]  /*15bc0*/  LDGSTS.E [R238+0x16600], [R100.64], !P6 ;  /* 0x1660000064ee7fae */ /* 0x0003e2000f121848 */
[----:B------:R-:W-:-:S03]  /*15bd0*/  IADD3 R3, R252, -0xd4, RZ ;  /* 0xffffff2cfc037810 */ /* 0x000fc60007ffe0ff */
[----:B------:R1:W-:Y:S01]  /*15be0*/  LDGSTS.E [R238+0x16700], [R98.64], !P6 ;  /* 0x1670000062ee7fae */ /* 0x0003e2000f121848 */
[----:B------:R-:W-:Y:S02]  /*15bf0*/  ISETP.GE.U32.AND P6, PT, R2, 0x7ffffeb1, PT ;  /* 0x7ffffeb10200780c */ /* 0x000fe40003fc6070 */
[----:B------:R-:W-:Y:S01]  /*15c00*/  IADD3 R2, R252, -0xd8, RZ ;  /* 0xffffff28fc027810 */ /* 0x000fe20007ffe0ff */
[----:B------:R1:W-:Y:S04]  /*15c10*/  LDGSTS.E [R238+0x16e00], [R92.64], !P4 ;  /* 0x16e000005cee7fae */ /* 0x0003e8000e121848 */
[----:B------:R1:W-:Y:S01]  /*15c20*/  LDGSTS.E [R238+0x16f00], [R90.64], !P4 ;  /* 0x16f000005aee7fae */ /* 0x0003e2000e121848 */
[----:B------:R-:W-:-:S03]  /*15c30*/  ISETP.GE.U32.AND P4, PT, R3, 0x7ffffead, PT ;  /* 0x7ffffead0300780c */ /* 0x000fc60003f86070 */
[----:B------:R1:W-:Y:S01]  /*15c40*/  LDGSTS.E [R238+0x17600], [R84.64], !P2 ;  /* 0x1760000054ee7fae */ /* 0x0003e2000d121848 */
[----:B----4-:R-:W-:-:S03]  /*15c50*/  IMAD.WIDE R20, R0, 0x4, R220 ;  /* 0x0000000400147825 */ /* 0x010fc600078e02dc */
[----:B------:R2:W-:Y:S04]  /*15c60*/  LDGSTS.E [R238+0x17700], [R82.64], !P2 ;  /* 0x1770000052ee7fae */ /* 0x0005e8000d121848 */
[----:B------:R-:W2:Y:S01]  /*15c70*/  LDL.LU.64 R220, [R1+0x550] ;  /* 0x0005500001dc7983 */ /* 0x000ea20000300a00 */
[----:B------:R-:W-:Y:S02]  /*15c80*/  ISETP.GE.U32.AND P2, PT, R2, 0x7ffffea9, PT ;  /* 0x7ffffea90200780c */ /* 0x000fe40003f46070 */
[C---:B------:R-:W-:Y:S01]  /*15c90*/  IADD3 R3, R252.reuse, -0xdc, RZ ;  /* 0xffffff24fc037810 */ /* 0x040fe20007ffe0ff */
[----:B------:R1:W-:Y:S01]  /*15ca0*/  LDGSTS.E [R238+0x17e00], [R36.64], !P0 ;  /* 0x17e0000024ee7fae */ /* 0x0003e2000c121848 */
[----:B------:R-:W-:-:S03]  /*15cb0*/  IADD3 R2, R252, -0xe0, RZ ;  /* 0xffffff20fc027810 */ /* 0x000fc60007ffe0ff */
        /* <DEDUP_REMOVED lines=10> */
[----:B------:R1:W-:Y:S04]  /*15d60*/  LDGSTS.E [R238+0x19600], [R24.64], !P5 ;  /* 0x1960000018ee7fae */ /* 0x0003e8000e921848 */
[----:B------:R1:W-:Y:S01]  /*15d70*/  LDGSTS.E [R238+0x19700], [R22.64], !P5 ;  /* 0x1970000016ee7fae */ /* 0x0003e2000e921848 */
[----:B------:R-:W-:-:S03]  /*15d80*/  ISETP.GE.U32.AND P5, PT, R2, 0x7ffffe99, PT ;  /* 0x7ffffe990200780c */ /* 0x000fc60003fa6070 */
[----:B------:R1:W-:Y:S02]  /*15d90*/  LDGSTS.E [R238+0x19e00], [R20.64], !P6 ;  /* 0x19e0000014ee7fae */ /* 0x0003e4000f121848 */
[C---:B-1----:R-:W-:Y:S02]  /*15da0*/  IMAD.WIDE R6, R0.reuse, 0x4, R230 ;  /* 0x0000000400067825 */ /* 0x042fe400078e02e6 */
[----:B------:R-:W4:Y:S02]  /*15db0*/  LDL.LU.64 R230, [R1+0x540] ;  /* 0x0005400001e67983 */ /* 0x000f240000300a00 */
[C---:B---3--:R-:W-:Y:S02]  /*15dc0*/  IMAD.WIDE R4, R0.reuse, 0x4, R226 ;  /* 0x0000000400047825 */ /* 0x048fe400078e02e2 */
[----:B------:R-:W3:Y:S02]  /*15dd0*/  LDL.LU.64 R226, [R1+0x538] ;  /* 0x0005380001e27983 */ /* 0x000ee40000300a00 */
[----:B------:R-:W-:-:S02]  /*15de0*/  IMAD.WIDE R2, R0, 0x4, R228 ;  /* 0x0000000400027825 */ /* 0x000fc400078e02e4 */
[----:B------:R-:W3:Y:S04]  /*15df0*/  LDL.LU.64 R228, [R1+0x530] ;  /* 0x0005300001e47983 */ /* 0x000ee80000300a00 */
[----:B------:R-:W-:Y:S04]  /*15e00*/  STL.64 [R1+0x1a98], R20 ;  /* 0x001a981401007387 */ /* 0x000fe80000100a00 */
[----:B------:R1:W-:Y:S04]  /*15e10*/  LDGSTS.E [R238+0x19f00], [R6.64], !P6 ;  /* 0x19f0000006ee7fae */ /* 0x0003e8000f121848 */
[----:B------:R1:W-:Y:S04]  /*15e20*/  STL.64 [R1+0x1aa0], R6 ;  /* 0x001aa00601007387 */ /* 0x0003e80000100a00 */
[----:B------:R1:W-:Y:S01]  /*15e30*/  LDGSTS.E [R238+0x1a600], [R4.64], !P4 ;  /* 0x1a60000004ee7fae */ /* 0x0003e2000e121848 */
[----:B------:R-:W-:-:S03]  /*15e40*/  IMAD.WIDE R10, R0, 0x4, R222 ;  /* 0x00000004000a7825 */ /* 0x000fc600078e02de */
[----:B------:R1:W-:Y:S02]  /*15e50*/  STL.64 [R1+0x1aa8], R4 ;  /* 0x001aa80401007387 */ /* 0x0003e40000100a00 */
[C---:B-1----:R-:W-:Y:S02]  /*15e60*/  IMAD.WIDE R6, R0.reuse, 0x4, R216 ;  /* 0x0000000400067825 */ /* 0x042fe400078e02d8 */
[----:B------:R2:W-:Y:S04]  /*15e70*/  STL.64 [R1+0x1ab0], R2 ;  /* 0x001ab00201007387 */ /* 0x0005e80000100a00 */
[----:B------:R1:W-:Y:S01]  /*15e80*/  STL.64 [R1+0x268], R10 ;  /* 0x0002680a01007387 */ /* 0x0003e20000100a00 */
[----:B------:R-:W-:-:S03]  /*15e90*/  IMAD.WIDE R4, R0, 0x4, R224 ;  /* 0x0000000400047825 */ /* 0x000fc600078e02e0 */
[----:B------:R4:W-:Y:S04]  /*15ea0*/  STL.64 [R1+0x270], R6 ;  /* 0x0002700601007387 */ /* 0x0009e80000100a00 */
[----:B------:R2:W-:Y:S04]  /*15eb0*/  LDGSTS.E [R238+0x1a700], [R2.64], !P4 ;  /* 0x1a70000002ee7fae */ /* 0x0005e8000e121848 */
[----:B------:R3:W-:Y:S04]  /*15ec0*/  STL.64 [R1+0x278], R4 ;  /* 0x0002780401007387 */ /* 0x0007e80000100a00 */
[----:B------:R-:W3:Y:S04]  /*15ed0*/  LDL.LU.64 R224, [R1+0x520] ;  /* 0x0005200001e07983 */ /* 0x000ee80000300a00 */
[----:B------:R1:W-:Y:S04]  /*15ee0*/  LDGSTS.E [R238+0x1ae00], [R10.64], !P2 ;  /* 0x1ae000000aee7fae */ /* 0x0003e8000d121848 */
[----:B------:R4:W-:Y:S04]  /*15ef0*/  LDGSTS.E [R238+0x1af00], [R6.64], !P2 ;  /* 0x1af0000006ee7fae */ /* 0x0009e8000d121848 */
[----:B------:R3:W-:Y:S01]  /*15f00*/  LDGSTS.E [R238+0x1b600], [R4.64], !P0 ;  /* 0x1b60000004ee7fae */ /* 0x0007e2000c121848 */
[----:B--2---:R-:W-:-:S05]  /*15f10*/  IMAD.WIDE R2, R0, 0x4, R236 ;  /* 0x0000000400027825 */ /* 0x004fca00078e02ec */
[----:B------:R2:W-:Y:S04]  /*15f20*/  STL.64 [R1+0x280], R2 ;  /* 0x0002800201007387 */ /* 0x0005e80000100a00 */
[----:B------:R-:W3:Y:S04]  /*15f30*/  LDL.LU.64 R236, [R1+0x510] ;  /* 0x0005100001ec7983 */ /* 0x000ee80000300a00 */
[----:B------:R2:W-:Y:S01]  /*15f40*/  LDGSTS.E [R238+0x1b700], [R2.64], !P0 ;  /* 0x1b70000002ee7fae */ /* 0x0005e2000c121848 */
[----:B-1----:R-:W-:-:S05]  /*15f50*/  IMAD.WIDE R10, R0, 0x4, R220 ;  /* 0x00000004000a7825 */ /* 0x002fca00078e02dc */
[----:B------:R-:W-:Y:S04]  /*15f60*/  STL.64 [R1+0x2a8], R10 ;  /* 0x0002a80a01007387 */ /* 0x000fe80000100a00 */
[----:B------:R1:W-:Y:S01]  /*15f70*/  LDGSTS.E [R238+0x1be00], [R10.64], !P1 ;  /* 0x1be000000aee7fae */ /* 0x0003e2000c921848 */
[----:B----4-:R-:W-:-:S03]  /*15f80*/  IMAD.WIDE R6, R0, 0x4, R230 ;  /* 0x0000000400067825 */ /* 0x010fc600078e02e6 */
[----:B------:R-:W4:Y:S01]  /*15f90*/  S2R R231, SR_TID.X ;  /* 0x0000000000e77919 */ /* 0x000f220000002100 */
[----:B---3--:R-:W-:-:S04]  /*15fa0*/  IMAD.WIDE R4, R0, 0x4, R226 ;  /* 0x0000000400047825 */ /* 0x008fc800078e02e2 */
[----:B--2---:R-:W-:Y:S01]  /*15fb0*/  IMAD.WIDE R2, R0, 0x4, R228 ;  /* 0x0000000400027825 */ /* 0x004fe200078e02e4 */
[----:B------:R-:W-:Y:S01]  /*15fc0*/  STL.64 [R1+0x2b0], R6 ;  /* 0x0002b00601007387 */ /* 0x000fe20000100a00 */
[----:B------:R-:W-:-:S03]  /*15fd0*/  IADD3 R229, R252, -0x80, RZ ;  /* 0xffffff80fce57810 */ /* 0x000fc60007ffe0ff */
[----:B------:R2:W-:Y:S04]  /*15fe0*/  STL.64 [R1+0x2c8], R4 ;  /* 0x0002c80401007387 */ /* 0x0005e80000100a00 */
[----:B------:R2:W-:Y:S04]  /*15ff0*/  STL.64 [R1+0x2e0], R2 ;  /* 0x0002e00201007387 */ /* 0x0005e80000100a00 */
[----:B------:R-:W3:Y:S04]  /*16000*/  LDL.LU.64 R192, [R1+0xc60] ;  /* 0x000c600001c07983 */ /* 0x000ee80000300a00 */
[----:B------:R-:W3:Y:S01]  /*16010*/  LDL.LU.64 R196, [R1+0xc58] ;  /* 0x000c580001c47983 */ /* 0x000ee20000300a00 */
[----:B----4-:R-:W-:-:S02]  /*16020*/  LOP3.LUT R205, R231, 0x3f, RZ, 0xc0, !PT ;  /* 0x0000003fe7cd7812 */ /* 0x010fc400078ec0ff */
[----:B------:R-:W-:Y:S01]  /*16030*/  LOP3.LUT R231, R231, 0x3f, RZ, 0xc0, !PT ;  /* 0x0000003fe7e77812 */ /* 0x000fe200078ec0ff */
[----:B------:R-:W4:Y:S03]  /*16040*/  LDL.LU.64 R202, [R1+0xc50] ;  /* 0x000c500001ca7983 */ /* 0x000f260000300a00 */
[----:B------:R-:W-:Y:S01]  /*16050*/  LOP3.LUT R231, R231, 0x40, RZ, 0xfc, !PT ;  /* 0x00000040e7e77812 */ /* 0x000fe200078efcff */
[----:B------:R4:W-:Y:S01]  /*16060*/  LDGSTS.E [R238+0x1bf00], [R6.64], !P1 ;  /* 0x1bf0000006ee7fae */ /* 0x0009e2000c921848 */
[----:B------:R-:W-:-:S03]  /*16070*/  ISETP.GE.AND P1, PT, R205, R229, PT ;  /* 0x000000e5cd00720c */ /* 0x000fc60003f26270 */
[----:B------:R2:W-:Y:S04]  /*16080*/  LDGSTS.E [R238+0x1c600], [R4.64], !P3 ;  /* 0x1c60000004ee7fae */ /* 0x0005e8000d921848 */
[----:B------:R1:W-:Y:S01]  /*16090*/  LDGSTS.E [R238+0x1c700], [R2.64], !P3 ;  /* 0x1c70000002ee7fae */ /* 0x0003e2000d921848 */
[----:B------:R-:W-:-:S03]  /*160a0*/  ISETP.GE.AND P3, PT, R231, R229, PT ;  /* 0x000000e5e700720c */ /* 0x000fc60003f66270 */
[----:B------:R-:W4:Y:S04]  /*160b0*/  LDL.LU.64 R200, [R1+0xc10] ;  /* 0x000c100001c87983 */ /* 0x000f280000300a00 */
[----:B------:R-:W4:Y:S04]  /*160c0*/  LDL.LU.64 R228, [R1+0xc70] ;  /* 0x000c700001e47983 */ /* 0x000f280000300a00 */
[----:B------:R-:W4:Y:S04]  /*160d0*/  LDL.LU.64 R208, [R1+0xc08] ;  /* 0x000c080001d07983 */ /* 0x000f280000300a00 */
[----:B------:R-:W4:Y:S04]  /*160e0*/  LDL.LU.64 R212, [R1+0xc68] ;  /* 0x000c680001d47983 */ /* 0x000f280000300a00 */
[----:B------:R-:W4:Y:S01]  /*160f0*/  LDL.LU.64 R218, [R1+0xc00] ;  /* 0x000c000001da7983 */ /* 0x000f220000300a00 */
[----:B------:R-:W-:Y:S01]  /*16100*/  IADD3 R9, R252, -0xec, RZ ;  /* 0xffffff14fc097810 */ /* 0x000fe20007ffe0ff */
[----:B--2---:R-:W-:-:S02]  /*16110*/  IMAD.WIDE R4, R0, 0x4, R224 ;  /* 0x0000000400047825 */ /* 0x004fc400078e02e0 */
[----:B------:R-:W2:Y:S01]  /*16120*/  LDL.LU.64 R222, [R1+0xc80] ;  /* 0x000c800001de7983 */ /* 0x000ea20000300a00 */
[----:B------:R-:W-:Y:S02]  /*16130*/  MOV R231, 0x7f ;  /* 0x0000007f00e77802 */ /* 0x000fe40000000f00 */
[----:B------:R-:W-:Y:S01]  /*16140*/  ISETP.GE.U32.AND P6, PT, R9, 0x7ffffe95, PT ;  /* 0x7ffffe950900780c */ /* 0x000fe20003fc6070 */
[----:B------:R-:W2:Y:S01]  /*16150*/  LDL.LU.64 R210, [R1+0xbf8] ;  /* 0x000bf80001d27983 */ /* 0x000ea20000300a00 */
[----:B------:R-:W-:Y:S02]  /*16160*/  IADD3 R9, R252, -0xf4, RZ ;  /* 0xffffff0cfc097810 */ /* 0x000fe40007ffe0ff */
[----:B------:R-:W-:Y:S01]  /*16170*/  IADD3 R231, R231, c[0x0][0x180], RZ ;  /* 0x00006000e7e77a10 */ /* 0x000fe20007ffe0ff */
[----:B------:R3:W-:Y:S01]  /*16180*/  STL.64 [R1+0x308], R4 ;  /* 0x0003080401007387 */ /* 0x0007e20000100a00 */
[----:B------:R-:W-:-:S03]  /*16190*/  ISETP.GE.U32.AND P2, PT, R9, 0x7ffffe8d, PT ;  /* 0x7ffffe8d0900780c */ /* 0x000fc60003f46070 */
[----:B------:R-:W2:Y:S01]  /*161a0*/  LDL.LU.64 R216, [R1+0xc78] ;  /* 0x000c780001d87983 */ /* 0x000ea20000300a00 */
[----:B------:R-:W-:Y:S02]  /*161b0*/  SEL R9, RZ, 0x4, P3 ;  /* 0x00000004ff097807 */ /* 0x000fe40001800000 */
[----:B------:R-:W-:Y:S01]  /*161c0*/  ISETP.GT.AND P3, PT, R231, 0xff, PT ;  /* 0x000000ffe700780c */ /* 0x000fe20003f64270 */
[----:B------:R-:W-:Y:S01]  /*161d0*/  ULDC UR4, c[0x0][0x18c] ;  /* 0x0000630000047ab9 */ /* 0x000fe20000000800 */
[----:B------:R-:W-:Y:S01]  /*161e0*/  IADD3 R8, R252, -0xf0, RZ ;  /* 0xffffff10fc087810 */ /* 0x000fe20007ffe0ff */
[----:B------:R3:W-:Y:S01]  /*161f0*/  LDGSTS.E [R238+0x1ce00], [R4.64], !P5 ;  /* 0x1ce0000004ee7fae */ /* 0x0007e2000e921848 */
[----:B-1----:R-:W-:-:S03]  /*16200*/  IMAD.WIDE R2, R0, 0x4, R236 ;  /* 0x0000000400027825 */ /* 0x002fc600078e02ec */
[----:B------:R-:W2:Y:S04]  /*16210*/  LDL.LU.64 R236, [R1+0xbf0] ;  /* 0x000bf00001ec7983 */ /* 0x000ea80000300a00 */
[----:B------:R1:W-:Y:S04]  /*16220*/  STL.64 [R1+0x320], R2 ;  /* 0x0003200201007387 */ /* 0x0003e80000100a00 */
[----:B------:R-:W2:Y:S04]  /*16230*/  LDL.LU.64 R230, [R1+0xc90] ;  /* 0x000c900001e67983 */ /* 0x000ea80000300a00 */
[----:B------:R-:W2:Y:S04]  /*16240*/  LDL.LU.64 R206, [R1+0xbe8] ;  /* 0x000be80001ce7983 */ /* 0x000ea80000300a00 */
[----:B------:R-:W2:Y:S04]  /*16250*/  LDL.LU.64 R214, [R1+0xc88] ;  /* 0x000c880001d67983 */ /* 0x000ea80000300a00 */
[----:B------:R-:W2:Y:S01]  /*16260*/  LDL.LU.64 R220, [R1+0xbe0] ;  /* 0x000be00001dc7983 */ /* 0x000ea20000300a00 */
[----:B------:R-:W-:-:S03]  /*16270*/  ISETP.GE.U32.AND P4, PT, R8, 0x7ffffe91, PT ;  /* 0x7ffffe910800780c */ /* 0x000fc60003f86070 */
[----:B------:R-:W2:Y:S01]  /*16280*/  LDL.LU.64 R226, [R1+0xca0] ;  /* 0x000ca00001e27983 */ /* 0x000ea20000300a00 */
[----:B------:R-:W-:-:S03]  /*16290*/  IADD3 R8, R252, -0xf8, RZ ;  /* 0xffffff08fc087810 */ /* 0x000fc60007ffe0ff */
[----:B------:R-:W2:Y:S01]  /*162a0*/  LDL.LU.64 R224, [R1+0xbd8] ;  /* 0x000bd80001e07983 */ /* 0x000ea20000300a00 */
[----:B------:R-:W-:Y:S01]  /*162b0*/  ISETP.GE.U32.AND P0, PT, R8, 0x7ffffe89, PT ;  /* 0x7ffffe890800780c */ /* 0x000fe20003f06070 */
[----:B------:R-:W-:Y:S01]  /*162c0*/  USHF.L.U32 UR4, UR4, 0x7, URZ ;  /* 0x0000000704047899 */ /* 0x000fe2000800063f */
[----:B------:R-:W-:Y:S01]  /*162d0*/  IADD3 R8, R252, -0xfc, RZ ;  /* 0xffffff04fc087810 */ /* 0x000fe20007ffe0ff */
[----:B------:R1:W-:Y:S01]  /*162e0*/  LDGSTS.E [R238+0x1cf00], [R2.64], !P5 ;  /* 0x1cf0000002ee7fae */ /* 0x0003e2000e921848 */
[----:B------:R-:W-:Y:S02]  /*162f0*/  SEL R10, RZ, 0x4, P1 ;  /* 0x00000004ff0a7807 */ /* 0x000fe40000800000 */
[----:B------:R-:W-:Y:S01]  /*16300*/  ISETP.GE.U32.AND P1, PT, R8, 0x7ffffe85, PT ;  /* 0x7ffffe850800780c */ /* 0x000fe20003f26070 */
[----:B------:R-:W-:-:S04]  /*16310*/  IMAD.U32 R8, RZ, RZ, UR4 ;  /* 0x00000004ff087e24 */ /* 0x000fc8000f8e00ff */
[----:B---3--:R-:W-:-:S04]  /*16320*/  IMAD.WIDE R4, R8, 0x4, R192 ;  /* 0x0000000408047825 */ /* 0x008fc800078e02c0 */
[C---:B-1----:R-:W-:Y:S01]  /*16330*/  IMAD.WIDE R2, R8.reuse, 0x4, R196 ;  /* 0x0000000408027825 */ /* 0x042fe200078e02c4 */
[----:B------:R-:W-:Y:S03]  /*16340*/  STL.64 [R1+0xc60], R4 ;  /* 0x000c600401007387 */ /* 0x000fe60000100a00 */
[C---:B----4-:R-:W-:Y:S01]  /*16350*/  IMAD.WIDE R6, R8.reuse, 0x4, R202 ;  /* 0x0000000408067825 */ /* 0x050fe200078e02ca */
[----:B------:R1:W-:Y:S04]  /*16360*/  STL.64 [R1+0xc58], R2 ;  /* 0x000c580201007387 */ /* 0x0003e80000100a00 */
[----:B------:R3:W-:Y:S01]  /*16370*/  STL.64 [R1+0xc50], R6 ;  /* 0x000c500601007387 */ /* 0x0007e20000100a00 */
[----:B-1----:R-:W-:-:S03]  /*16380*/  IMAD.WIDE R2, R8, 0x4, R228 ;  /* 0x0000000408027825 */ /* 0x002fc600078e02e4 */
[----:B------:R-:W4:Y:S01]  /*16390*/  LDL.LU.64 R228, [R1+0xc98] ;  /* 0x000c980001e47983 */ /* 0x000f220000300a00 */
[----:B------:R-:W-:-:S04]  /*163a0*/  IMAD.WIDE R4, R8, 0x4, R200 ;  /* 0x0000000408047825 */ /* 0x000fc800078e02c8 */
[C---:B---3--:R-:W-:Y:S01]  /*163b0*/  IMAD.WIDE R6, R8.reuse, 0x4, R208 ;  /* 0x0000000408067825 */ /* 0x048fe200078e02d0 */
[----:B------:R1:W-:Y:S04]  /*163c0*/  STL.64 [R1+0xc10], R4 ;  /* 0x000c100401007387 */ /* 0x0003e80000100a00 */
[----:B------:R3:W-:Y:S04]  /*163d0*/  STL.64 [R1+0xc70], R2 ;  /* 0x000c700201007387 */ /* 0x0007e80000100a00 */
[----:B------:R-:W-:Y:S01]  /*163e0*/  STL.64 [R1+0xc08], R6 ;  /* 0x000c080601007387 */ /* 0x000fe20000100a00 */
[----:B-1----:R-:W-:-:S03]  /*163f0*/  IMAD.WIDE R4, R8, 0x4, R212 ;  /* 0x0000000408047825 */ /* 0x002fc600078e02d4 */
[----:B------:R-:W4:Y:S01]  /*16400*/  LDL.LU.64 R200, [R1+0xbd0] ;  /* 0x000bd00001c87983 */ /* 0x000f220000300a00 */
[----:B---3--:R-:W-:-:S03]  /*16410*/  IMAD.WIDE R2, R8, 0x4, R218 ;  /* 0x0000000408027825 */ /* 0x008fc600078e02da */
[----:B------:R-:W-:Y:S04]  /*16420*/  STL.64 [R1+0xc68], R4 ;  /* 0x000c680401007387 */ /* 0x000fe80000100a00 */
[----:B------:R-:W3:Y:S04]  /*16430*/  LDL.LU.64 R208, [R1+0xcb0] ;  /* 0x000cb00001d07983 */ /* 0x000ee80000300a00 */
[----:B------:R2:W-:Y:S04]  /*16440*/  STL.64 [R1+0xc00], R2 ;  /* 0x000c000201007387 */ /* 0x0005e80000100a00 */
[----:B------:R-:W3:Y:S04]  /*16450*/  LDL.LU.64 R212, [R1+0xbc8] ;  /* 0x000bc80001d47983 */ /* 0x000ee80000300a00 */
[----:B------:R-:W3:Y:S01]  /*16460*/  LDL.LU.64 R218, [R1+0xca8] ;  /* 0x000ca80001da7983 */ /* 0x000ee20000300a00 */
[----:B--2---:R-:W-:-:S03]  /*16470*/  IMAD.WIDE R2, R8, 0x4, R222 ;  /* 0x0000000408027825 */ /* 0x004fc600078e02de */
[----:B------:R-:W2:Y:S01]  /*16480*/  LDL.LU.64 R222, [R1+0xbc0] ;  /* 0x000bc00001de7983 */ /* 0x000ea20000300a00 */
[----:B------:R-:W-:-:S03]  /*16490*/  IMAD.WIDE R6, R8, 0x4, R210 ;  /* 0x0000000408067825 */ /* 0x000fc600078e02d2 */
[----:B------:R1:W-:Y:S01]  /*164a0*/  STL.64 [R1+0xc80], R2 ;  /* 0x000c800201007387 */ /* 0x0003e20000100a00 */
[----:B------:R-:W-:-:S03]  /*164b0*/  IMAD.WIDE R4, R8, 0x4, R236 ;  /* 0x0000000408047825 */ /* 0x000fc600078e02ec */
[----:B------:R-:W-:Y:S04]  /*164c0*/  STL.64 [R1+0xbf8], R6 ;  /* 0x000bf80601007387 */ /* 0x000fe80000100a00 */
[----:B------:R-:W2:Y:S01]  /*164d0*/  LDL.LU.64 R236, [R1+0xc48] ;  /* 0x000c480001ec7983 */ /* 0x000ea20000300a00 */
[----:B-1----:R-:W-:-:S05]  /*164e0*/  IMAD.WIDE R2, R8, 0x4, R216 ;  /* 0x0000000408027825 */ /* 0x002fca00078e02d8 */
[----:B------:R1:W-:Y:S04]  /*164f0*/  STL.64 [R1+0xc78], R2 ;  /* 0x000c780201007387 */ /* 0x0003e80000100a00 */
[----:B------:R-:W-:Y:S04]  /*16500*/  STL.64 [R1+0xbf0], R4 ;  /* 0x000bf00401007387 */ /* 0x000fe80000100a00 */
[----:B------:R-:W2:Y:S01]  /*16510*/  LDL.LU.64 R210, [R1+0xbb8] ;  /* 0x000bb80001d27983 */ /* 0x000ea20000300a00 */
[----:B-1----:R-:W-:-:S03]  /*16520*/  IMAD.WIDE R2, R8, 0x4, R230 ;  /* 0x0000000408027825 */ /* 0x002fc600078e02e6 */
[----:B------:R-:W2:Y:S04]  /*16530*/  LDL.LU.64 R216, [R1+0xc40] ;  /* 0x000c400001d87983 */ /* 0x000ea80000300a00 */
[----:B------:R1:W-:Y:S04]  /*16540*/  STL.64 [R1+0xc90], R2 ;  /* 0x000c900201007387 */ /* 0x0003e80000100a00 */
[----:B------:R-:W2:Y:S01]  /*16550*/  LDL.LU.64 R230, [R1+0xbb0] ;  /* 0x000bb00001e67983 */ /* 0x000ea20000300a00 */
[----:B------:R-:W-:-:S04]  /*16560*/  IMAD.WIDE R98, R8, 0x4, R220 ;  /* 0x0000000408627825 */ /* 0x000fc800078e02dc */
[----:B-1----:R-:W-:-:S05]  /*16570*/  IMAD.WIDE R2, R8, 0x4, R206 ;  /* 0x0000000408027825 */ /* 0x002fca00078e02ce */
[----:B------:R1:W-:Y:S04]  /*16580*/  STL.64 [R1+0xbe8], R2 ;  /* 0x000be80201007387 */ /* 0x0003e80000100a00 */
[----:B------:R-:W2:Y:S01]  /*16590*/  LDL.LU.64 R220, [R1+0xc38] ;  /* 0x000c380001dc7983 */ /* 0x000ea20000300a00 */
[----:B------:R-:W-:-:S03]  /*165a0*/  IMAD.WIDE R4, R8, 0x4, R226 ;  /* 0x0000000408047825 */ /* 0x000fc600078e02e2 */
[----:B------:R-:W2:Y:S01]  /*165b0*/  LDL.LU.64 R196, [R1+0xba8] ;  /* 0x000ba80001c47983 */ /* 0x000ea20000300a00 */
[----:B-1----:R-:W-:-:S03]  /*165c0*/  IMAD.WIDE R2, R8, 0x4, R224 ;  /* 0x0000000408027825 */ /* 0x002fc600078e02e0 */
[----:B------:R-:W-:Y:S01]  /*165d0*/  STL.64 [R1+0xca0], R4 ;  /* 0x000ca00401007387 */ /* 0x000fe20000100a00 */
[----:B------:R-:W-:-:S03]  /*165e0*/  IMAD.WIDE R92, R8, 0x4, R214 ;  /* 0x00000004085c7825 */ /* 0x000fc600078e02d6 */
[----:B------:R-:W2:Y:S04]  /*165f0*/  LDL.LU.64 R202, [R1+0xc30] ;  /* 0x000c300001ca7983 */ /* 0x000ea80000300a00 */
[----:B------:R4:W-:Y:S04]  /*16600*/  STL.64 [R1+0xbd8], R2 ;  /* 0x000bd80201007387 */ /* 0x0009e80000100a00 */
[----:B------:R-:W2:Y:S04]  /*16610*/  LDL.LU.64 R214, [R1+0xba0] ;  /* 0x000ba00001d67983 */ /* 0x000ea80000300a00 */
[----:B------:R-:W2:Y:S04]  /*16620*/  LDL.LU.64 R224, [R1+0xc28] ;  /* 0x000c280001e07983 */ /* 0x000ea80000300a00 */
[----:B------:R-:W2:Y:S04]  /*16630*/  LDL.LU.64 R226, [R1+0xb98] ;  /* 0x000b980001e27983 */ /* 0x000ea80000300a00 */
[----:B------:R-:W-:Y:S04]  /*16640*/  STL.64 [R1+0xc88], R92 ;  /* 0x000c885c01007387 */ /* 0x000fe80000100a00 */
[----:B------:R-:W-:Y:S01]  /*16650*/  STL.64 [R1+0x1ab8], R92 ;  /* 0x001ab85c01007387 */ /* 0x000fe20000100a00 */
[----:B----4-:R-:W-:-:S03]  /*16660*/  IMAD.WIDE R2, R8, 0x4, R228 ;  /* 0x0000000408027825 */ /* 0x010fc600078e02e4 */
[----:B------:R-:W4:Y:S04]  /*16670*/  LDL.LU.64 R228, [R1+0xc20] ;  /* 0x000c200001e47983 */ /* 0x000f280000300a00 */
[----:B------:R-:W-:Y:S04]  /*16680*/  STL.64 [R1+0xbe0], R98 ;  /* 0x000be06201007387 */ /* 0x000fe80000100a00 */
[----:B------:R1:W-:Y:S04]  /*16690*/  STL.64 [R1+0xc98], R2 ;  /* 0x000c980201007387 */ /* 0x0003e80000100a00 */
[----:B------:R-:W-:Y:S01]  /*166a0*/  STL.64 [R1+0x1ac0], R98 ;  /* 0x001ac06201007387 */ /* 0x000fe20000100a00 */
[----:B------:R-:W-:-:S04]  /*166b0*/  IMAD.WIDE R4, R8, 0x4, R200 ;  /* 0x0000000408047825 */ /* 0x000fc800078e02c8 */
[C---:B---3--:R-:W-:Y:S01]  /*166c0*/  IMAD.WIDE R6, R8.reuse, 0x4, R208 ;  /* 0x0000000408067825 */ /* 0x048fe200078e02d0 */
[----:B------:R3:W-:Y:S04]  /*166d0*/  STL.64 [R1+0xbd0], R4 ;  /* 0x000bd00401007387 */ /* 0x0007e80000100a00 */
[----:B------:R-:W-:Y:S01]  /*166e0*/  STL.64 [R1+0xcb0], R6 ;  /* 0x000cb00601007387 */ /* 0x000fe20000100a00 */
[----:B-1----:R-:W-:-:S03]  /*166f0*/  IMAD.WIDE R2, R8, 0x4, R212 ;  /* 0x0000000408027825 */ /* 0x002fc600078e02d4 */
[----:B------:R-:W4:Y:S01]  /*16700*/  LDL.LU.64 R208, [R1+0xb90] ;  /* 0x000b900001d07983 */ /* 0x000f220000300a00 */
[----:B---3--:R-:W-:-:S03]  /*16710*/  IMAD.WIDE R4, R8, 0x4, R218 ;  /* 0x0000000408047825 */ /* 0x008fc600078e02da */
[----:B------:R2:W-:Y:S04]  /*16720*/  STL.64 [R1+0xbc8], R2 ;  /* 0x000bc80201007387 */ /* 0x0005e80000100a00 */
[----:B------:R-:W-:Y:S04]  /*16730*/  STL.64 [R1+0xca8], R4 ;  /* 0x000ca80401007387 */ /* 0x000fe80000100a00 */
[----:B------:R-:W3:Y:S01]  /*16740*/  LDL.LU.64 R212, [R1+0xc18] ;  /* 0x000c180001d47983 */ /* 0x000ee20000300a00 */
[----:B--2---:R-:W-:-:S03]  /*16750*/  IMAD.WIDE R2, R8, 0x4, R222 ;  /* 0x0000000408027825 */ /* 0x004fc600078e02de */
[----:B------:R-:W2:Y:S04]  /*16760*/  LDL.LU.64 R218, [R1+0xb88] ;  /* 0x000b880001da7983 */ /* 0x000ea80000300a00 */
[----:B------:R1:W-:Y:S04]  /*16770*/  STL.64 [R1+0xbc0], R2 ;  /* 0x000bc00201007387 */ /* 0x0003e80000100a00 */
[----:B------:R-:W2:Y:S01]  /*16780*/  LDL.LU.64 R222, [R1+0xcb8] ;  /* 0x000cb80001de7983 */ /* 0x000ea20000300a00 */
[----:B-1----:R-:W-:-:S03]  /*16790*/  IMAD.WIDE R2, R8, 0x4, R236 ;  /* 0x0000000408027825 */ /* 0x002fc600078e02ec */
[----:B------:R-:W2:Y:S01]  /*167a0*/  LDL.LU.64 R236, [R1+0xb80] ;  /* 0x000b800001ec7983 */ /* 0x000ea20000300a00 */
[----:B------:R-:W-:-:S03]  /*167b0*/  IMAD.WIDE R6, R8, 0x4, R210 ;  /* 0x0000000408067825 */ /* 0x000fc600078e02d2 */
[----:B------:R1:W-:Y:S01]  /*167c0*/  STL.64 [R1+0xc48], R2 ;  /* 0x000c480201007387 */ /* 0x0003e20000100a00 */
[----:B------:R-:W-:-:S03]  /*167d0*/  IMAD.WIDE R4, R8, 0x4, R216 ;  /* 0x0000000408047825 */ /* 0x000fc600078e02d8 */
[----:B------:R-:W-:Y:S04]  /*167e0*/  STL.64 [R1+0xbb8], R6 ;  /* 0x000bb80601007387 */ /* 0x000fe80000100a00 */
[----:B------:R-:W2:Y:S01]  /*167f0*/  LDL.LU.64 R206, [R1+0xcc0] ;  /* 0x000cc00001ce7983 */ /* 0x000ea20000300a00 */
[----:B-1----:R-:W-:-:S03]  /*16800*/  IMAD.WIDE R2, R8, 0x4, R230 ;  /* 0x0000000408027825 */ /* 0x002fc600078e02e6 */
[----:B------:R-:W-:Y:S04]  /*16810*/  STL.64 [R1+0xc40], R4 ;  /* 0x000c400401007387 */ /* 0x000fe80000100a00 */
[----:B------:R-:W2:Y:S04]  /*16820*/  LDL.LU.64 R200, [R1+0xb78] ;  /* 0x000b780001c87983 */ /* 0x000ea80000300a00 */
[----:B------:R1:W-:Y:S04]  /*16830*/  STL.64 [R1+0xbb0], R2 ;  /* 0x000bb00201007387 */ /* 0x0003e80000100a00 */
[----:B------:R-:W2:Y:S04]  /*16840*/  LDL.LU.64 R230, [R1+0xcc8] ;  /* 0x000cc80001e67983 */ /* 0x000ea80000300a00 */
[----:B------:R-:W2:Y:S01]  /*16850*/  LDL.LU.64 R210, [R1+0xb70] ;  /* 0x000b700001d27983 */ /* 0x000ea20000300a00 */
[----:B-1----:R-:W-:-:S03]  /*16860*/  IMAD.WIDE R2, R8, 0x4, R220 ;  /* 0x0000000408027825 */ /* 0x002fc600078e02dc */
[----:B------:R-:W2:Y:S04]  /*16870*/  LDL.LU.64 R216, [R1+0xcd0] ;  /* 0x000cd00001d87983 */ /* 0x000ea80000300a00 */
[----:B------:R1:W-:Y:S04]  /*16880*/  STL.64 [R1+0xc38], R2 ;  /* 0x000c380201007387 */ /* 0x0003e80000100a00 */
[----:B------:R-:W2:Y:S01]  /*16890*/  LDL.LU.64 R220, [R1+0xb68] ;  /* 0x000b680001dc7983 */ /* 0x000ea20000300a00 */
[----:B-1----:R-:W-:-:S04]  /*168a0*/  IMAD.WIDE R2, R8, 0x4, R196 ;  /* 0x0000000408027825 */ /* 0x002fc800078e02c4 */
[C---:B------:R-:W-:Y:S01]  /*168b0*/  IMAD.WIDE R4, R8.reuse, 0x4, R224 ;  /* 0x0000000408047825 */ /* 0x040fe200078e02e0 */
[----:B------:R1:W-:Y:S04]  /*168c0*/  STL.64 [R1+0xba8], R2 ;  /* 0x000ba80201007387 */ /* 0x0003e80000100a00 */
[----:B------:R-:W2:Y:S01]  /*168d0*/  LDL.LU.64 R224, [R1+0xcd8] ;  /* 0x000cd80001e07983 */ /* 0x000ea20000300a00 */
[----:B------:R-:W-:-:S03]  /*168e0*/  IMAD.WIDE R100, R8, 0x4, R202 ;  /* 0x0000000408647825 */ /* 0x000fc600078e02ca */
[----:B------:R-:W-:Y:S01]  /*168f0*/  STL.64 [R1+0xc28], R4 ;  /* 0x000c280401007387 */ /* 0x000fe20000100a00 */
[----:B-1----:R-:W-:-:S03]  /*16900*/  IMAD.WIDE R2, R8, 0x4, R226 ;  /* 0x0000000408027825 */ /* 0x002fc600078e02e2 */
[----:B------:R-:W2:Y:S01]  /*16910*/  LDL.LU.64 R226, [R1+0xb60] ;  /* 0x000b600001e27983 */ /* 0x000ea20000300a00 */
[----:B------:R-:W-:-:S03]  /*16920*/  IMAD.WIDE R106, R8, 0x4, R214 ;  /* 0x00000004086a7825 */ /* 0x000fc600078e02d6 */
[----:B------:R-:W-:Y:S04]  /*16930*/  STL.64 [R1+0xc30], R100 ;  /* 0x000c306401007387 */ /* 0x000fe80000100a00 */
[----:B------:R4:W-:Y:S04]  /*16940*/  STL.64 [R1+0xb98], R2 ;  /* 0x000b980201007387 */ /* 0x0009e80000100a00 */
[----:B------:R-:W-:Y:S04]  /*16950*/  STL.64 [R1+0x1ac8], R100 ;  /* 0x001ac86401007387 */ /* 0x000fe80000100a00 */
[----:B------:R-:W2:Y:S01]  /*16960*/  LDL.LU.64 R214, [R1+0xce0] ;  /* 0x000ce00001d67983 */ /* 0x000ea20000300a00 */
[----:B----4-:R-:W-:-:S03]  /*16970*/  IMAD.WIDE R2, R8, 0x4, R228 ;  /* 0x0000000408027825 */ /* 0x010fc600078e02e4 */
[----:B------:R-:W4:Y:S04]  /*16980*/  LDL.LU.64 R228, [R1+0xb58] ;  /* 0x000b580001e47983 */ /* 0x000f280000300a00 */
[----:B------:R1:W-:Y:S04]  /*16990*/  STL.64 [R1+0xc20], R2 ;  /* 0x000c200201007387 */ /* 0x0003e80000100a00 */
[----:B------:R-:W-:Y:S04]  /*169a0*/  STL.64 [R1+0xba0], R106 ;  /* 0x000ba06a01007387 */ /* 0x000fe80000100a00 */
[----:B------:R-:W-:Y:S01]  /*169b0*/  STL.64 [R1+0x1ad0], R106 ;  /* 0x001ad06a01007387 */ /* 0x000fe20000100a00 */
[----:B-1----:R-:W-:-:S03]  /*169c0*/  IMAD.WIDE R2, R8, 0x4, R208 ;  /* 0x0000000408027825 */ /* 0x002fc600078e02d0 */
[----:B------:R-:W4:Y:S04]  /*169d0*/  LDL.LU.64 R208, [R1+0xce8] ;  /* 0x000ce80001d07983 */ /* 0x000f280000300a00 */
[----:B------:R2:W-:Y:S01]  /*169e0*/  STL.64 [R1+0xb90], R2 ;  /* 0x000b900201007387 */ /* 0x0005e20000100a00 */
[----:B---3--:R-:W-:-:S04]  /*169f0*/  IMAD.WIDE R6, R8, 0x4, R212 ;  /* 0x0000000408067825 */ /* 0x008fc800078e02d4 */
[C---:B--2---:R-:W-:Y:S01]  /*16a00*/  IMAD.WIDE R2, R8.reuse, 0x4, R218 ;  /* 0x0000000408027825 */ /* 0x044fe200078e02da */
[----:B------:R-:W-:Y:S04]  /*16a10*/  STL.64 [R1+0xc18], R6 ;  /* 0x000c180601007387 */ /* 0x000fe80000100a00 */
[----:B------:R-:W2:Y:S01]  /*16a20*/  LDL.LU.64 R212, [R1+0xb50] ;  /* 0x000b500001d47983 */ /* 0x000ea20000300a00 */
[----:B------:R-:W-:-:S03]  /*16a30*/  IMAD.WIDE R4, R8, 0x4, R222 ;  /* 0x0000000408047825 */ /* 0x000fc600078e02de */
[----:B------:R1:W-:Y:S04]  /*16a40*/  STL.64 [R1+0xb88], R2 ;  /* 0x000b880201007387 */ /* 0x0003e80000100a00 */
[----:B------:R3:W-:Y:S04]  /*16a50*/  STL.64 [R1+0xcb8], R4 ;  /* 0x000cb80401007387 */ /* 0x0007e80000100a00 */
[----:B------:R-:W2:Y:S01]  /*16a60*/  LDL.LU.64 R218, [R1+0xcf0] ;  /* 0x000cf00001da7983 */ /* 0x000ea20000300a00 */
[----:B-1----:R-:W-:-:S03]  /*16a70*/  IMAD.WIDE R2, R8, 0x4, R236 ;  /* 0x0000000408027825 */ /* 0x002fc600078e02ec */
[----:B------:R-:W2:Y:S04]  /*16a80*/  LDL.LU.64 R222, [R1+0xb48] ;  /* 0x000b480001de7983 */ /* 0x000ea80000300a00 */
[----:B------:R1:W-:Y:S04]  /*16a90*/  STL.64 [R1+0xb80], R2 ;  /* 0x000b800201007387 */ /* 0x0003e80000100a00 */
[----:B------:R-:W2:Y:S01]  /*16aa0*/  LDL.LU.64 R236, [R1+0xcf8] ;  /* 0x000cf80001ec7983 */ /* 0x000ea20000300a00 */
[----:B------:R-:W-:-:S05]  /*16ab0*/  IMAD.WIDE R6, R8, 0x4, R206 ;  /* 0x0000000408067825 */ /* 0x000fca00078e02ce */
[----:B------:R1:W-:Y:S01]  /*16ac0*/  STL.64 [R1+0xcc0], R6 ;  /* 0x000cc00601007387 */ /* 0x0003e20000100a00 */
[----:B---3--:R-:W-:-:S04]  /*16ad0*/  IMAD.WIDE R4, R8, 0x4, R200 ;  /* 0x0000000408047825 */ /* 0x008fc800078e02c8 */
[C---:B-1----:R-:W-:Y:S02]  /*16ae0*/  IMAD.WIDE R2, R8.reuse, 0x4, R230 ;  /* 0x0000000408027825 */ /* 0x042fe400078e02e6 */
[----:B------:R-:W3:Y:S02]  /*16af0*/  LDL.LU.64 R230, [R1+0xb40] ;  /* 0x000b400001e67983 */ /* 0x000ee40000300a00 */
[C---:B------:R-:W-:Y:S02]  /*16b00*/  IMAD.WIDE R6, R8.reuse, 0x4, R210 ;  /* 0x0000000408067825 */ /* 0x040fe400078e02d2 */
[----:B------:R1:W-:Y:S04]  /*16b10*/  STL.64 [R1+0xb78], R4 ;  /* 0x000b780401007387 */ /* 0x0003e80000100a00 */
[----:B------:R1:W-:Y:S04]  /*16b20*/  STL.64 [R1+0xcc8], R2 ;  /* 0x000cc80201007387 */ /* 0x0003e80000100a00 */
[----:B------:R-:W-:Y:S01]  /*16b30*/  STL.64 [R1+0xb70], R6 ;  /* 0x000b700601007387 */ /* 0x000fe20000100a00 */
[----:B-1----:R-:W-:-:S03]  /*16b40*/  IMAD.WIDE R4, R8, 0x4, R216 ;  /* 0x0000000408047825 */ /* 0x002fc600078e02d8 */
[----:B------:R-:W3:Y:S01]  /*16b50*/  LDL.LU.64 R196, [R1+0xd00] ;  /* 0x000d000001c47983 */ /* 0x000ee20000300a00 */
[----:B------:R-:W-:-:S03]  /*16b60*/  IMAD.WIDE R2, R8, 0x4, R220 ;  /* 0x0000000408027825 */ /* 0x000fc600078e02dc */
[----:B------:R-:W-:Y:S04]  /*16b70*/  STL.64 [R1+0xcd0], R4 ;  /* 0x000cd00401007387 */ /* 0x000fe80000100a00 */
[----:B------:R-:W3:Y:S04]  /*16b80*/  LDL.LU.64 R202, [R1+0xb38] ;  /* 0x000b380001ca7983 */ /* 0x000ee80000300a00 */
[----:B------:R4:W-:Y:S04]  /*16b90*/  STL.64 [R1+0xb68], R2 ;  /* 0x000b680201007387 */ /* 0x0009e80000100a00 */
[----:B------:R-:W3:Y:S04]  /*16ba0*/  LDL.LU.64 R206, [R1+0xd08] ;  /* 0x000d080001ce7983 */ /* 0x000ee80000300a00 */
[----:B------:R-:W3:Y:S04]  /*16bb0*/  LDL.LU.64 R216, [R1+0xb30] ;  /* 0x000b300001d87983 */ /* 0x000ee80000300a00 */
[----:B------:R-:W3:Y:S01]  /*16bc0*/  LDL.LU.64 R200, [R1+0xd10] ;  /* 0x000d100001c87983 */ /* 0x000ee20000300a00 */
[----:B------:R-:W-:-:S03]  /*16bd0*/  IMAD.WIDE R108, R8, 0x4, R224 ;  /* 0x00000004086c7825 */ /* 0x000fc600078e02e0 */
[----:B------:R-:W3:Y:S04]  /*16be0*/  LDL.LU.64 R220, [R1+0xb28] ;  /* 0x000b280001dc7983 */ /* 0x000ee80000300a00 */
[----:B------:R-:W3:Y:S01]  /*16bf0*/  LDL.LU.64 R224, [R1+0xd18] ;  /* 0x000d180001e07983 */ /* 0x000ee20000300a00 */
[----:B------:R-:W-:-:S03]  /*16c00*/  IMAD.WIDE R234, R8, 0x4, R226 ;  /* 0x0000000408ea7825 */ /* 0x000fc600078e02e2 */
[----:B------:R-:W3:Y:S01]  /*16c10*/  LDL.LU.64 R226, [R1+0xb20] ;  /* 0x000b200001e27983 */ /* 0x000ee20000300a00 */
[----:B----4-:R-:W-:-:S03]  /*16c20*/  IMAD.WIDE R2, R8, 0x4, R228 ;  /* 0x0000000408027825 */ /* 0x010fc600078e02e4 */
[----:B------:R-:W4:Y:S01]  /*16c30*/  LDL.LU.64 R228, [R1+0xd20] ;  /* 0x000d200001e47983 */ /* 0x000f220000300a00 */
[----:B------:R-:W-:-:S05]  /*16c40*/  IMAD.WIDE R4, R8, 0x4, R214 ;  /* 0x0000000408047825 */ /* 0x000fca00078e02d6 */
[----:B------:R-:W-:Y:S04]  /*16c50*/  STL.64 [R1+0xce0], R4 ;  /* 0x000ce00401007387 */ /* 0x000fe80000100a00 */
[----:B------:R-:W-:Y:S04]  /*16c60*/  STL.64 [R1+0xcd8], R108 ;  /* 0x000cd86c01007387 */ /* 0x000fe80000100a00 */
[----:B------:R1:W-:Y:S04]  /*16c70*/  STL.64 [R1+0xb58], R2 ;  /* 0x000b580201007387 */ /* 0x0003e80000100a00 */
[----:B------:R-:W-:Y:S04]  /*16c80*/  STL.64 [R1+0x1ad8], R108 ;  /* 0x001ad86c01007387 */ /* 0x000fe80000100a00 */
[----:B------:R-:W4:Y:S04]  /*16c90*/  LDL.LU.64 R210, [R1+0xb18] ;  /* 0x000b180001d27983 */ /* 0x000f280000300a00 */
[----:B------:R-:W-:Y:S01]  /*16ca0*/  STL.64 [R1+0xb60], R234 ;  /* 0x000b60ea01007387 */ /* 0x000fe20000100a00 */
[----:B-1----:R-:W-:-:S05]  /*16cb0*/  IMAD.WIDE R2, R8, 0x4, R208 ;  /* 0x0000000408027825 */ /* 0x002fca00078e02d0 */
[----:B------:R2:W-:Y:S04]  /*16cc0*/  STL.64 [R1+0xce8], R2 ;  /* 0x000ce80201007387 */ /* 0x0005e80000100a00 */
[----:B------:R-:W-:Y:S04]  /*16cd0*/  STL.64 [R1+0x1ae0], R234 ;  /* 0x001ae0ea01007387 */ /* 0x000fe80000100a00 */
[----:B------:R-:W4:Y:S01]  /*16ce0*/  LDL.LU.64 R214, [R1+0xd28] ;  /* 0x000d280001d67983 */ /* 0x000f220000300a00 */
[----:B--2---:R-:W-:-:S05]  /*16cf0*/  IMAD.WIDE R2, R8, 0x4, R212 ;  /* 0x0000000408027825 */ /* 0x004fca00078e02d4 */
[----:B------:R1:W-:Y:S01]  /*16d00*/  STL.64 [R1+0xb50], R2 ;  /* 0x000b500201007387 */ /* 0x0003e20000100a00 */
[----:B------:R-:W-:-:S04]  /*16d10*/  IMAD.WIDE R6, R8, 0x4, R218 ;  /* 0x0000000408067825 */ /* 0x000fc800078e02da */
[C---:B------:R-:W-:Y:S01]  /*16d20*/  IMAD.WIDE R4, R8.reuse, 0x4, R222 ;  /* 0x0000000408047825 */ /* 0x040fe200078e02de */
        /* <DEDUP_REMOVED lines=8> */
[----:B---3--:R-:W-:-:S03]  /*16db0*/  IMAD.WIDE R2, R8, 0x4, R230 ;  /* 0x0000000408027825 */ /* 0x008fc600078e02e6 */
[----:B------:R-:W3:Y:S04]  /*16dc0*/  LDL.LU.64 R222, [R1+0xb00] ;  /* 0x000b000001de7983 */ /* 0x000ee80000300a00 */
[----:B------:R1:W-:Y:S04]  /*16dd0*/  STL.64 [R1+0xb40], R2 ;  /* 0x000b400201007387 */ /* 0x0003e80000100a00 */
[----:B------:R-:W3:Y:S01]  /*16de0*/  LDL.LU.64 R230, [R1+0xd40] ;  /* 0x000d400001e67983 */ /* 0x000ee20000300a00 */
[----:B-1----:R-:W-:-:S04]  /*16df0*/  IMAD.WIDE R2, R8, 0x4, R196 ;  /* 0x0000000408027825 */ /* 0x002fc800078e02c4 */
[C---:B------:R-:W-:Y:S01]  /*16e00*/  IMAD.WIDE R6, R8.reuse, 0x4, R202 ;  /* 0x0000000408067825 */ /* 0x040fe200078e02ca */
[----:B------:R1:W-:Y:S04]  /*16e10*/  STL.64 [R1+0xd00], R2 ;  /* 0x000d000201007387 */ /* 0x0003e80000100a00 */
[----:B------:R-:W-:Y:S01]  /*16e20*/  STL.64 [R1+0xb38], R6 ;  /* 0x000b380601007387 */ /* 0x000fe20000100a00 */
[----:B------:R-:W-:-:S04]  /*16e30*/  IMAD.WIDE R4, R8, 0x4, R206 ;  /* 0x0000000408047825 */ /* 0x000fc800078e02ce */
[C---:B-1----:R-:W-:Y:S02]  /*16e40*/  IMAD.WIDE R2, R8.reuse, 0x4, R216 ;  /* 0x0000000408027825 */ /* 0x042fe400078e02d8 */
[----:B------:R-:W3:Y:S04]  /*16e50*/  LDL.LU.64 R216, [R1+0xaf8] ;  /* 0x000af80001d87983 */ /* 0x000ee80000300a00 */
[----:B------:R1:W-:Y:S04]  /*16e60*/  STL.64 [R1+0xd08], R4 ;  /* 0x000d080401007387 */ /* 0x0003e80000100a00 */
[----:B------:R1:W-:Y:S01]  /*16e70*/  STL.64 [R1+0xb30], R2 ;  /* 0x000b300201007387 */ /* 0x0003e20000100a00 */
[----:B------:R-:W-:-:S04]  /*16e80*/  IMAD.WIDE R240, R8, 0x4, R224 ;  /* 0x0000000408f07825 */ /* 0x000fc800078e02e0 */
[----:B-1----:R-:W-:-:S04]  /*16e90*/  IMAD.WIDE R4, R8, 0x4, R200 ;  /* 0x0000000408047825 */ /* 0x002fc800078e02c8 */
[C---:B------:R-:W-:Y:S01]  /*16ea0*/  IMAD.WIDE R2, R8.reuse, 0x4, R220 ;  /* 0x0000000408027825 */ /* 0x040fe200078e02dc */
[----:B------:R-:W-:Y:S04]  /*16eb0*/  STL.64 [R1+0xd10], R4 ;  /* 0x000d100401007387 */ /* 0x000fe80000100a00 */
[----:B------:R-:W3:Y:S04]  /*16ec0*/  LDL.LU.64 R224, [R1+0xd48] ;  /* 0x000d480001e07983 */ /* 0x000ee80000300a00 */
[----:B------:R4:W-:Y:S04]  /*16ed0*/  STL.64 [R1+0xb28], R2 ;  /* 0x000b280201007387 */ /* 0x0009e80000100a00 */
[----:B------:R-:W3:Y:S04]  /*16ee0*/  LDL.LU.64 R202, [R1+0xaf0] ;  /* 0x000af00001ca7983 */ /* 0x000ee80000300a00 */
[----:B------:R-:W3:Y:S01]  /*16ef0*/  LDL.LU.64 R220, [R1+0xd50] ;  /* 0x000d500001dc7983 */ /* 0x000ee20000300a00 */
[----:B------:R-:W-:-:S03]  /*16f00*/  IMAD.WIDE R246, R8, 0x4, R226 ;  /* 0x0000000408f67825 */ /* 0x000fc600078e02e2 */
[----:B------:R-:W3:Y:S04]  /*16f10*/  LDL.LU.64 R206, [R1+0xae8] ;  /* 0x000ae80001ce7983 */ /* 0x000ee80000300a00 */
[----:B------:R-:W3:Y:S01]  /*16f20*/  LDL.LU.64 R200, [R1+0xd58] ;  /* 0x000d580001c87983 */ /* 0x000ee20000300a00 */
[----:B----4-:R-:W-:-:S05]  /*16f30*/  IMAD.WIDE R2, R8, 0x4, R228 ;  /* 0x0000000408027825 */ /* 0x010fca00078e02e4 */
[----:B------:R1:W-:Y:S04]  /*16f40*/  STL.64 [R1+0xd20], R2 ;  /* 0x000d200201007387 */ /* 0x0003e80000100a00 */
[----:B------:R-:W4:Y:S04]  /*16f50*/  LDL.LU.64 R226, [R1+0xae0] ;  /* 0x000ae00001e27983 */ /* 0x000f280000300a00 */
[----:B------:R-:W4:Y:S04]  /*16f60*/  LDL.LU.64 R228, [R1+0xd60] ;  /* 0x000d600001e47983 */ /* 0x000f280000300a00 */
[----:B------:R-:W-:Y:S01]  /*16f70*/  STL.64 [R1+0xd18], R240 ;  /* 0x000d18f001007387 */ /* 0x000fe20000100a00 */
[----:B-1----:R-:W-:-:S03]  /*16f80*/  IMAD.WIDE R2, R8, 0x4, R210 ;  /* 0x0000000408027825 */ /* 0x002fc600078e02d2 */
[----:B------:R-:W-:Y:S04]  /*16f90*/  STL.64 [R1+0x1ae8], R240 ;  /* 0x001ae8f001007387 */ /* 0x000fe80000100a00 */
[----:B------:R1:W-:Y:S04]  /*16fa0*/  STL.64 [R1+0xb18], R2 ;  /* 0x000b180201007387 */ /* 0x0003e80000100a00 */
[----:B------:R-:W4:Y:S04]  /*16fb0*/  LDL.LU.64 R210, [R1+0xad8] ;  /* 0x000ad80001d27983 */ /* 0x000f280000300a00 */
[----:B------:R-:W-:Y:S01]  /*16fc0*/  STL.64 [R1+0xb20], R246 ;  /* 0x000b20f601007387 */ /* 0x000fe20000100a00 */
[----:B-1----:R-:W-:-:S05]  /*16fd0*/  IMAD.WIDE R2, R8, 0x4, R214 ;  /* 0x0000000408027825 */ /* 0x002fca00078e02d6 */
[----:B------:R1:W-:Y:S04]  /*16fe0*/  STL.64 [R1+0xd28], R2 ;  /* 0x000d280201007387 */ /* 0x0003e80000100a00 */
[----:B------:R-:W-:Y:S01]  /*16ff0*/  STL.64 [R1+0x1af0], R246 ;  /* 0x001af0f601007387 */ /* 0x000fe20000100a00 */
[----:B--2---:R-:W-:-:S05]  /*17000*/  IMAD.WIDE R6, R8, 0x4, R208 ;  /* 0x0000000408067825 */ /* 0x004fca00078e02d0 */
[----:B------:R2:W-:Y:S01]  /*17010*/  STL.64 [R1+0xb10], R6 ;  /* 0x000b100601007387 */ /* 0x0005e20000100a00 */
[----:B------:R-:W-:-:S04]  /*17020*/  IMAD.WIDE R4, R8, 0x4, R212 ;  /* 0x0000000408047825 */ /* 0x000fc800078e02d4 */
[C---:B-1----:R-:W-:Y:S02]  /*17030*/  IMAD.WIDE R2, R8.reuse, 0x4, R236 ;  /* 0x0000000408027825 */ /* 0x042fe400078e02ec */
[----:B------:R-:W4:Y:S02]  /*17040*/  LDL.LU.64 R236, [R1+0xd68] ;  /* 0x000d680001ec7983 */ /* 0x000f240000300a00 */
[C---:B--2---:R-:W-:Y:S02]  /*17050*/  IMAD.WIDE R6, R8.reuse, 0x4, R218 ;  /* 0x0000000408067825 */ /* 0x044fe400078e02da */
[----:B------:R3:W-:Y:S04]  /*17060*/  STL.64 [R1+0xd30], R4 ;  /* 0x000d300401007387 */ /* 0x0007e80000100a00 */
[----:B------:R1:W-:Y:S04]  /*17070*/  STL.64 [R1+0xb08], R2 ;  /* 0x000b080201007387 */ /* 0x0003e80000100a00 */
[----:B------:R-:W-:Y:S01]  /*17080*/  STL.64 [R1+0xd38], R6 ;  /* 0x000d380601007387 */ /* 0x000fe20000100a00 */
[----:B---3--:R-:W-:-:S03]  /*17090*/  IMAD.WIDE R4, R8, 0x4, R222 ;  /* 0x0000000408047825 */ /* 0x008fc600078e02de */
[----:B------:R-:W2:Y:S01]  /*170a0*/  LDL.LU.64 R214, [R1+0xad0] ;  /* 0x000ad00001d67983 */ /* 0x000ea20000300a00 */
[----:B-1----:R-:W-:-:S03]  /*170b0*/  IMAD.WIDE R2, R8, 0x4, R230 ;  /* 0x0000000408027825 */ /* 0x002fc600078e02e6 */
[----:B------:R-:W-:Y:S04]  /*170c0*/  STL.64 [R1+0xb00], R4 ;  /* 0x000b000401007387 */ /* 0x000fe80000100a00 */
[----:B------:R-:W3:Y:S04]  /*170d0*/  LDL.LU.64 R208, [R1+0xd70] ;  /* 0x000d700001d07983 */ /* 0x000ee80000300a00 */
[----:B------:R1:W-:Y:S04]  /*170e0*/  STL.64 [R1+0xd40], R2 ;  /* 0x000d400201007387 */ /* 0x0003e80000100a00 */
[----:B------:R-:W3:Y:S04]  /*170f0*/  LDL.LU.64 R212, [R1+0xac8] ;  /* 0x000ac80001d47983 */ /* 0x000ee80000300a00 */
[----:B------:R-:W3:Y:S04]  /*17100*/  LDL.LU.64 R230, [R1+0xd78] ;  /* 0x000d780001e67983 */ /* 0x000ee80000300a00 */
[----:B------:R-:W3:Y:S01]  /*17110*/  LDL.LU.64 R218, [R1+0xac0] ;  /* 0x000ac00001da7983 */ /* 0x000ee20000300a00 */
[----:B-1----:R-:W-:-:S03]  /*17120*/  IMAD.WIDE R2, R8, 0x4, R216 ;  /* 0x0000000408027825 */ /* 0x002fc600078e02d8 */
[----:B------:R-:W3:Y:S04]  /*17130*/  LDL.LU.64 R222, [R1+0xd80] ;  /* 0x000d800001de7983 */ /* 0x000ee80000300a00 */
[----:B------:R1:W-:Y:S04]  /*17140*/  STL.64 [R1+0xaf8], R2 ;  /* 0x000af80201007387 */ /* 0x0003e80000100a00 */
[----:B------:R-:W3:Y:S01]  /*17150*/  LDL.LU.64 R216, [R1+0xab8] ;  /* 0x000ab80001d87983 */ /* 0x000ee20000300a00 */
[----:B-1----:R-:W-:-:S03]  /*17160*/  IMAD.WIDE R2, R8, 0x4, R224 ;  /* 0x0000000408027825 */ /* 0x002fc600078e02e0 */
[----:B------:R-:W3:Y:S04]  /*17170*/  LDL.LU.64 R224, [R1+0xd88] ;  /* 0x000d880001e07983 */ /* 0x000ee80000300a00 */
[----:B------:R1:W-:Y:S01]  /*17180*/  STL.64 [R1+0xd48], R2 ;  /* 0x000d480201007387 */ /* 0x0003e20000100a00 */
[----:B------:R-:W-:-:S04]  /*17190*/  IMAD.WIDE R4, R8, 0x4, R202 ;  /* 0x0000000408047825 */ /* 0x000fc800078e02ca */
[C---:B-1----:R-:W-:Y:S02]  /*171a0*/  IMAD.WIDE R2, R8.reuse, 0x4, R220 ;  /* 0x0000000408027825 */ /* 0x042fe400078e02dc */
[----:B------:R-:W3:Y:S04]  /*171b0*/  LDL.LU.64 R220, [R1+0xab0] ;  /* 0x000ab00001dc7983 */ /* 0x000ee80000300a00 */
[----:B------:R-:W-:Y:S01]  /*171c0*/  STL.64 [R1+0xaf0], R4 ;  /* 0x000af00401007387 */ /* 0x000fe20000100a00 */
[----:B------:R-:W-:-:S03]  /*171d0*/  IMAD.WIDE R246, R8, 0x4, R206 ;  /* 0x0000000408f67825 */ /* 0x000fc600078e02ce */
[----:B------:R4:W-:Y:S01]  /*171e0*/  STL.64 [R1+0xd50], R2 ;  /* 0x000d500201007387 */ /* 0x0009e20000100a00 */
[----:B------:R-:W-:-:S03]  /*171f0*/  IMAD.WIDE R248, R8, 0x4, R200 ;  /* 0x0000000408f87825 */ /* 0x000fc600078e02c8 */
[----:B------:R-:W3:Y:S04]  /*17200*/  LDL.LU.64 R206, [R1+0xd90] ;  /* 0x000d900001ce7983 */ /* 0x000ee80000300a00 */
[----:B------:R-:W3:Y:S01]  /*17210*/  LDL.LU.64 R200, [R1+0xaa8] ;  /* 0x000aa80001c87983 */ /* 0x000ee20000300a00 */
[----:B----4-:R-:W-:-:S04]  /*17220*/  IMAD.WIDE R2, R8, 0x4, R228 ;  /* 0x0000000408027825 */ /* 0x010fc800078e02e4 */
[C---:B------:R-:W-:Y:S01]  /*17230*/  IMAD.WIDE R38, R8.reuse, 0x4, R226 ;  /* 0x0000000408267825 */ /* 0x040fe200078e02e2 */
[----:B------:R1:W-:Y:S04]  /*17240*/  STL.64 [R1+0xd60], R2 ;  /* 0x000d600201007387 */ /* 0x0003e80000100a00 */
[----:B------:R-:W4:Y:S04]  /*17250*/  LDL.LU.64 R226, [R1+0xd98] ;  /* 0x000d980001e27983 */ /* 0x000f280000300a00 */
[----:B------:R-:W4:Y:S04]  /*17260*/  LDL.LU.64 R228, [R1+0xaa0] ;  /* 0x000aa00001e47983 */ /* 0x000f280000300a00 */
[----:B------:R-:W-:Y:S01]  /*17270*/  STL.64 [R1+0xae8], R246 ;  /* 0x000ae8f601007387 */ /* 0x000fe20000100a00 */
[----:B-1----:R-:W-:-:S03]  /*17280*/  IMAD.WIDE R2, R8, 0x4, R210 ;  /* 0x0000000408027825 */ /* 0x002fc600078e02d2 */
[----:B------:R-:W-:Y:S04]  /*17290*/  STL.64 [R1+0x1af8], R246 ;  /* 0x001af8f601007387 */ /* 0x000fe80000100a00 */
[----:B------:R-:W4:Y:S04]  /*172a0*/  LDL.LU.64 R210, [R1+0xda0] ;  /* 0x000da00001d27983 */ /* 0x000f280000300a00 */
[----:B------:R-:W-:Y:S04]  /*172b0*/  STL.64 [R1+0xd58], R248 ;  /* 0x000d58f801007387 */ /* 0x000fe80000100a00 */
[----:B------:R1:W-:Y:S04]  /*172c0*/  STL.64 [R1+0xad8], R2 ;  /* 0x000ad80201007387 */ /* 0x0003e80000100a00 */
[----:B------:R-:W-:Y:S01]  /*172d0*/  STL.64 [R1+0x1b00], R248 ;  /* 0x001b00f801007387 */ /* 0x000fe20000100a00 */
[----:B-1----:R-:W-:-:S03]  /*172e0*/  IMAD.WIDE R2, R8, 0x4, R236 ;  /* 0x0000000408027825 */ /* 0x002fc600078e02ec */
[----:B------:R-:W4:Y:S04]  /*172f0*/  LDL.LU.64 R236, [R1+0xa98] ;  /* 0x000a980001ec7983 */ /* 0x000f280000300a00 */
[----:B------:R-:W-:Y:S04]  /*17300*/  STL.64 [R1+0xae0], R38 ;  /* 0x000ae02601007387 */ /* 0x000fe80000100a00 */
[----:B------:R2:W-:Y:S04]  /*17310*/  STL.64 [R1+0xd68], R2 ;  /* 0x000d680201007387 */ /* 0x0005e80000100a00 */
[----:B------:R-:W-:Y:S01]  /*17320*/  STL.64 [R1+0x1b08], R38 ;  /* 0x001b082601007387 */ /* 0x000fe20000100a00 */
[----:B--2---:R-:W-:-:S04]  /*17330*/  IMAD.WIDE R2, R8, 0x4, R214 ;  /* 0x0000000408027825 */ /* 0x004fc800078e02d6 */
[C---:B---3--:R-:W-:Y:S01]  /*17340*/  IMAD.WIDE R6, R8.reuse, 0x4, R208 ;  /* 0x0000000408067825 */ /* 0x048fe200078e02d0 */
[----:B------:R1:W-:Y:S03]  /*17350*/  STL.64 [R1+0xad0], R2 ;  /* 0x000ad00201007387 */ /* 0x0003e60000100a00 */
[C---:B------:R-:W-:Y:S01]  /*17360*/  IMAD.WIDE R4, R8.reuse, 0x4, R212 ;  /* 0x0000000408047825 */ /* 0x040fe200078e02d4 */
[----:B------:R2:W-:Y:S03]  /*17370*/  STL.64 [R1+0xd70], R6 ;  /* 0x000d700601007387 */ /* 0x0005e60000100a00 */
[C---:B-1----:R-:W-:Y:S02]  /*17380*/  IMAD.WIDE R2, R8.reuse, 0x4, R230 ;  /* 0x0000000408027825 */ /* 0x042fe400078e02e6 */
[----:B------:R-:W3:Y:S04]  /*17390*/  LDL.LU.64 R230, [R1+0xda8] ;  /* 0x000da80001e67983 */ /* 0x000ee80000300a00 */
[----:B------:R1:W-:Y:S01]  /*173a0*/  STL.64 [R1+0xac8], R4 ;  /* 0x000ac80401007387 */ /* 0x0003e20000100a00 */
[----:B--2---:R-:W-:-:S03]  /*173b0*/  IMAD.WIDE R6, R8, 0x4, R218 ;  /* 0x0000000408067825 */ /* 0x004fc600078e02da */
[----:B------:R2:W-:Y:S04]  /*173c0*/  STL.64 [R1+0xd78], R2 ;  /* 0x000d780201007387 */ /* 0x0005e80000100a00 */
[----:B------:R-:W-:Y:S01]  /*173d0*/  STL.64 [R1+0xac0], R6 ;  /* 0x000ac00601007387 */ /* 0x000fe20000100a00 */
[----:B-1----:R-:W-:-:S03]  /*173e0*/  IMAD.WIDE R4, R8, 0x4, R216 ;  /* 0x0000000408047825 */ /* 0x002fc600078e02d8 */
[----:B------:R-:W3:Y:S01]  /*173f0*/  LDL.LU.64 R214, [R1+0xa90] ;  /* 0x000a900001d67983 */ /* 0x000ee20000300a00 */
[----:B--2---:R-:W-:-:S05]  /*17400*/  IMAD.WIDE R2, R8, 0x4, R222 ;  /* 0x0000000408027825 */ /* 0x004fca00078e02de */
[----:B------:R1:W-:Y:S04]  /*17410*/  STL.64 [R1+0xd80], R2 ;  /* 0x000d800201007387 */ /* 0x0003e80000100a00 */
[----:B------:R-:W-:Y:S04]  /*17420*/  STL.64 [R1+0xab8], R4 ;  /* 0x000ab80401007387 */ /* 0x000fe80000100a00 */
[----:B------:R-:W2:Y:S01]  /*17430*/  LDL.LU.64 R208, [R1+0xdb0] ;  /* 0x000db00001d07983 */ /* 0x000ea20000300a00 */
[----:B-1----:R-:W-:-:S03]  /*17440*/  IMAD.WIDE R2, R8, 0x4, R224 ;  /* 0x0000000408027825 */ /* 0x002fc600078e02e0 */
[----:B------:R-:W2:Y:S04]  /*17450*/  LDL.LU.64 R224, [R1+0xa88] ;  /* 0x000a880001e07983 */ /* 0x000ea80000300a00 */
[----:B------:R1:W-:Y:S04]  /*17460*/  STL.64 [R1+0xd88], R2 ;  /* 0x000d880201007387 */ /* 0x0003e80000100a00 */
[----:B------:R-:W2:Y:S04]  /*17470*/  LDL.LU.64 R212, [R1+0xdb8] ;  /* 0x000db80001d47983 */ /* 0x000ea80000300a00 */
[----:B------:R-:W2:Y:S01]  /*17480*/  LDL.LU.64 R218, [R1+0xa80] ;  /* 0x000a800001da7983 */ /* 0x000ea20000300a00 */
[----:B-1----:R-:W-:-:S05]  /*17490*/  IMAD.WIDE R2, R8, 0x4, R220 ;  /* 0x0000000408027825 */ /* 0x002fca00078e02dc */
[----:B------:R1:W-:Y:S04]  /*174a0*/  STL.64 [R1+0xab0], R2 ;  /* 0x000ab00201007387 */ /* 0x0003e80000100a00 */
[----:B------:R-:W2:Y:S04]  /*174b0*/  LDL.LU.64 R222, [R1+0xdc0] ;  /* 0x000dc00001de7983 */ /* 0x000ea80000300a00 */
[----:B------:R-:W2:Y:S04]  /*174c0*/  LDL.LU.64 R216, [R1+0xa78] ;  /* 0x000a780001d87983 */ /* 0x000ea80000300a00 */
[----:B------:R-:W2:Y:S01]  /*174d0*/  LDL.LU.64 R220, [R1+0xdc8] ;  /* 0x000dc80001dc7983 */ /* 0x000ea20000300a00 */
[----:B----4-:R-:W-:-:S03]  /*174e0*/  IMAD.WIDE R80, R8, 0x4, R226 ;  /* 0x0000000408507825 */ /* 0x010fc600078e02e2 */
[----:B------:R-:W4:Y:S01]  /*174f0*/  LDL.LU.64 R226, [R1+0xa70] ;  /* 0x000a700001e27983 */ /* 0x000f220000300a00 */
[----:B------:R-:W-:-:S03]  /*17500*/  IMAD.WIDE R86, R8, 0x4, R228 ;  /* 0x0000000408567825 */ /* 0x000fc600078e02e4 */
[----:B------:R-:W4:Y:S01]  /*17510*/  LDL.LU.64 R228, [R1+0xdd0] ;  /* 0x000dd00001e47983 */ /* 0x000f220000300a00 */
[----:B------:R-:W-:-:S04]  /*17520*/  IMAD.WIDE R240, R8, 0x4, R206 ;  /* 0x0000000408f07825 */ /* 0x000fc800078e02ce */
[C---:B------:R-:W-:Y:S01]  /*17530*/  IMAD.WIDE R234, R8.reuse, 0x4, R200 ;  /* 0x0000000408ea7825 */ /* 0x040fe200078e02c8 */
[----:B------:R-:W-:Y:S03]  /*17540*/  STL.64 [R1+0xd90], R240 ;  /* 0x000d90f001007387 */ /* 0x000fe60000100a00 */
[C---:B-1----:R-:W-:Y:S01]  /*17550*/  IMAD.WIDE R2, R8.reuse, 0x4, R210 ;  /* 0x0000000408027825 */ /* 0x042fe200078e02d2 */
[----:B------:R-:W-:Y:S04]  /*17560*/  STL.64 [R1+0x1b10], R240 ;  /* 0x001b10f001007387 */ /* 0x000fe80000100a00 */
[----:B------:R-:W-:Y:S04]  /*17570*/  STL.64 [R1+0xaa8], R234 ;  /* 0x000aa8ea01007387 */ /* 0x000fe80000100a00 */
[----:B------:R-:W-:Y:S04]  /*17580*/  STL.64 [R1+0x1b18], R234 ;  /* 0x001b18ea01007387 */ /* 0x000fe80000100a00 */
[----:B------:R1:W-:Y:S02]  /*17590*/  STL.64 [R1+0xda0], R2 ;  /* 0x000da00201007387 */ /* 0x0003e40000100a00 */
[----:B-1----:R-:W-:-:S02]  /*175a0*/  IMAD.WIDE R2, R8, 0x4, R236 ;  /* 0x0000000408027825 */ /* 0x002fc400078e02ec */
[----:B------:R-:W4:Y:S04]  /*175b0*/  LDL.LU.64 R236, [R1+0xa68] ;  /* 0x000a680001ec7983 */ /* 0x000f280000300a00 */
[----:B------:R-:W4:Y:S04]  /*175c0*/  LDL.LU.64 R200, [R1+0xdd8] ;  /* 0x000dd80001c87983 */ /* 0x000f280000300a00 */
[----:B------:R3:W-:Y:S04]  /*175d0*/  STL.64 [R1+0xa98], R2 ;  /* 0x000a980201007387 */ /* 0x0007e80000100a00 */
[----:B------:R-:W4:Y:S04]  /*175e0*/  LDL.LU.64 R210, [R1+0xa60] ;  /* 0x000a600001d27983 */ /* 0x000f280000300a00 */
[----:B------:R-:W-:Y:S04]  /*175f0*/  STL.64 [R1+0xd98], R80 ;  /* 0x000d985001007387 */ /* 0x000fe80000100a00 */
[----:B------:R-:W-:Y:S01]  /*17600*/  STL.64 [R1+0x1b20], R80 ;  /* 0x001b205001007387 */ /* 0x000fe20000100a00 */
[----:B---3--:R-:W-:-:S03]  /*17610*/  IMAD.WIDE R2, R8, 0x4, R230 ;  /* 0x0000000408027825 */ /* 0x008fc600078e02e6 */
[----:B------:R-:W3:Y:S04]  /*17620*/  LDL.LU.64 R230, [R1+0xde0] ;  /* 0x000de00001e67983 */ /* 0x000ee80000300a00 */
[----:B------:R-:W-:Y:S04]  /*17630*/  STL.64 [R1+0xaa0], R86 ;  /* 0x000aa05601007387 */ /* 0x000fe80000100a00 */
[----:B------:R1:W-:Y:S04]  /*17640*/  STL.64 [R1+0xda8], R2 ;  /* 0x000da80201007387 */ /* 0x0003e80000100a00 */
[----:B------:R-:W-:Y:S01]  /*17650*/  STL.64 [R1+0x1b28], R86 ;  /* 0x001b285601007387 */ /* 0x000fe20000100a00 */
[----:B-1----:R-:W-:-:S03]  /*17660*/  IMAD.WIDE R2, R8, 0x4, R214 ;  /* 0x0000000408027825 */ /* 0x002fc600078e02d6 */
[----:B------:R-:W3:Y:S04]  /*17670*/  LDL.LU.64 R214, [R1+0xa58] ;  /* 0x000a580001d67983 */ /* 0x000ee80000300a00 */
[----:B------:R1:W-:Y:S01]  /*17680*/  STL.64 [R1+0xa90], R2 ;  /* 0x000a900201007387 */ /* 0x0003e20000100a00 */
[----:B--2---:R-:W-:-:S04]  /*17690*/  IMAD.WIDE R4, R8, 0x4, R208 ;  /* 0x0000000408047825 */ /* 0x004fc800078e02d0 */
[C---:B-1----:R-:W-:Y:S02]  /*176a0*/  IMAD.WIDE R2, R8.reuse, 0x4, R224 ;  /* 0x0000000408027825 */ /* 0x042fe400078e02e0 */
[----:B------:R-:W2:Y:S04]  /*176b0*/  LDL.LU.64 R224, [R1+0xde8] ;  /* 0x000de80001e07983 */ /* 0x000ea80000300a00 */
[----:B------:R-:W-:Y:S01]  /*176c0*/  STL.64 [R1+0xdb0], R4 ;  /* 0x000db00401007387 */ /* 0x000fe20000100a00 */
[----:B------:R-:W-:-:S03]  /*176d0*/  IMAD.WIDE R6, R8, 0x4, R212 ;  /* 0x0000000408067825 */ /* 0x000fc600078e02d4 */
[----:B------:R1:W-:Y:S04]  /*176e0*/  STL.64 [R1+0xa88], R2 ;  /* 0x000a880201007387 */ /* 0x0003e80000100a00 */
[----:B------:R-:W-:Y:S01]  /*176f0*/  STL.64 [R1+0xdb8], R6 ;  /* 0x000db80601007387 */ /* 0x000fe20000100a00 */
[----:B-1----:R-:W-:-:S04]  /*17700*/  IMAD.WIDE R2, R8, 0x4, R218 ;  /* 0x0000000408027825 */ /* 0x002fc800078e02da */
[C---:B------:R-:W-:Y:S01]  /*17710*/  IMAD.WIDE R4, R8.reuse, 0x4, R222 ;  /* 0x0000000408047825 */ /* 0x040fe200078e02de */
[----:B------:R1:W-:Y:S04]  /*17720*/  STL.64 [R1+0xa80], R2 ;  /* 0x000a800201007387 */ /* 0x0003e80000100a00 */
[----:B------:R-:W-:Y:S04]  /*17730*/  STL.64 [R1+0xdc0], R4 ;  /* 0x000dc00401007387 */ /* 0x000fe80000100a00 */
[----:B------:R-:W2:Y:S01]  /*17740*/  LDL.LU.64 R208, [R1+0xa50] ;  /* 0x000a500001d07983 */ /* 0x000ea20000300a00 */
[----:B-1----:R-:W-:-:S03]  /*17750*/  IMAD.WIDE R2, R8, 0x4, R220 ;  /* 0x0000000408027825 */ /* 0x002fc600078e02dc */
[----:B------:R-:W2:Y:S04]  /*17760*/  LDL.LU.64 R212, [R1+0xdf0] ;  /* 0x000df00001d47983 */ /* 0x000ea80000300a00 */
[----:B------:R4:W-:Y:S04]  /*17770*/  STL.64 [R1+0xdc8], R2 ;  /* 0x000dc80201007387 */ /* 0x0009e80000100a00 */
[----:B------:R-:W2:Y:S04]  /*17780*/  LDL.LU.64 R218, [R1+0xa48] ;  /* 0x000a480001da7983 */ /* 0x000ea80000300a00 */
[----:B------:R-:W2:Y:S04]  /*17790*/  LDL.LU.64 R222, [R1+0xdf8] ;  /* 0x000df80001de7983 */ /* 0x000ea80000300a00 */
[----:B------:R-:W2:Y:S01]  /*177a0*/  LDL.LU.64 R220, [R1+0xa40] ;  /* 0x000a400001dc7983 */ /* 0x000ea20000300a00 */
[----:B------:R-:W-:-:S04]  /*177b0*/  IMAD.WIDE R248, R8, 0x4, R216 ;  /* 0x0000000408f87825 */ /* 0x000fc800078e02d8 */
[----:B----4-:R-:W-:-:S04]  /*177c0*/  IMAD.WIDE R2, R8, 0x4, R226 ;  /* 0x0000000408027825 */ /* 0x010fc800078e02e2 */
[C---:B------:R-:W-:Y:S01]  /*177d0*/  IMAD.WIDE R108, R8.reuse, 0x4, R228 ;  /* 0x00000004086c7825 */ /* 0x040fe200078e02e4 */
[----:B------:R3:W-:Y:S04]  /*177e0*/  STL.64 [R1+0xa70], R2 ;  /* 0x000a700201007387 */ /* 0x0007e80000100a00 */
[----:B------:R-:W4:Y:S04]  /*177f0*/  LDL.LU.64 R216, [R1+0xe00] ;  /* 0x000e000001d87983 */ /* 0x000f280000300a00 */
[----:B------:R-:W4:Y:S04]  /*17800*/  LDL.LU.64 R228, [R1+0xa38] ;  /* 0x000a380001e47983 */ /* 0x000f280000300a00 */
[----:B------:R-:W4:Y:S04]  /*17810*/  LDL.LU.64 R226, [R1+0xe08] ;  /* 0x000e080001e27983 */ /* 0x000f280000300a00 */
[----:B------:R-:W-:Y:S04]  /*17820*/  STL.64 [R1+0xa78], R248 ;  /* 0x000a78f801007387 */ /* 0x000fe80000100a00 */
[----:B------:R-:W-:Y:S01]  /*17830*/  STL.64 [R1+0x1c08], R248 ;  /* 0x001c08f801007387 */ /* 0x000fe20000100a00 */
[----:B------:R-:W-:-:S03]  /*17840*/  IMAD.WIDE R106, R8, 0x4, R236 ;  /* 0x00000004086a7825 */ /* 0x000fc600078e02ec */
[----:B------:R-:W4:Y:S04]  /*17850*/  LDL.LU.64 R236, [R1+0xa30] ;  /* 0x000a300001ec7983 */ /* 0x000f280000300a00 */
[----:B------:R-:W-:Y:S01]  /*17860*/  STL.64 [R1+0xdd0], R108 ;  /* 0x000dd06c01007387 */ /* 0x000fe20000100a00 */
[----:B------:R-:W-:-:S03]  /*17870*/  IMAD.WIDE R88, R8, 0x4, R200 ;  /* 0x0000000408587825 */ /* 0x000fc600078e02c8 */
[----:B------:R-:W-:Y:S01]  /*17880*/  STL.64 [R1+0x1b30], R108 ;  /* 0x001b306c01007387 */ /* 0x000fe20000100a00 */
[----:B------:R-:W-:-:S04]  /*17890*/  IMAD.WIDE R94, R8, 0x4, R210 ;  /* 0x00000004085e7825 */ /* 0x000fc800078e02d2 */
[C---:B---3--:R-:W-:Y:S02]  /*178a0*/  IMAD.WIDE R2, R8.reuse, 0x4, R230 ;  /* 0x0000000408027825 */ /* 0x048fe400078e02e6 */
[----:B------:R-:W3:Y:S04]  /*178b0*/  LDL.LU.64 R230, [R1+0xe18] ;  /* 0x000e180001e67983 */ /* 0x000ee80000300a00 */
[----:B------:R-:W-:Y:S04]  /*178c0*/  STL.64 [R1+0xa68], R106 ;  /* 0x000a686a01007387 */ /* 0x000fe80000100a00 */
[----:B------:R1:W-:Y:S04]  /*178d0*/  STL.64 [R1+0xde0], R2 ;  /* 0x000de00201007387 */ /* 0x0003e80000100a00 */
[----:B------:R-:W-:Y:S04]  /*178e0*/  STL.64 [R1+0x1b38], R106 ;  /* 0x001b386a01007387 */ /* 0x000fe80000100a00 */
[----:B------:R-:W-:Y:S01]  /*178f0*/  STL.64 [R1+0xdd8], R88 ;  /* 0x000dd85801007387 */ /* 0x000fe20000100a00 */
[----:B-1----:R-:W-:-:S03]  /*17900*/  IMAD.WIDE R2, R8, 0x4, R214 ;  /* 0x0000000408027825 */ /* 0x002fc600078e02d6 */
[----:B------:R-:W-:Y:S04]  /*17910*/  STL.64 [R1+0x1b40], R88 ;  /* 0x001b405801007387 */ /* 0x000fe80000100a00 */
[----:B------:R2:W-:Y:S04]  /*17920*/  STL.64 [R1+0xa58], R2 ;  /* 0x000a580201007387 */ /* 0x0005e80000100a00 */
[----:B------:R-:W3:Y:S04]  /*17930*/  LDL.LU.64 R206, [R1+0xa28] ;  /* 0x000a280001ce7983 */ /* 0x000ee80000300a00 */
[----:B------:R-:W3:Y:S01]  /*17940*/  LDL.LU.64 R200, [R1+0xe28] ;  /* 0x000e280001c87983 */ /* 0x000ee20000300a00 */
[----:B--2---:R-:W-:-:S05]  /*17950*/  IMAD.WIDE R2, R8, 0x4, R224 ;  /* 0x0000000408027825 */ /* 0x004fca00078e02e0 */
[----:B------:R1:W-:Y:S04]  /*17960*/  STL.64 [R1+0xde8], R2 ;  /* 0x000de80201007387 */ /* 0x0003e80000100a00 */
[----:B------:R-:W2:Y:S04]  /*17970*/  LDL.LU.64 R224, [R1+0xa20] ;  /* 0x000a200001e07983 */ /* 0x000ea80000300a00 */
[----:B------:R-:W-:Y:S04]  /*17980*/  STL.64 [R1+0xa60], R94 ;  /* 0x000a605e01007387 */ /* 0x000fe80000100a00 */
[----:B------:R-:W-:Y:S01]  /*17990*/  STL.64 [R1+0x1b48], R94 ;  /* 0x001b485e01007387 */ /* 0x000fe20000100a00 */
[----:B------:R-:W-:-:S04]  /*179a0*/  IMAD.WIDE R6, R8, 0x4, R208 ;  /* 0x0000000408067825 */ /* 0x000fc800078e02d0 */
[C---:B-1----:R-:W-:Y:S01]  /*179b0*/  IMAD.WIDE R2, R8.reuse, 0x4, R212 ;  /* 0x0000000408027825 */ /* 0x042fe200078e02d4 */
[----:B------:R-:W-:Y:S04]  /*179c0*/  STL.64 [R1+0xa50], R6 ;  /* 0x000a500601007387 */ /* 0x000fe80000100a00 */
[----:B------:R-:W2:Y:S01]  /*179d0*/  LDL.LU.64 R210, [R1+0xe38] ;  /* 0x000e380001d27983 */ /* 0x000ea20000300a00 */
[----:B------:R-:W-:-:S03]  /*179e0*/  IMAD.WIDE R4, R8, 0x4, R218 ;  /* 0x0000000408047825 */ /* 0x000fc600078e02da */
[----:B------:R1:W-:Y:S04]  /*179f0*/  STL.64 [R1+0xdf0], R2 ;  /* 0x000df00201007387 */ /* 0x0003e80000100a00 */
[----:B------:R-:W-:Y:S01]  /*17a00*/  STL.64 [R1+0xa48], R4 ;  /* 0x000a480401007387 */ /* 0x000fe20000100a00 */
[----:B------:R-:W-:-:S03]  /*17a10*/  IMAD.WIDE R248, R8, 0x4, R220 ;  /* 0x0000000408f87825 */ /* 0x000fc600078e02dc */
[----:B------:R-:W2:Y:S01]  /*17a20*/  LDL.LU.64 R220, [R1+0xa18] ;  /* 0x000a180001dc7983 */ /* 0x000ea20000300a00 */
[----:B-1----:R-:W-:-:S05]  /*17a30*/  IMAD.WIDE R2, R8, 0x4, R222 ;  /* 0x0000000408027825 */ /* 0x002fca00078e02de */
[----:B------:R1:W-:Y:S01]  /*17a40*/  STL.64 [R1+0xdf8], R2 ;  /* 0x000df80201007387 */ /* 0x0003e20000100a00 */
[----:B----4-:R-:W-:-:S03]  /*17a50*/  IMAD.WIDE R240, R8, 0x4, R228 ;  /* 0x0000000408f07825 */ /* 0x010fc600078e02e4 */
[----:B------:R-:W4:Y:S01]  /*17a60*/  LDL.LU.64 R228, [R1+0xe48] ;  /* 0x000e480001e47983 */ /* 0x000f220000300a00 */
[----:B-1----:R-:W-:-:S03]  /*17a70*/  IMAD.WIDE R2, R8, 0x4, R226 ;  /* 0x0000000408027825 */ /* 0x002fc600078e02e2 */
[----:B------:R-:W-:Y:S04]  /*17a80*/  STL.64 [R1+0xa40], R248 ;  /* 0x000a40f801007387 */ /* 0x000fe80000100a00 */
[----:B------:R-:W-:Y:S04]  /*17a90*/  STL.64 [R1+0x1cd8], R248 ;  /* 0x001cd8f801007387 */ /* 0x000fe80000100a00 */
[----:B------:R1:W-:Y:S01]  /*17aa0*/  STL.64 [R1+0xe08], R2 ;  /* 0x000e080201007387 */ /* 0x0003e20000100a00 */
[----:B------:R-:W-:-:S03]  /*17ab0*/  IMAD.WIDE R246, R8, 0x4, R216 ;  /* 0x0000000408f67825 */ /* 0x000fc600078e02d8 */
[----:B------:R-:W4:Y:S04]  /*17ac0*/  LDL.LU.64 R214, [R1+0xa10] ;  /* 0x000a100001d67983 */ /* 0x000f280000300a00 */
[----:B------:R-:W4:Y:S01]  /*17ad0*/  LDL.LU.64 R208, [R1+0xe58] ;  /* 0x000e580001d07983 */ /* 0x000f220000300a00 */
[----:B-1----:R-:W-:-:S05]  /*17ae0*/  IMAD.WIDE R2, R8, 0x4, R236 ;  /* 0x0000000408027825 */ /* 0x002fca00078e02ec */
[----:B------:R1:W-:Y:S04]  /*17af0*/  STL.64 [R1+0xe10], R2 ;  /* 0x000e100201007387 */ /* 0x0003e80000100a00 */
[----:B------:R-:W4:Y:S04]  /*17b00*/  LDL.LU.64 R236, [R1+0xa08] ;  /* 0x000a080001ec7983 */ /* 0x000f280000300a00 */
[----:B------:R-:W-:Y:S04]  /*17b10*/  STL.64 [R1+0xe00], R246 ;  /* 0x000e00f601007387 */ /* 0x000fe80000100a00 */
[----:B------:R-:W-:Y:S04]  /*17b20*/  STL.64 [R1+0x1c10], R246 ;  /* 0x001c10f601007387 */ /* 0x000fe80000100a00 */
[----:B------:R-:W4:Y:S04]  /*17b30*/  LDL.LU.64 R212, [R1+0xe68] ;  /* 0x000e680001d47983 */ /* 0x000f280000300a00 */
[----:B------:R-:W4:Y:S04]  /*17b40*/  LDL.LU.64 R218, [R1+0xa00] ;  /* 0x000a000001da7983 */ /* 0x000f280000300a00 */
[----:B------:R-:W4:Y:S04]  /*17b50*/  LDL.LU.64 R222, [R1+0xe70] ;  /* 0x000e700001de7983 */ /* 0x000f280000300a00 */
[----:B------:R-:W4:Y:S04]  /*17b60*/  LDL.LU.64 R226, [R1+0x9f8] ;  /* 0x0009f80001e27983 */ /* 0x000f280000300a00 */
[----:B------:R-:W4:Y:S01]  /*17b70*/  LDL.LU.64 R216, [R1+0xe78] ;  /* 0x000e780001d87983 */ /* 0x000f220000300a00 */
[----:B---3--:R-:W-:-:S03]  /*17b80*/  IMAD.WIDE R100, R8, 0x4, R230 ;  /* 0x0000000408647825 */ /* 0x008fc600078e02e6 */
[----:B------:R-:W3:Y:S04]  /*17b90*/  LDL.LU.64 R230, [R1+0x9f0] ;  /* 0x0009f00001e67983 */ /* 0x000ee80000300a00 */
[----:B------:R-:W-:Y:S04]  /*17ba0*/  STL.64 [R1+0xa38], R240 ;  /* 0x000a38f001007387 */ /* 0x000fe80000100a00 */
[----:B------:R-:W-:Y:S01]  /*17bb0*/  STL.64 [R1+0x1c18], R240 ;  /* 0x001c18f001007387 */ /* 0x000fe20000100a00 */
[----:B------:R-:W-:-:S04]  /*17bc0*/  IMAD.WIDE R98, R8, 0x4, R206 ;  /* 0x0000000408627825 */ /* 0x000fc800078e02ce */
[----:B------:R-:W-:-:S04]  /*17bd0*/  IMAD.WIDE R96, R8, 0x4, R200 ;  /* 0x0000000408607825 */ /* 0x000fc800078e02c8 */
[C---:B--2---:R-:W-:Y:S02]  /*17be0*/  IMAD.WIDE R102, R8.reuse, 0x4, R224 ;  /* 0x0000000408667825 */ /* 0x044fe400078e02e0 */
[----:B------:R-:W2:Y:S04]  /*17bf0*/  LDL.LU.64 R224, [R1+0xe80] ;  /* 0x000e800001e07983 */ /* 0x000ea80000300a00 */
[----:B------:R-:W-:Y:S04]  /*17c00*/  STL.64 [R1+0xe18], R100 ;  /* 0x000e186401007387 */ /* 0x000fe80000100a00 */
[----:B------:R-:W-:Y:S04]  /*17c10*/  STL.64 [R1+0x1b50], R100 ;  /* 0x001b506401007387 */ /* 0x000fe80000100a00 */
        /* <DEDUP_REMOVED lines=8> */
[----:B------:R-:W2:Y:S04]  /*17ca0*/  LDL.LU.64 R206, [R1+0x9e8] ;  /* 0x0009e80001ce7983 */ /* 0x000ea80000300a00 */
[----:B------:R-:W2:Y:S01]  /*17cb0*/  LDL.LU.64 R200, [R1+0xe88] ;  /* 0x000e880001c87983 */ /* 0x000ea20000300a00 */
[----:B----4-:R-:W-:-:S05]  /*17cc0*/  IMAD.WIDE R2, R8, 0x4, R228 ;  /* 0x0000000408027825 */ /* 0x010fca00078e02e4 */
[----:B------:R1:W-:Y:S04]  /*17cd0*/  STL.64 [R1+0xe48], R2 ;  /* 0x000e480201007387 */ /* 0x0003e80000100a00 */
[----:B------:R-:W4:Y:S04]  /*17ce0*/  LDL.LU.64 R220, [R1+0x9e0] ;  /* 0x0009e00001dc7983 */ /* 0x000f280000300a00 */
[----:B------:R-:W4:Y:S01]  /*17cf0*/  LDL.LU.64 R228, [R1+0xe90] ;  /* 0x000e900001e47983 */ /* 0x000f220000300a00 */
[----:B------:R-:W-:-:S03]  /*17d00*/  IMAD.WIDE R6, R8, 0x4, R214 ;  /* 0x0000000408067825 */ /* 0x000fc600078e02d6 */
[----:B------:R-:W-:Y:S01]  /*17d10*/  STL.64 [R1+0xe30], R102 ;  /* 0x000e306601007387 */ /* 0x000fe20000100a00 */
[----:B------:R-:W-:-:S03]  /*17d20*/  IMAD.WIDE R4, R8, 0x4, R208 ;  /* 0x0000000408047825 */ /* 0x000fc600078e02d0 */
[----:B------:R-:W-:Y:S04]  /*17d30*/  STL.64 [R1+0x1b68], R102 ;  /* 0x001b686601007387 */ /* 0x000fe80000100a00 */
[----:B------:R-:W-:Y:S01]  /*17d40*/  STL.64 [R1+0xe50], R6 ;  /* 0x000e500601007387 */ /* 0x000fe20000100a00 */
[----:B-1----:R-:W-:-:S03]  /*17d50*/  IMAD.WIDE R2, R8, 0x4, R236 ;  /* 0x0000000408027825 */ /* 0x002fc600078e02ec */
[----:B------:R-:W4:Y:S04]  /*17d60*/  LDL.LU.64 R236, [R1+0x9d8] ;  /* 0x0009d80001ec7983 */ /* 0x000f280000300a00 */
[----:B------:R1:W-:Y:S04]  /*17d70*/  STL.64 [R1+0xe58], R4 ;  /* 0x000e580401007387 */ /* 0x0003e80000100a00 */
[----:B------:R1:W-:Y:S02]  /*17d80*/  STL.64 [R1+0xe60], R2 ;  /* 0x000e600201007387 */ /* 0x0003e40000100a00 */
[----:B-1----:R-:W-:-:S04]  /*17d90*/  IMAD.WIDE R4, R8, 0x4, R212 ;  /* 0x0000000408047825 */ /* 0x002fc800078e02d4 */
[C---:B------:R-:W-:Y:S01]  /*17da0*/  IMAD.WIDE R2, R8.reuse, 0x4, R218 ;  /* 0x0000000408027825 */ /* 0x040fe200078e02da */
[----:B------:R1:W-:Y:S03]  /*17db0*/  STL.64 [R1+0x13c0], R4 ;  /* 0x0013c00401007387 */ /* 0x0003e60000100a00 */
[C---:B------:R-:W-:Y:S01]  /*17dc0*/  IMAD.WIDE R108, R8.reuse, 0x4, R226 ;  /* 0x00000004086c7825 */ /* 0x040fe200078e02e2 */
[----:B------:R3:W-:Y:S04]  /*17dd0*/  STL.64 [R1+0x13c8], R2 ;  /* 0x0013c80201007387 */ /* 0x0007e80000100a00 */
[----:B------:R-:W4:Y:S01]  /*17de0*/  LDL.LU.64 R226, [R1+0xea0] ;  /* 0x000ea00001e27983 */ /* 0x000f220000300a00 */
[----:B-1----:R-:W-:-:S04]  /*17df0*/  IMAD.WIDE R4, R8, 0x4, R216 ;  /* 0x0000000408047825 */ /* 0x002fc800078e02d8 */
[C---:B---3--:R-:W-:Y:S02]  /*17e00*/  IMAD.WIDE R2, R8.reuse, 0x4, R230 ;  /* 0x0000000408027825 */ /* 0x048fe400078e02e6 */
[----:B------:R-:W3:Y:S04]  /*17e10*/  LDL.LU.64 R230, [R1+0xe98] ;  /* 0x000e980001e67983 */ /* 0x000ee80000300a00 */
[----:B------:R-:W-:Y:S01]  /*17e20*/  STL.64 [R1+0x13e0], R4 ;  /* 0x0013e00401007387 */ /* 0x000fe20000100a00 */
[----:B------:R-:W-:-:S03]  /*17e30*/  IMAD.WIDE R234, R8, 0x4, R222 ;  /* 0x0000000408ea7825 */ /* 0x000fc600078e02de */
[----:B------:R-:W3:Y:S04]  /*17e40*/  LDL.LU.64 R210, [R1+0xea8] ;  /* 0x000ea80001d27983 */ /* 0x000ee80000300a00 */
[----:B------:R1:W-:Y:S04]  /*17e50*/  STL.64 [R1+0x13e8], R2 ;  /* 0x0013e80201007387 */ /* 0x0003e80000100a00 */
[----:B------:R-:W3:Y:S04]  /*17e60*/  LDL.LU.64 R214, [R1+0x9d0] ;  /* 0x0009d00001d67983 */ /* 0x000ee80000300a00 */
[----:B------:R-:W3:Y:S04]  /*17e70*/  LDL.LU.64 R208, [R1+0xeb0] ;  /* 0x000eb00001d07983 */ /* 0x000ee80000300a00 */
[----:B------:R-:W-:Y:S04]  /*17e80*/  STL.64 [R1+0x13d0], R234 ;  /* 0x0013d0ea01007387 */ /* 0x000fe80000100a00 */
[----:B------:R-:W-:Y:S04]  /*17e90*/  STL.64 [R1+0x1c20], R234 ;  /* 0x001c20ea01007387 */ /* 0x000fe80000100a00 */
[----:B------:R-:W3:Y:S01]  /*17ea0*/  LDL.LU.64 R212, [R1+0x9c8] ;  /* 0x0009c80001d47983 */ /* 0x000ee20000300a00 */
[----:B--2---:R-:W-:-:S03]  /*17eb0*/  IMAD.WIDE R92, R8, 0x4, R224 ;  /* 0x00000004085c7825 */ /* 0x004fc600078e02e0 */
[----:B------:R-:W2:Y:S04]  /*17ec0*/  LDL.LU.64 R224, [R1+0xeb8] ;  /* 0x000eb80001e07983 */ /* 0x000ea80000300a00 */
[----:B------:R-:W2:Y:S04]  /*17ed0*/  LDL.LU.64 R218, [R1+0x9c0] ;  /* 0x0009c00001da7983 */ /* 0x000ea80000300a00 */
[----:B------:R-:W2:Y:S04]  /*17ee0*/  LDL.LU.64 R222, [R1+0xec0] ;  /* 0x000ec00001de7983 */ /* 0x000ea80000300a00 */
[----:B------:R-:W2:Y:S04]  /*17ef0*/  LDL.LU.64 R216, [R1+0x800] ;  /* 0x0008000001d87983 */ /* 0x000ea80000300a00 */
[----:B------:R-:W-:Y:S04]  /*17f00*/  STL.64 [R1+0x13d8], R108 ;  /* 0x0013d86c01007387 */ /* 0x000fe80000100a00 */
[----:B------:R-:W-:Y:S04]  /*17f10*/  STL.64 [R1+0x1c28], R108 ;  /* 0x001c286c01007387 */ /* 0x000fe80000100a00 */
[----:B------:R-:W-:Y:S04]  /*17f20*/  STL.64 [R1+0x13f0], R92 ;  /* 0x0013f05c01007387 */ /* 0x000fe80000100a00 */
[----:B------:R-:W-:Y:S01]  /*17f30*/  STL.64 [R1+0x1b70], R92 ;  /* 0x001b705c01007387 */ /* 0x000fe20000100a00 */
[----:B-1----:R-:W-:-:S04]  /*17f40*/  IMAD.WIDE R2, R8, 0x4, R206 ;  /* 0x0000000408027825 */ /* 0x002fc800078e02ce */
[C---:B----4-:R-:W-:Y:S02]  /*17f50*/  IMAD.WIDE R110, R8.reuse, 0x4, R220 ;  /* 0x00000004086e7825 */ /* 0x050fe400078e02dc */
[----:B------:R-:W4:Y:S02]  /*17f60*/  LDL.LU.64 R220, [R1+0xec8] ;  /* 0x000ec80001dc7983 */ /* 0x000f240000300a00 */
[C---:B------:R-:W-:Y:S02]  /*17f70*/  IMAD.WIDE R4, R8.reuse, 0x4, R228 ;  /* 0x0000000408047825 */ /* 0x040fe400078e02e4 */
[----:B------:R-:W-:Y:S04]  /*17f80*/  STL.64 [R1+0x13f8], R2 ;  /* 0x0013f80201007387 */ /* 0x000fe80000100a00 */
[----:B------:R-:W-:Y:S04]  /*17f90*/  STL.64 [R1+0x1410], R4 ;  /* 0x0014100401007387 */ /* 0x000fe80000100a00 */
[----:B------:R1:W-:Y:S04]  /*17fa0*/  STL.64 [R1+0x1b78], R2 ;  /* 0x001b780201007387 */ /* 0x0003e80000100a00 */
[----:B------:R-:W4:Y:S01]  /*17fb0*/  LDL.LU.64 R228, [R1+0x7f0] ;  /* 0x0007f00001e47983 */ /* 0x000f220000300a00 */
[----:B------:R-:W-:-:S04]  /*17fc0*/  IMAD.WIDE R104, R8, 0x4, R200 ;  /* 0x0000000408687825 */ /* 0x000fc800078e02c8 */
[C---:B-1----:R-:W-:Y:S02]  /*17fd0*/  IMAD.WIDE R2, R8.reuse, 0x4, R236 ;  /* 0x0000000408027825 */ /* 0x042fe400078e02ec */
[----:B------:R-:W4:Y:S04]  /*17fe0*/  LDL.LU.64 R236, [R1+0xed0] ;  /* 0x000ed00001ec7983 */ /* 0x000f280000300a00 */
[----:B------:R1:W-:Y:S04]  /*17ff0*/  STL.64 [R1+0x1418], R2 ;  /* 0x0014180201007387 */ /* 0x0003e80000100a00 */
[----:B------:R-:W-:Y:S04]  /*18000*/  STL.64 [R1+0x1400], R104 ;  /* 0x0014006801007387 */ /* 0x000fe80000100a00 */
[----:B------:R-:W-:Y:S01]  /*18010*/  STL.64 [R1+0x1b80], R104 ;  /* 0x001b806801007387 */ /* 0x000fe20000100a00 */
[----:B-1----:R-:W-:-:S03]  /*18020*/  IMAD.WIDE R2, R8, 0x4, R226 ;  /* 0x0000000408027825 */ /* 0x002fc600078e02e2 */
[----:B------:R-:W4:Y:S04]  /*18030*/  LDL.LU.64 R226, [R1+0x7c0] ;  /* 0x0007c00001e27983 */ /* 0x000f280000300a00 */
[----:B------:R-:W-:Y:S04]  /*18040*/  STL.64 [R1+0x1408], R110 ;  /* 0x0014086e01007387 */ /* 0x000fe80000100a00 */
[----:B------:R1:W-:Y:S04]  /*18050*/  STL.64 [R1+0x1420], R2 ;  /* 0x0014200201007387 */ /* 0x0003e80000100a00 */
[----:B------:R-:W-:Y:S01]  /*18060*/  STL.64 [R1+0x1b88], R110 ;  /* 0x001b886e01007387 */ /* 0x000fe20000100a00 */
[----:B---3--:R-:W-:-:S04]  /*18070*/  IMAD.WIDE R6, R8, 0x4, R210 ;  /* 0x0000000408067825 */ /* 0x008fc800078e02d2 */
[C---:B-1----:R-:W-:Y:S02]  /*18080*/  IMAD.WIDE R2, R8.reuse, 0x4, R230 ;  /* 0x0000000408027825 */ /* 0x042fe400078e02e6 */
[----:B------:R-:W3:Y:S04]  /*18090*/  LDL.LU.64 R230, [R1+0xee0] ;  /* 0x000ee00001e67983 */ /* 0x000ee80000300a00 */
[----:B------:R1:W-:Y:S01]  /*180a0*/  STL.64 [R1+0x1428], R2 ;  /* 0x0014280201007387 */ /* 0x0003e20000100a00 */
[----:B------:R-:W-:-:S03]  /*180b0*/  IMAD.WIDE R4, R8, 0x4, R208 ;  /* 0x0000000408047825 */ /* 0x000fc600078e02d0 */
[----:B------:R-:W-:Y:S04]  /*180c0*/  STL.64 [R1+0x1430], R6 ;  /* 0x0014300601007387 */ /* 0x000fe80000100a00 */
[----:B------:R-:W3:Y:S01]  /*180d0*/  LDL.LU.64 R210, [R1+0xed8] ;  /* 0x000ed80001d27983 */ /* 0x000ee20000300a00 */
[----:B-1----:R-:W-:-:S05]  /*180e0*/  IMAD.WIDE R2, R8, 0x4, R214 ;  /* 0x0000000408027825 */ /* 0x002fca00078e02d6 */
[----:B------:R1:W-:Y:S04]  /*180f0*/  STL.64 [R1+0x1438], R2 ;  /* 0x0014380201007387 */ /* 0x0003e80000100a00 */
[----:B------:R2:W-:Y:S02]  /*18100*/  STL.64 [R1+0x1440], R4 ;  /* 0x0014400401007387 */ /* 0x0005e40000100a00 */
[C---:B--2---:R-:W-:Y:S02]  /*18110*/  IMAD.WIDE R106, R8.reuse, 0x4, R224 ;  /* 0x00000004086a7825 */ /* 0x044fe400078e02e0 */
[----:B------:R-:W2:Y:S02]  /*18120*/  LDL.LU.64 R224, [R1+0xee8] ;  /* 0x000ee80001e07983 */ /* 0x000ea40000300a00 */
[----:B-1----:R-:W-:-:S04]  /*18130*/  IMAD.WIDE R2, R8, 0x4, R212 ;  /* 0x0000000408027825 */ /* 0x002fc800078e02d4 */
[C---:B------:R-:W-:Y:S01]  /*18140*/  IMAD.WIDE R4, R8.reuse, 0x4, R222 ;  /* 0x0000000408047825 */ /* 0x040fe200078e02de */
[----:B------:R1:W-:Y:S04]  /*18150*/  STL.64 [R1+0x1448], R2 ;  /* 0x0014480201007387 */ /* 0x0003e80000100a00 */
[----:B------:R-:W2:Y:S04]  /*18160*/  LDL.LU.64 R214, [R1+0x7b0] ;  /* 0x0007b00001d67983 */ /* 0x000ea80000300a00 */
[----:B------:R4:W-:Y:S01]  /*18170*/  STL.64 [R1+0x1460], R4 ;  /* 0x0014600401007387 */ /* 0x0009e20000100a00 */
[----:B-1----:R-:W-:-:S03]  /*18180*/  IMAD.WIDE R2, R8, 0x4, R216 ;  /* 0x0000000408027825 */ /* 0x002fc600078e02d8 */
[----:B------:R-:W2:Y:S04]  /*18190*/  LDL.LU.64 R208, [R1+0xef8] ;  /* 0x000ef80001d07983 */ /* 0x000ea80000300a00 */
[----:B------:R3:W-:Y:S01]  /*181a0*/  STL.64 [R1+0x1468], R2 ;  /* 0x0014680201007387 */ /* 0x0007e20000100a00 */
[----:B------:R-:W-:-:S03]  /*181b0*/  IMAD.WIDE R86, R8, 0x4, R218 ;  /* 0x0000000408567825 */ /* 0x000fc600078e02da */
        /* <DEDUP_REMOVED lines=8> */
[----:B------:R-:W-:Y:S01]  /*18240*/  STL.64 [R1+0x1c38], R86 ;  /* 0x001c385601007387 */ /* 0x000fe20000100a00 */
[----:B------:R-:W-:-:S03]  /*18250*/  IMAD.WIDE R6, R8, 0x4, R228 ;  /* 0x0000000408067825 */ /* 0x000fc600078e02e4 */
[----:B------:R-:W4:Y:S04]  /*18260*/  LDL.LU.64 R228, [R1+0xf10] ;  /* 0x000f100001e47983 */ /* 0x000f280000300a00 */
[----:B------:R-:W4:Y:S01]  /*18270*/  LDL.LU.64 R222, [R1+0xf30] ;  /* 0x000f300001de7983 */ /* 0x000f220000300a00 */
[----:B------:R-:W-:-:S03]  /*18280*/  IMAD.WIDE R232, R8, 0x4, R236 ;  /* 0x0000000408e87825 */ /* 0x000fc600078e02ec */
[----:B------:R-:W4:Y:S01]  /*18290*/  LDL.LU.64 R236, [R1+0xf18] ;  /* 0x000f180001ec7983 */ /* 0x000f220000300a00 */
[----:B------:R-:W-:-:S03]  /*182a0*/  IMAD.WIDE R242, R8, 0x4, R226 ;  /* 0x0000000408f27825 */ /* 0x000fc600078e02e2 */
[----:B------:R-:W4:Y:S04]  /*182b0*/  LDL.LU.64 R226, [R1+0xf40] ;  /* 0x000f400001e27983 */ /* 0x000f280000300a00 */
[----:B------:R-:W-:Y:S04]  /*182c0*/  STL.64 [R1+0x1470], R4 ;  /* 0x0014700401007387 */ /* 0x000fe80000100a00 */
[----:B------:R-:W-:Y:S01]  /*182d0*/  STL.64 [R1+0x1b90], R4 ;  /* 0x001b900401007387 */ /* 0x000fe20000100a00 */
[----:B---3--:R-:W-:-:S03]  /*182e0*/  IMAD.WIDE R2, R8, 0x4, R230 ;  /* 0x0000000408027825 */ /* 0x008fc600078e02e6 */
[----:B------:R-:W3:Y:S04]  /*182f0*/  LDL.LU.64 R230, [R1+0xf28] ;  /* 0x000f280001e67983 */ /* 0x000ee80000300a00 */
[----:B------:R-:W-:Y:S04]  /*18300*/  STL.64 [R1+0x1478], R6 ;  /* 0x0014780601007387 */ /* 0x000fe80000100a00 */
[----:B------:R1:W-:Y:S04]  /*18310*/  STL.64 [R1+0x1490], R2 ;  /* 0x0014900201007387 */ /* 0x0003e80000100a00 */
[----:B------:R-:W-:Y:S04]  /*18320*/  STL.64 [R1+0x1b98], R6 ;  /* 0x001b980601007387 */ /* 0x000fe80000100a00 */
[----:B------:R-:W-:Y:S01]  /*18330*/  STL.64 [R1+0x1480], R232 ;  /* 0x001480e801007387 */ /* 0x000fe20000100a00 */
[----:B-1----:R-:W-:-:S03]  /*18340*/  IMAD.WIDE R2, R8, 0x4, R210 ;  /* 0x0000000408027825 */ /* 0x002fc600078e02d2 */
[----:B------:R-:W-:Y:S04]  /*18350*/  STL.64 [R1+0x1ba0], R232 ;  /* 0x001ba0e801007387 */ /* 0x000fe80000100a00 */
[----:B------:R2:W-:Y:S02]  /*18360*/  STL.64 [R1+0x1498], R2 ;  /* 0x0014980201007387 */ /* 0x0005e40000100a00 */
[C---:B--2---:R-:W-:Y:S02]  /*18370*/  IMAD.WIDE R2, R8.reuse, 0x4, R224 ;  /* 0x0000000408027825 */ /* 0x044fe400078e02e0 */
[----:B------:R-:W2:Y:S04]  /*18380*/  LDL.LU.64 R224, [R1+0xf48] ;  /* 0x000f480001e07983 */ /* 0x000ea80000300a00 */
[----:B------:R-:W-:Y:S04]  /*18390*/  STL.64 [R1+0x1488], R242 ;  /* 0x001488f201007387 */ /* 0x000fe80000100a00 */
[----:B------:R1:W-:Y:S01]  /*183a0*/  STL.64 [R1+0x14a0], R2 ;  /* 0x0014a00201007387 */ /* 0x0003e20000100a00 */
[----:B------:R-:W-:-:S03]  /*183b0*/  IMAD.WIDE R246, R8, 0x4, R208 ;  /* 0x0000000408f67825 */ /* 0x000fc600078e02d0 */
[----:B------:R-:W-:Y:S01]  /*183c0*/  STL.64 [R1+0x1ba8], R242 ;  /* 0x001ba8f201007387 */ /* 0x000fe20000100a00 */
[----:B-1----:R-:W-:-:S04]  /*183d0*/  IMAD.WIDE R2, R8, 0x4, R214 ;  /* 0x0000000408027825 */ /* 0x002fc800078e02d6 */
[C---:B------:R-:W-:Y:S01]  /*183e0*/  IMAD.WIDE R4, R8.reuse, 0x4, R212 ;  /* 0x0000000408047825 */ /* 0x040fe200078e02d4 */
[----:B------:R1:W-:Y:S03]  /*183f0*/  STL.64 [R1+0x14a8], R2 ;  /* 0x0014a80201007387 */ /* 0x0003e60000100a00 */
[C---:B------:R-:W-:Y:S02]  /*18400*/  IMAD.WIDE R240, R8.reuse, 0x4, R216 ;  /* 0x0000000408f07825 */ /* 0x040fe400078e02d8 */
[----:B------:R-:W2:Y:S04]  /*18410*/  LDL.LU.64 R216, [R1+0xf38] ;  /* 0x000f380001d87983 */ /* 0x000ea80000300a00 */
[----:B------:R-:W-:Y:S01]  /*18420*/  STL.64 [R1+0x14b0], R246 ;  /* 0x0014b0f601007387 */ /* 0x000fe20000100a00 */
[----:B-1----:R-:W-:-:S03]  /*18430*/  IMAD.WIDE R2, R8, 0x4, R218 ;  /* 0x0000000408027825 */ /* 0x002fc600078e02da */
[----:B------:R1:W-:Y:S04]  /*18440*/  STL.64 [R1+0x14c0], R4 ;  /* 0x0014c00401007387 */ /* 0x0003e80000100a00 */
[----:B------:R-:W-:Y:S04]  /*18450*/  STL.64 [R1+0x1ce0], R246 ;  /* 0x001ce0f601007387 */ /* 0x000fe80000100a00 */
[----:B------:R1:W-:Y:S01]  /*18460*/  STL.64 [R1+0x14c8], R2 ;  /* 0x0014c80201007387 */ /* 0x0003e20000100a00 */
[----:B----4-:R-:W-:-:S03]  /*18470*/  IMAD.WIDE R80, R8, 0x4, R220 ;  /* 0x0000000408507825 */ /* 0x010fc600078e02dc */
[----:B------:R-:W4:Y:S04]  /*18480*/  LDL.LU.64 R220, [R1+0xf60] ;  /* 0x000f600001dc7983 */ /* 0x000f280000300a00 */
[----:B------:R-:W-:Y:S04]  /*18490*/  STL.64 [R1+0x14b8], R240 ;  /* 0x0014b8f001007387 */ /* 0x000fe80000100a00 */
[----:B------:R-:W-:Y:S01]  /*184a0*/  STL.64 [R1+0x1ce8], R240 ;  /* 0x001ce8f001007387 */ /* 0x000fe20000100a00 */
[----:B------:R-:W-:-:S03]  /*184b0*/  IMAD.WIDE R38, R8, 0x4, R228 ;  /* 0x0000000408267825 */ /* 0x000fc600078e02e4 */
[----:B------:R-:W4:Y:S01]  /*184c0*/  LDL.LU.64 R228, [R1+0xf58] ;  /* 0x000f580001e47983 */ /* 0x000f220000300a00 */
[----:B------:R-:W-:-:S04]  /*184d0*/  IMAD.WIDE R6, R8, 0x4, R222 ;  /* 0x0000000408067825 */ /* 0x000fc800078e02de */
[C---:B-1----:R-:W-:Y:S02]  /*184e0*/  IMAD.WIDE R4, R8.reuse, 0x4, R236 ;  /* 0x0000000408047825 */ /* 0x042fe400078e02ec */
[----:B------:R-:W4:Y:S04]  /*184f0*/  LDL.LU.64 R236, [R1+0xf70] ;  /* 0x000f700001ec7983 */ /* 0x000f280000300a00 */
[----:B------:R-:W-:Y:S04]  /*18500*/  STL.64 [R1+0x14d0], R80 ;  /* 0x0014d05001007387 */ /* 0x000fe80000100a00 */
[----:B------:R-:W-:Y:S04]  /*18510*/  STL.64 [R1+0x1c40], R80 ;  /* 0x001c405001007387 */ /* 0x000fe80000100a00 */
[----:B------:R-:W4:Y:S04]  /*18520*/  LDL.LU.64 R214, [R1+0xf50] ;  /* 0x000f500001d67983 */ /* 0x000f280000300a00 */
[----:B------:R-:W-:Y:S04]  /*18530*/  STL.64 [R1+0x14d8], R38 ;  /* 0x0014d82601007387 */ /* 0x000fe80000100a00 */
[----:B------:R-:W-:Y:S01]  /*18540*/  STL.64 [R1+0x1c48], R38 ;  /* 0x001c482601007387 */ /* 0x000fe20000100a00 */
[----:B------:R-:W-:-:S03]  /*18550*/  IMAD.WIDE R20, R8, 0x4, R226 ;  /* 0x0000000408147825 */ /* 0x000fc600078e02e2 */
[----:B------:R-:W4:Y:S04]  /*18560*/  LDL.LU.64 R226, [R1+0xf80] ;  /* 0x000f800001e27983 */ /* 0x000f280000300a00 */
[----:B------:R-:W4:Y:S04]  /*18570*/  LDL.LU.64 R208, [R1+0xf68] ;  /* 0x000f680001d07983 */ /* 0x000f280000300a00 */
[----:B------:R-:W4:Y:S01]  /*18580*/  LDL.LU.64 R212, [R1+0xf90] ;  /* 0x000f900001d47983 */ /* 0x000f220000300a00 */
[----:B---3--:R-:W-:-:S03]  /*18590*/  IMAD.WIDE R22, R8, 0x4, R230 ;  /* 0x0000000408167825 */ /* 0x008fc600078e02e6 */
[----:B------:R-:W3:Y:S04]  /*185a0*/  LDL.LU.64 R230, [R1+0xf78] ;  /* 0x000f780001e67983 */ /* 0x000ee80000300a00 */
[----:B------:R-:W-:Y:S04]  /*185b0*/  STL.64 [R1+0x14e0], R6 ;  /* 0x0014e00601007387 */ /* 0x000fe80000100a00 */
[----:B------:R-:W-:Y:S01]  /*185c0*/  STL.64 [R1+0x1bb0], R6 ;  /* 0x001bb00601007387 */ /* 0x000fe20000100a00 */
[----:B--2---:R-:W-:-:S03]  /*185d0*/  IMAD.WIDE R244, R8, 0x4, R224 ;  /* 0x0000000408f47825 */ /* 0x004fc600078e02e0 */
[----:B------:R-:W2:Y:S04]  /*185e0*/  LDL.LU.64 R224, [R1+0xfa0] ;  /* 0x000fa00001e07983 */ /* 0x000ea80000300a00 */
[----:B------:R-:W-:Y:S04]  /*185f0*/  STL.64 [R1+0x14e8], R4 ;  /* 0x0014e80401007387 */ /* 0x000fe80000100a00 */
[----:B------:R-:W-:Y:S04]  /*18600*/  STL.64 [R1+0x1bb8], R4 ;  /* 0x001bb80401007387 */ /* 0x000fe80000100a00 */
[----:B------:R-:W2:Y:S04]  /*18610*/  LDL.LU.64 R218, [R1+0xf88] ;  /* 0x000f880001da7983 */ /* 0x000ea80000300a00 */
[----:B------:R-:W2:Y:S01]  /*18620*/  LDL.LU.64 R222, [R1+0xfb0] ;  /* 0x000fb00001de7983 */ /* 0x000ea20000300a00 */
[----:B------:R-:W-:-:S03]  /*18630*/  IMAD.WIDE R250, R8, 0x4, R216 ;  /* 0x0000000408fa7825 */ /* 0x000fc600078e02d8 */
        /* <DEDUP_REMOVED lines=13> */
[----:B------:R-:W-:-:S03]  /*18710*/  IMAD.WIDE R38, R8, 0x4, R236 ;  /* 0x0000000408267825 */ /* 0x000fc600078e02ec */
[----:B------:R-:W4:Y:S04]  /*18720*/  LDL.LU.64 R236, [R1+0xfc8] ;  /* 0x000fc80001ec7983 */ /* 0x000f280000300a00 */
[----:B------:R-:W-:Y:S04]  /*18730*/  STL.64 [R1+0x1508], R250 ;  /* 0x001508fa01007387 */ /* 0x000fe80000100a00 */
[----:B------:R-:W-:Y:S01]  /*18740*/  STL.64 [R1+0x1bd8], R250 ;  /* 0x001bd8fa01007387 */ /* 0x000fe20000100a00 */
[----:B-1----:R-:W-:-:S03]  /*18750*/  IMAD.WIDE R2, R8, 0x4, R214 ;  /* 0x0000000408027825 */ /* 0x002fc600078e02d6 */
[----:B------:R-:W-:Y:S04]  /*18760*/  STL.64 [R1+0x1520], R38 ;  /* 0x0015202601007387 */ /* 0x000fe80000100a00 */
[----:B------:R-:W-:Y:S04]  /*18770*/  STL.64 [R1+0x1d60], R38 ;  /* 0x001d602601007387 */ /* 0x000fe80000100a00 */
[----:B------:R3:W-:Y:S01]  /*18780*/  STL.64 [R1+0x1528], R2 ;  /* 0x0015280201007387 */ /* 0x0007e20000100a00 */
[----:B------:R-:W-:-:S03]  /*18790*/  IMAD.WIDE R234, R8, 0x4, R226 ;  /* 0x0000000408ea7825 */ /* 0x000fc600078e02e2 */
[----:B------:R-:W4:Y:S01]  /*187a0*/  LDL.LU.64 R226, [R1+0xfb8] ;  /* 0x000fb80001e27983 */ /* 0x000f220000300a00 */
[----:B------:R-:W-:-:S04]  /*187b0*/  IMAD.WIDE R4, R8, 0x4, R212 ;  /* 0x0000000408047825 */ /* 0x000fc800078e02d4 */
[----:B------:R-:W-:-:S04]  /*187c0*/  IMAD.WIDE R108, R8, 0x4, R208 ;  /* 0x00000004086c7825 */ /* 0x000fc800078e02d0 */
[C---:B---3--:R-:W-:Y:S02]  /*187d0*/  IMAD.WIDE R2, R8.reuse, 0x4, R230 ;  /* 0x0000000408027825 */ /* 0x048fe400078e02e6 */
[----:B------:R-:W3:Y:S04]  /*187e0*/  LDL.LU.64 R230, [R1+0xfe0] ;  /* 0x000fe00001e67983 */ /* 0x000ee80000300a00 */
[----:B------:R-:W-:Y:S04]  /*187f0*/  STL.64 [R1+0x1540], R4 ;  /* 0x0015400401007387 */ /* 0x000fe80000100a00 */
[----:B------:R-:W-:Y:S04]  /*18800*/  STL.64 [R1+0x1530], R234 ;  /* 0x001530ea01007387 */ /* 0x000fe80000100a00 */
[----:B------:R-:W-:Y:S04]  /*18810*/  STL.64 [R1+0x1548], R2 ;  /* 0x0015480201007387 */ /* 0x000fe80000100a00 */
[----:B------:R-:W-:Y:S01]  /*18820*/  STL.64 [R1+0x1cf0], R234 ;  /* 0x001cf0ea01007387 */ /* 0x000fe20000100a00 */
[----:B--2---:R-:W-:-:S03]  /*18830*/  IMAD.WIDE R242, R8, 0x4, R224 ;  /* 0x0000000408f27825 */ /* 0x004fc600078e02e0 */
[----:B------:R-:W2:Y:S04]  /*18840*/  LDL.LU.64 R224, [R1+0xfd8] ;  /* 0x000fd80001e07983 */ /* 0x000ea80000300a00 */
[----:B------:R-:W-:Y:S04]  /*18850*/  STL.64 [R1+0x1538], R108 ;  /* 0x0015386c01007387 */ /* 0x000fe80000100a00 */
[----:B------:R-:W-:Y:S01]  /*18860*/  STL.64 [R1+0x1cf8], R108 ;  /* 0x001cf86c01007387 */ /* 0x000fe20000100a00 */
[----:B------:R-:W-:-:S03]  /*18870*/  IMAD.WIDE R232, R8, 0x4, R218 ;  /* 0x0000000408e87825 */ /* 0x000fc600078e02da */
[----:B------:R-:W-:Y:S04]  /*18880*/  STL.64 [R1+0x1550], R242 ;  /* 0x001550f201007387 */ /* 0x000fe80000100a00 */
[----:B------:R3:W-:Y:S01]  /*18890*/  STL.64 [R1+0x1c50], R242 ;  /* 0x001c50f201007387 */ /* 0x0007e20000100a00 */
[----:B------:R-:W-:-:S03]  /*188a0*/  IMAD.WIDE R104, R8, 0x4, R216 ;  /* 0x0000000408687825 */ /* 0x000fc600078e02d8 */
[----:B------:R-:W2:Y:S04]  /*188b0*/  LDL.LU.64 R216, [R1+0xff8] ;  /* 0x000ff80001d87983 */ /* 0x000ea80000300a00 */
[----:B------:R-:W-:Y:S04]  /*188c0*/  STL.64 [R1+0x1558], R232 ;  /* 0x001558e801007387 */ /* 0x000fe80000100a00 */
[----:B------:R-:W-:Y:S04]  /*188d0*/  STL.64 [R1+0x1c58], R232 ;  /* 0x001c58e801007387 */ /* 0x000fe80000100a00 */
[----:B------:R-:W2:Y:S01]  /*188e0*/  LDL.LU.64 R200, [R1+0xfd0] ;  /* 0x000fd00001c87983 */ /* 0x000ea20000300a00 */
[----:B----4-:R-:W-:-:S03]  /*188f0*/  IMAD.WIDE R26, R8, 0x4, R228 ;  /* 0x00000004081a7825 */ /* 0x010fc600078e02e4 */
[----:B------:R-:W4:Y:S01]  /*18900*/  LDL.LU.64 R228, [R1+0x1008] ;  /* 0x0010080001e47983 */ /* 0x000f220000300a00 */
[----:B------:R-:W-:-:S05]  /*18910*/  IMAD.WIDE R110, R8, 0x4, R222 ;  /* 0x00000004086e7825 */ /* 0x000fca00078e02de */
[----:B------:R-:W-:Y:S01]  /*18920*/  STL.64 [R1+0x1560], R110 ;  /* 0x0015606e01007387 */ /* 0x000fe20000100a00 */
[----:B------:R-:W-:-:S03]  /*18930*/  IMAD.WIDE R24, R8, 0x4, R220 ;  /* 0x0000000408187825 */ /* 0x000fc600078e02dc */
[----:B------:R-:W-:Y:S04]  /*18940*/  STL.64 [R1+0x1be0], R110 ;  /* 0x001be06e01007387 */ /* 0x000fe80000100a00 */
[----:B------:R-:W4:Y:S04]  /*18950*/  LDL.LU.64 R210, [R1+0xfe8] ;  /* 0x000fe80001d27983 */ /* 0x000f280000300a00 */
[----:B------:R-:W4:Y:S04]  /*18960*/  LDL.LU.64 R214, [R1+0x1018] ;  /* 0x0010180001d67983 */ /* 0x000f280000300a00 */
[----:B------:R-:W4:Y:S04]  /*18970*/  LDL.LU.64 R220, [R1+0xff0] ;  /* 0x000ff00001dc7983 */ /* 0x000f280000300a00 */
[----:B------:R-:W-:Y:S04]  /*18980*/  STL.64 [R1+0x1568], R104 ;  /* 0x0015686801007387 */ /* 0x000fe80000100a00 */
[----:B------:R-:W-:Y:S01]  /*18990*/  STL.64 [R1+0x1be8], R104 ;  /* 0x001be86801007387 */ /* 0x000fe20000100a00 */
[----:B------:R-:W-:-:S04]  /*189a0*/  IMAD.WIDE R236, R8, 0x4, R236 ;  /* 0x0000000408ec7825 */ /* 0x000fc800078e02ec */
[C---:B------:R-:W-:Y:S02]  /*189b0*/  IMAD.WIDE R218, R8.reuse, 0x4, R226 ;  /* 0x0000000408da7825 */ /* 0x040fe400078e02e2 */
[----:B------:R-:W4:Y:S04]  /*189c0*/  LDL.LU.64 R226, [R1+0x1028] ;  /* 0x0010280001e27983 */ /* 0x000f280000300a00 */
[----:B------:R-:W-:Y:S04]  /*189d0*/  STL.64 [R1+0x1570], R24 ;  /* 0x0015701801007387 */ /* 0x000fe80000100a00 */
[----:B------:R-:W-:Y:S04]  /*189e0*/  STL.64 [R1+0x1bf0], R24 ;  /* 0x001bf01801007387 */ /* 0x000fe80000100a00 */
[----:B------:R-:W4:Y:S04]  /*189f0*/  LDL.LU.64 R208, [R1+0x1000] ;  /* 0x0010000001d07983 */ /* 0x000f280000300a00 */
[----:B------:R-:W4:Y:S01]  /*18a00*/  LDL.LU.64 R212, [R1+0x1038] ;  /* 0x0010380001d47983 */ /* 0x000f220000300a00 */
[----:B---3--:R-:W-:-:S03]  /*18a10*/  IMAD.WIDE R242, R8, 0x4, R230 ;  /* 0x0000000408f27825 */ /* 0x008fc600078e02e6 */
[----:B------:R-:W3:Y:S04]  /*18a20*/  LDL.LU.64 R230, [R1+0x1010] ;  /* 0x0010100001e67983 */ /* 0x000ee80000300a00 */
[----:B------:R-:W-:Y:S04]  /*18a30*/  STL.64 [R1+0x1578], R26 ;  /* 0x0015781a01007387 */ /* 0x000fe80000100a00 */
[----:B------:R-:W-:Y:S04]  /*18a40*/  STL.64 [R1+0x1bf8], R26 ;  /* 0x001bf81a01007387 */ /* 0x000fe80000100a00 */
[----:B------:R-:W3:Y:S01]  /*18a50*/  LDL.LU.64 R222, [R1+0x1040] ;  /* 0x0010400001de7983 */ /* 0x000ee20000300a00 */
[----:B--2---:R-:W-:-:S03]  /*18a60*/  IMAD.WIDE R234, R8, 0x4, R224 ;  /* 0x0000000408ea7825 */ /* 0x004fc600078e02e0 */
[----:B------:R-:W2:Y:S04]  /*18a70*/  LDL.LU.64 R224, [R1+0x1020] ;  /* 0x0010200001e07983 */ /* 0x000ea80000300a00 */
[----:B------:R-:W-:Y:S04]  /*18a80*/  STL.64 [R1+0x1590], R242 ;  /* 0x001590f201007387 */ /* 0x000fe80000100a00 */
[----:B------:R-:W-:Y:S04]  /*18a90*/  STL.64 [R1+0x1d78], R242 ;  /* 0x001d78f201007387 */ /* 0x000fe80000100a00 */
[----:B------:R-:W-:Y:S04]  /*18aa0*/  STL.64 [R1+0x1580], R236 ;  /* 0x001580ec01007387 */ /* 0x000fe80000100a00 */
[----:B------:R-:W-:Y:S01]  /*18ab0*/  STL.64 [R1+0x1c00], R236 ;  /* 0x001c00ec01007387 */ /* 0x000fe20000100a00 */
[----:B------:R-:W-:-:S03]  /*18ac0*/  IMAD.WIDE R2, R8, 0x4, R216 ;  /* 0x0000000408027825 */ /* 0x000fc600078e02d8 */
[----:B------:R-:W2:Y:S04]  /*18ad0*/  LDL.LU.64 R216, [R1+0x1058] ;  /* 0x0010580001d87983 */ /* 0x000ea80000300a00 */
[----:B------:R-:W-:Y:S04]  /*18ae0*/  STL.64 [R1+0x1598], R234 ;  /* 0x001598ea01007387 */ /* 0x000fe80000100a00 */
[----:B------:R1:W-:Y:S04]  /*18af0*/  STL.64 [R1+0x15a0], R2 ;  /* 0x0015a00201007387 */ /* 0x0003e80000100a00 */
[----:B------:R-:W-:Y:S04]  /*18b00*/  STL.64 [R1+0x1d80], R234 ;  /* 0x001d80ea01007387 */ /* 0x000fe80000100a00 */
[----:B------:R-:W-:Y:S04]  /*18b10*/  STL.64 [R1+0x1588], R218 ;  /* 0x001588da01007387 */ /* 0x000fe80000100a00 */
[----:B------:R-:W-:Y:S01]  /*18b20*/  STL.64 [R1+0x1c60], R218 ;  /* 0x001c60da01007387 */ /* 0x000fe20000100a00 */
[----:B----4-:R-:W-:-:S03]  /*18b30*/  IMAD.WIDE R106, R8, 0x4, R228 ;  /* 0x00000004086a7825 */ /* 0x010fc600078e02e4 */
[----:B------:R-:W4:Y:S01]  /*18b40*/  LDL.LU.64 R228, [R1+0x1030] ;  /* 0x0010300001e47983 */ /* 0x000f220000300a00 */
[----:B-1----:R-:W-:-:S05]  /*18b50*/  IMAD.WIDE R2, R8, 0x4, R200 ;  /* 0x0000000408027825 */ /* 0x002fca00078e02c8 */
[----:B------:R1:W-:Y:S01]  /*18b60*/  STL.64 [R1+0x15a8], R2 ;  /* 0x0015a80201007387 */ /* 0x0003e20000100a00 */
[----:B------:R-:W-:-:S04]  /*18b70*/  IMAD.WIDE R4, R8, 0x4, R214 ;  /* 0x0000000408047825 */ /* 0x000fc800078e02d6 */
[C---:B-1----:R-:W-:Y:S02]  /*18b80*/  IMAD.WIDE R2, R8.reuse, 0x4, R220 ;  /* 0x0000000408027825 */ /* 0x042fe400078e02dc */
[----:B------:R-:W4:Y:S02]  /*18b90*/  LDL.LU.64 R220, [R1+0x1068] ;  /* 0x0010680001dc7983 */ /* 0x000f240000300a00 */
[C---:B------:R-:W-:Y:S02]  /*18ba0*/  IMAD.WIDE R86, R8.reuse, 0x4, R210 ;  /* 0x0000000408567825 */ /* 0x040fe400078e02d2 */
[----:B------:R-:W-:Y:S04]  /*18bb0*/  STL.64 [R1+0x15c0], R4 ;  /* 0x0015c00401007387 */ /* 0x000fe80000100a00 */
[----:B------:R-:W-:Y:S04]  /*18bc0*/  STL.64 [R1+0x15b0], R106 ;  /* 0x0015b06a01007387 */ /* 0x000fe80000100a00 */
[----:B------:R1:W-:Y:S04]  /*18bd0*/  STL.64 [R1+0x15c8], R2 ;  /* 0x0015c80201007387 */ /* 0x0003e80000100a00 */
[----:B------:R-:W-:Y:S01]  /*18be0*/  STL.64 [R1+0x1d00], R106 ;  /* 0x001d006a01007387 */ /* 0x000fe20000100a00 */
[----:B------:R-:W-:-:S03]  /*18bf0*/  IMAD.WIDE R110, R8, 0x4, R226 ;  /* 0x00000004086e7825 */ /* 0x000fc600078e02e2 */
[----:B------:R-:W4:Y:S04]  /*18c00*/  LDL.LU.64 R226, [R1+0x1050] ;  /* 0x0010500001e27983 */ /* 0x000f280000300a00 */
[----:B------:R-:W-:Y:S04]  /*18c10*/  STL.64 [R1+0x15b8], R86 ;  /* 0x0015b85601007387 */ /* 0x000fe80000100a00 */
[----:B------:R-:W-:Y:S01]  /*18c20*/  STL.64 [R1+0x1d08], R86 ;  /* 0x001d085601007387 */ /* 0x000fe20000100a00 */
[----:B------:R-:W-:-:S04]  /*18c30*/  IMAD.WIDE R104, R8, 0x4, R208 ;  /* 0x0000000408687825 */ /* 0x000fc800078e02d0 */
[----:B-1----:R-:W-:-:S04]  /*18c40*/  IMAD.WIDE R2, R8, 0x4, R212 ;  /* 0x0000000408027825 */ /* 0x002fc800078e02d4 */
[C---:B---3--:R-:W-:Y:S02]  /*18c50*/  IMAD.WIDE R92, R8.reuse, 0x4, R230 ;  /* 0x00000004085c7825 */ /* 0x048fe400078e02e6 */
[----:B------:R-:W3:Y:S04]  /*18c60*/  LDL.LU.64 R230, [R1+0x1080] ;  /* 0x0010800001e67983 */ /* 0x000ee80000300a00 */
[----:B------:R-:W-:Y:S04]  /*18c70*/  STL.64 [R1+0x15d0], R110 ;  /* 0x0015d06e01007387 */ /* 0x000fe80000100a00 */
[----:B------:R-:W-:Y:S04]  /*18c80*/  STL.64 [R1+0x1c68], R110 ;  /* 0x001c686e01007387 */ /* 0x000fe80000100a00 */
[----:B------:R-:W-:Y:S04]  /*18c90*/  STL.64 [R1+0x15d8], R104 ;  /* 0x0015d86801007387 */ /* 0x000fe80000100a00 */
[----:B------:R-:W-:Y:S04]  /*18ca0*/  STL.64 [R1+0x1c70], R104 ;  /* 0x001c706801007387 */ /* 0x000fe80000100a00 */
[----:B------:R-:W3:Y:S04]  /*18cb0*/  LDL.LU.64 R206, [R1+0x1048] ;  /* 0x0010480001ce7983 */ /* 0x000ee80000300a00 */
[----:B------:R-:W3:Y:S01]  /*18cc0*/  LDL.LU.64 R200, [R1+0x1090] ;  /* 0x0010900001c87983 */ /* 0x000ee20000300a00 */
[----:B------:R-:W-:-:S03]  /*18cd0*/  IMAD.WIDE R28, R8, 0x4, R222 ;  /* 0x00000004081c7825 */ /* 0x000fc600078e02de */
[----:B------:R-:W3:Y:S01]  /*18ce0*/  LDL.LU.64 R210, [R1+0x1060] ;  /* 0x0010600001d27983 */ /* 0x000ee20000300a00 */
[----:B--2---:R-:W-:-:S03]  /*18cf0*/  IMAD.WIDE R30, R8, 0x4, R224 ;  /* 0x00000004081e7825 */ /* 0x004fc600078e02e0 */
[----:B------:R-:W2:Y:S04]  /*18d00*/  LDL.LU.64 R224, [R1+0x10a0] ;  /* 0x0010a00001e07983 */ /* 0x000ea80000300a00 */
[----:B------:R-:W-:Y:S04]  /*18d10*/  STL.64 [R1+0x15e0], R2 ;  /* 0x0015e00201007387 */ /* 0x000fe80000100a00 */
[----:B------:R3:W-:Y:S04]  /*18d20*/  STL.64 [R1+0x1c78], R2 ;  /* 0x001c780201007387 */ /* 0x0007e80000100a00 */
[----:B------:R-:W2:Y:S04]  /*18d30*/  LDL.LU.64 R222, [R1+0x1070] ;  /* 0x0010700001de7983 */ /* 0x000ea80000300a00 */
[----:B------:R-:W-:Y:S04]  /*18d40*/  STL.64 [R1+0x15e8], R92 ;  /* 0x0015e85c01007387 */ /* 0x000fe80000100a00 */
[----:B------:R2:W-:Y:S01]  /*18d50*/  STL.64 [R1+0x1c80], R92 ;  /* 0x001c805c01007387 */ /* 0x0005e20000100a00 */
[----:B----4-:R-:W-:-:S03]  /*18d60*/  IMAD.WIDE R214, R8, 0x4, R228 ;  /* 0x0000000408d67825 */ /* 0x010fc600078e02e4 */
[----:B------:R-:W4:Y:S04]  /*18d70*/  LDL.LU.64 R228, [R1+0x10b0] ;  /* 0x0010b00001e47983 */ /* 0x000f280000300a00 */
[----:B------:R-:W-:Y:S01]  /*18d80*/  STL.64 [R1+0x15f0], R28 ;  /* 0x0015f01c01007387 */ /* 0x000fe20000100a00 */
[----:B------:R-:W-:-:S03]  /*18d90*/  IMAD.WIDE R216, R8, 0x4, R216 ;  /* 0x0000000408d87825 */ /* 0x000fc600078e02d8 */
[----:B------:R-:W-:Y:S01]  /*18da0*/  STL.64 [R1+0x1c88], R28 ;  /* 0x001c881c01007387 */ /* 0x000fe20000100a00 */
[----:B------:R-:W-:-:S03]  /*18db0*/  IMAD.WIDE R108, R8, 0x4, R220 ;  /* 0x00000004086c7825 */ /* 0x000fc600078e02dc */
[----:B------:R-:W4:Y:S04]  /*18dc0*/  LDL.LU.64 R220, [R1+0x1078] ;  /* 0x0010780001dc7983 */ /* 0x000f280000300a00 */
[----:B------:R-:W-:Y:S04]  /*18dd0*/  STL.64 [R1+0x15f8], R30 ;  /* 0x0015f81e01007387 */ /* 0x000fe80000100a00 */
[----:B------:R-:W-:Y:S04]  /*18de0*/  STL.64 [R1+0x1c90], R30 ;  /* 0x001c901e01007387 */ /* 0x000fe80000100a00 */
[----:B------:R-:W4:Y:S04]  /*18df0*/  LDL.LU.64 R208, [R1+0x10c0] ;  /* 0x0010c00001d07983 */ /* 0x000f280000300a00 */
[----:B------:R-:W4:Y:S04]  /*18e00*/  LDL.LU.64 R212, [R1+0x1088] ;  /* 0x0010880001d47983 */ /* 0x000f280000300a00 */
[----:B------:R-:W-:Y:S04]  /*18e10*/  STL.64 [R1+0x1610], R108 ;  /* 0x0016106c01007387 */ /* 0x000fe80000100a00 */
[----:B------:R-:W-:Y:S04]  /*18e20*/  STL.64 [R1+0x1d88], R108 ;  /* 0x001d886c01007387 */ /* 0x000fe80000100a00 */
[----:B------:R-:W-:Y:S04]  /*18e30*/  STL.64 [R1+0x1600], R216 ;  /* 0x001600d801007387 */ /* 0x000fe80000100a00 */
[----:B------:R-:W-:Y:S01]  /*18e40*/  STL.64 [R1+0x1c98], R216 ;  /* 0x001c98d801007387 */ /* 0x000fe20000100a00 */
[----:B------:R-:W-:-:S03]  /*18e50*/  IMAD.WIDE R24, R8, 0x4, R226 ;  /* 0x0000000408187825 */ /* 0x000fc600078e02e2 */
[----:B------:R-:W4:Y:S01]  /*18e60*/  LDL.LU.64 R226, [R1+0x10d0] ;  /* 0x0010d00001e27983 */ /* 0x000f220000300a00 */
[----:B---3--:R-:W-:-:S03]  /*18e70*/  IMAD.WIDE R2, R8, 0x4, R230 ;  /* 0x0000000408027825 */ /* 0x008fc600078e02e6 */
[----:B------:R-:W3:Y:S04]  /*18e80*/  LDL.LU.64 R230, [R1+0x1098] ;  /* 0x0010980001e67983 */ /* 0x000ee80000300a00 */
[----:B------:R1:W-:Y:S04]  /*18e90*/  STL.64 [R1+0x1620], R2 ;  /* 0x0016200201007387 */ /* 0x0003e80000100a00 */
[----:B------:R-:W-:Y:S04]  /*18ea0*/  STL.64 [R1+0x1618], R24 ;  /* 0x0016181801007387 */ /* 0x000fe80000100a00 */
[----:B------:R-:W-:Y:S04]  /*18eb0*/  STL.64 [R1+0x1d90], R24 ;  /* 0x001d901801007387 */ /* 0x000fe80000100a00 */
[----:B------:R-:W-:Y:S01]  /*18ec0*/  STL.64 [R1+0x1608], R214 ;  /* 0x001608d601007387 */ /* 0x000fe20000100a00 */
[----:B------:R-:W-:-:S03]  /*18ed0*/  IMAD.WIDE R246, R8, 0x4, R206 ;  /* 0x0000000408f67825 */ /* 0x000fc600078e02ce */
[----:B------:R-:W-:Y:S01]  /*18ee0*/  STL.64 [R1+0x1ca0], R214 ;  /* 0x001ca0d601007387 */ /* 0x000fe20000100a00 */
[----:B------:R-:W-:-:S04]  /*18ef0*/  IMAD.WIDE R80, R8, 0x4, R200 ;  /* 0x0000000408507825 */ /* 0x000fc800078e02c8 */
[C---:B--2---:R-:W-:Y:S02]  /*18f00*/  IMAD.WIDE R92, R8.reuse, 0x4, R224 ;  /* 0x00000004085c7825 */ /* 0x044fe400078e02e0 */
[----:B------:R-:W2:Y:S04]  /*18f10*/  LDL.LU.64 R224, [R1+0x10e0] ;  /* 0x0010e00001e07983 */ /* 0x000ea80000300a00 */
[----:B------:R-:W-:Y:S04]  /*18f20*/  STL.64 [R1+0x1628], R246 ;  /* 0x001628f601007387 */ /* 0x000fe80000100a00 */
[----:B------:R-:W-:Y:S01]  /*18f30*/  STL.64 [R1+0x1d48], R246 ;  /* 0x001d48f601007387 */ /* 0x000fe20000100a00 */
[----:B-1----:R-:W-:-:S03]  /*18f40*/  IMAD.WIDE R2, R8, 0x4, R222 ;  /* 0x0000000408027825 */ /* 0x002fc600078e02de */
[----:B------:R-:W2:Y:S04]  /*18f50*/  LDL.LU.64 R222, [R1+0x10a8] ;  /* 0x0010a80001de7983 */ /* 0x000ea80000300a00 */
[----:B------:R-:W-:Y:S04]  /*18f60*/  STL.64 [R1+0x1630], R80 ;  /* 0x0016305001007387 */ /* 0x000fe80000100a00 */
[----:B------:R-:W-:Y:S01]  /*18f70*/  STL.64 [R1+0x1d10], R80 ;  /* 0x001d105001007387 */ /* 0x000fe20000100a00 */
[----:B----4-:R-:W-:-:S03]  /*18f80*/  IMAD.WIDE R22, R8, 0x4, R228 ;  /* 0x0000000408167825 */ /* 0x010fc600078e02e4 */
[----:B------:R-:W4:Y:S01]  /*18f90*/  LDL.LU.64 R228, [R1+0x10f0] ;  /* 0x0010f00001e47983 */ /* 0x000f220000300a00 */
[----:B------:R-:W-:-:S05]  /*18fa0*/  IMAD.WIDE R248, R8, 0x4, R210 ;  /* 0x0000000408f87825 */ /* 0x000fca00078e02d2 */
[----:B------:R-:W-:Y:S04]  /*18fb0*/  STL.64 [R1+0x1638], R248 ;  /* 0x001638f801007387 */ /* 0x000fe80000100a00 */
[----:B------:R-:W-:Y:S01]  /*18fc0*/  STL.64 [R1+0x1d18], R248 ;  /* 0x001d18f801007387 */ /* 0x000fe20000100a00 */
[----:B------:R-:W-:-:S03]  /*18fd0*/  IMAD.WIDE R20, R8, 0x4, R220 ;  /* 0x0000000408147825 */ /* 0x000fc600078e02dc */
[----:B------:R-:W4:Y:S04]  /*18fe0*/  LDL.LU.64 R220, [R1+0x10b8] ;  /* 0x0010b80001dc7983 */ /* 0x000f280000300a00 */
[----:B------:R-:W-:Y:S04]  /*18ff0*/  STL.64 [R1+0x1640], R92 ;  /* 0x0016405c01007387 */ /* 0x000fe80000100a00 */
[----:B------:R-:W-:Y:S04]  /*19000*/  STL.64 [R1+0x1ca8], R92 ;  /* 0x001ca85c01007387 */ /* 0x000fe80000100a00 */
[----:B------:R-:W-:Y:S04]  /*19010*/  STL.64 [R1+0x1648], R2 ;  /* 0x0016480201007387 */ /* 0x000fe80000100a00 */
[----:B------:R1:W-:Y:S04]  /*19020*/  STL.64 [R1+0x1cb0], R2 ;  /* 0x001cb00201007387 */ /* 0x0003e80000100a00 */
[----:B------:R-:W4:Y:S04]  /*19030*/  LDL.LU.64 R196, [R1+0x1108] ;  /* 0x0011080001c47983 */ /* 0x000f280000300a00 */
[----:B------:R-:W-:Y:S01]  /*19040*/  STL.64 [R1+0x1650], R22 ;  /* 0x0016501601007387 */ /* 0x000fe20000100a00 */
[----:B------:R-:W-:-:S03]  /*19050*/  IMAD.WIDE R102, R8, 0x4, R208 ;  /* 0x0000000408667825 */ /* 0x000fc600078e02d0 */
        /* <DEDUP_REMOVED lines=10> */
[----:B------:R-:W3:Y:S04]  /*19100*/  LDL.LU.64 R230, [R1+0x10e8] ;  /* 0x0010e80001e67983 */ /* 0x000ee80000300a00 */
[----:B------:R-:W-:Y:S04]  /*19110*/  STL.64 [R1+0x1660], R102 ;  /* 0x0016606601007387 */ /* 0x000fe80000100a00 */
[----:B------:R-:W-:Y:S01]  /*19120*/  STL.64 [R1+0x1cc8], R102 ;  /* 0x001cc86601007387 */ /* 0x000fe20000100a00 */
[----:B--2---:R-:W-:-:S03]  /*19130*/  IMAD.WIDE R212, R8, 0x4, R224 ;  /* 0x0000000408d47825 */ /* 0x004fc600078e02e0 */
[----:B------:R-:W2:Y:S04]  /*19140*/  LDL.LU.64 R224, [R1+0x1138] ;  /* 0x0011380001e07983 */ /* 0x000ea80000300a00 */
[----:B------:R-:W-:Y:S04]  /*19150*/  STL.64 [R1+0x1668], R96 ;  /* 0x0016686001007387 */ /* 0x000fe80000100a00 */
[----:B------:R1:W-:Y:S04]  /*19160*/  STL.64 [R1+0x1cd0], R96 ;  /* 0x001cd06001007387 */ /* 0x0003e80000100a00 */
[----:B------:R-:W2:Y:S04]  /*19170*/  LDL.LU.64 R208, [R1+0x10f8] ;  /* 0x0010f80001d07983 */ /* 0x000ea80000300a00 */
[----:B------:R-:W-:Y:S04]  /*19180*/  STL.64 [R1+0x1670], R32 ;  /* 0x0016702001007387 */ /* 0x000fe80000100a00 */
[----:B------:R-:W-:Y:S01]  /*19190*/  STL.64 [R1+0x1d20], R32 ;  /* 0x001d202001007387 */ /* 0x000fe20000100a00 */
[----:B----4-:R-:W-:-:S03]  /*191a0*/  IMAD.WIDE R240, R8, 0x4, R228 ;  /* 0x0000000408f07825 */ /* 0x010fc600078e02e4 */
[----:B------:R-:W4:Y:S01]  /*191b0*/  LDL.LU.64 R228, [R1+0x1148] ;  /* 0x0011480001e47983 */ /* 0x000f220000300a00 */
[----:B------:R-:W-:-:S03]  /*191c0*/  IMAD.WIDE R206, R8, 0x4, R222 ;  /* 0x0000000408ce7825 */ /* 0x000fc600078e02de */
[----:B------:R-:W-:Y:S04]  /*191d0*/  STL.64 [R1+0x1678], R34 ;  /* 0x0016782201007387 */ /* 0x000fe80000100a00 */
[----:B------:R-:W-:Y:S04]  /*191e0*/  STL.64 [R1+0x1d28], R34 ;  /* 0x001d282201007387 */ /* 0x000fe80000100a00 */
[----:B------:R-:W4:Y:S01]  /*191f0*/  LDL.LU.64 R222, [R1+0x1100] ;  /* 0x0011000001de7983 */ /* 0x000f220000300a00 */
[----:B-1----:R-:W-:-:S03]  /*19200*/  IMAD.WIDE R2, R8, 0x4, R220 ;  /* 0x0000000408027825 */ /* 0x002fc600078e02dc */
[----:B------:R-:W4:Y:S04]  /*19210*/  LDL.LU.64 R220, [R1+0x1158] ;  /* 0x0011580001dc7983 */ /* 0x000f280000300a00 */
[----:B------:R1:W-:Y:S04]  /*19220*/  STL.64 [R1+0x1698], R2 ;  /* 0x0016980201007387 */ /* 0x0003e80000100a00 */
[----:B------:R-:W-:Y:S04]  /*19230*/  STL.64 [R1+0x1690], R240 ;  /* 0x001690f001007387 */ /* 0x000fe80000100a00 */
[----:B------:R-:W-:Y:S04]  /*19240*/  STL.64 [R1+0x1d98], R240 ;  /* 0x001d98f001007387 */ /* 0x000fe80000100a00 */
[----:B------:R-:W-:Y:S01]  /*19250*/  STL.64 [R1+0x1680], R212 ;  /* 0x001680d401007387 */ /* 0x000fe20000100a00 */
[----:B------:R-:W-:-:S03]  /*19260*/  IMAD.WIDE R96, R8, 0x4, R196 ;  /* 0x0000000408607825 */ /* 0x000fc600078e02c4 */
[----:B------:R-:W-:Y:S04]  /*19270*/  STL.64 [R1+0x1d30], R212 ;  /* 0x001d30d401007387 */ /* 0x000fe80000100a00 */
[----:B------:R-:W-:Y:S04]  /*19280*/  STL.64 [R1+0x1688], R206 ;  /* 0x001688ce01007387 */ /* 0x000fe80000100a00 */
[----:B------:R-:W-:Y:S01]  /*19290*/  STL.64 [R1+0x1d38], R206 ;  /* 0x001d38ce01007387 */ /* 0x000fe20000100a00 */
[----:B-1----:R-:W-:-:S03]  /*192a0*/  IMAD.WIDE R2, R8, 0x4, R226 ;  /* 0x0000000408027825 */ /* 0x002fc600078e02e2 */
[----:B------:R-:W4:Y:S04]  /*192b0*/  LDL.LU.64 R226, [R1+0x1110] ;  /* 0x0011100001e27983 */ /* 0x000f280000300a00 */
[----:B------:R-:W-:Y:S04]  /*192c0*/  STL.64 [R1+0x16a0], R96 ;  /* 0x0016a06001007387 */ /* 0x000fe80000100a00 */
[----:B------:R-:W-:Y:S01]  /*192d0*/  STL.64 [R1+0x16a8], R2 ;  /* 0x0016a80201007387 */ /* 0x000fe20000100a00 */
[----:B------:R-:W-:-:S03]  /*192e0*/  IMAD.WIDE R92, R8, 0x4, R202 ;  /* 0x00000004085c7825 */ /* 0x000fc600078e02ca */
[----:B------:R-:W-:Y:S01]  /*192f0*/  STL.64 [R1+0x1d50], R96 ;  /* 0x001d506001007387 */ /* 0x000fe20000100a00 */
[----:B------:R-:W-:-:S04]  /*19300*/  IMAD.WIDE R22, R8, 0x4, R200 ;  /* 0x0000000408167825 */ /* 0x000fc800078e02c8 */
[----:B---3--:R-:W-:-:S04]  /*19310*/  IMAD.WIDE R104, R8, 0x4, R210 ;  /* 0x0000000408687825 */ /* 0x008fc800078e02d2 */
[C---:B------:R-:W-:Y:S02]  /*19320*/  IMAD.WIDE R110, R8.reuse, 0x4, R230 ;  /* 0x00000004086e7825 */ /* 0x040fe400078e02e6 */
[----:B------:R-:W3:Y:S04]  /*19330*/  LDL.LU.64 R230, [R1+0x1168] ;  /* 0x0011680001e67983 */ /* 0x000ee80000300a00 */
[----:B------:R-:W-:Y:S04]  /*19340*/  STL.64 [R1+0x16b0], R92 ;  /* 0x0016b05c01007387 */ /* 0x000fe80000100a00 */
[----:B------:R-:W-:Y:S01]  /*19350*/  STL.64 [R1+0x1d40], R92 ;  /* 0x001d405c01007387 */ /* 0x000fe20000100a00 */
[----:B--2---:R-:W-:-:S03]  /*19360*/  IMAD.WIDE R6, R8, 0x4, R224 ;  /* 0x0000000408067825 */ /* 0x004fc600078e02e0 */
[----:B------:R-:W2:Y:S04]  /*19370*/  LDL.LU.64 R224, [R1+0x1120] ;  /* 0x0011200001e07983 */ /* 0x000ea80000300a00 */
[----:B------:R-:W-:Y:S04]  /*19380*/  STL.64 [R1+0x16b8], R22 ;  /* 0x0016b81601007387 */ /* 0x000fe80000100a00 */
[----:B------:R-:W-:Y:S04]  /*19390*/  STL.64 [R1+0x1d58], R22 ;  /* 0x001d581601007387 */ /* 0x000fe80000100a00 */
[----:B------:R-:W-:Y:S04]  /*193a0*/  STL.64 [R1+0x16c0], R104 ;  /* 0x0016c06801007387 */ /* 0x000fe80000100a00 */
[----:B------:R1:W-:Y:S01]  /*193b0*/  STL.64 [R1+0x1d68], R104 ;  /* 0x001d686801007387 */ /* 0x0003e20000100a00 */
[----:B----4-:R-:W-:-:S03]  /*193c0*/  IMAD.WIDE R98, R8, 0x4, R228 ;  /* 0x0000000408627825 */ /* 0x010fc600078e02e4 */
[----:B------:R-:W1:Y:S04]  /*193d0*/  LDL.LU.64 R228, [R1+0x1178] ;  /* 0x0011780001e47983 */ /* 0x000e680000300a00 */
[----:B------:R-:W-:Y:S01]  /*193e0*/  STL.64 [R1+0x16c8], R110 ;  /* 0x0016c86e01007387 */ /* 0x000fe20000100a00 */
[----:B------:R-:W-:-:S03]  /*193f0*/  IMAD.WIDE R4, R8, 0x4, R208 ;  /* 0x0000000408047825 */ /* 0x000fc600078e02d0 */
[----:B------:R-:W-:Y:S04]  /*19400*/  STL.64 [R1+0x1d70], R110 ;  /* 0x001d706e01007387 */ /* 0x000fe80000100a00 */
[----:B------:R-:W4:Y:S04]  /*19410*/  LDL.LU.64 R188, [R1+0x1130] ;  /* 0x0011300001bc7983 */ /* 0x000f280000300a00 */
[----:B------:R-:W-:Y:S04]  /*19420*/  STL.64 [R1+0x16d0], R6 ;  /* 0x0016d00601007387 */ /* 0x000fe80000100a00 */
[----:B------:R-:W-:Y:S04]  /*19430*/  STL.64 [R1+0x1da0], R6 ;  /* 0x001da00601007387 */ /* 0x000fe80000100a00 */
[----:B------:R-:W4:Y:S04]  /*19440*/  LDL.LU.64 R194, [R1+0x1190] ;  /* 0x0011900001c27983 */ /* 0x000f280000300a00 */
[----:B------:R-:W4:Y:S04]  /*19450*/  LDL.LU.64 R198, [R1+0x1140] ;  /* 0x0011400001c67983 */ /* 0x000f280000300a00 */
[----:B------:R-:W4:Y:S04]  /*19460*/  LDL.LU.64 R192, [R1+0x11a0] ;  /* 0x0011a00001c07983 */ /* 0x000f280000300a00 */
[----:B------:R-:W-:Y:S04]  /*19470*/  STL.64 [R1+0x16d8], R4 ;  /* 0x0016d80401007387 */ /* 0x000fe80000100a00 */
[----:B------:R1:W-:Y:S04]  /*19480*/  STL.64 [R1+0x1da8], R4 ;  /* 0x001da80401007387 */ /* 0x0003e80000100a00 */
[----:B------:R-:W4:Y:S01]  /*19490*/  LDL.LU.64 R196, [R1+0x1150] ;  /* 0x0011500001c47983 */ /* 0x000f220000300a00 */
[----:B------:R-:W-:-:S03]  /*194a0*/  IMAD.WIDE R100, R8, 0x4, R222 ;  /* 0x0000000408647825 */ /* 0x000fc600078e02de */
[----:B------:R-:W4:Y:S04]  /*194b0*/  LDL.LU.64 R202, [R1+0x11a8] ;  /* 0x0011a80001ca7983 */ /* 0x000f280000300a00 */
[----:B------:R-:W4:Y:S04]  /*194c0*/  LDL.LU.64 R200, [R1+0x1160] ;  /* 0x0011600001c87983 */ /* 0x000f280000300a00 */
[----:B------:R-:W4:Y:S01]  /*194d0*/  LDL.LU.64 R210, [R1+0x11b0] ;  /* 0x0011b00001d27983 */ /* 0x000f220000300a00 */
[----:B------:R-:W-:-:S03]  /*194e0*/  IMAD.WIDE R36, R8, 0x4, R220 ;  /* 0x0000000408247825 */ /* 0x000fc600078e02dc */
[----:B------:R-:W-:Y:S04]  /*194f0*/  STL.64 [R1+0x16e0], R98 ;  /* 0x0016e06201007387 */ /* 0x000fe80000100a00 */
[----:B------:R-:W-:Y:S04]  /*19500*/  STL.64 [R1+0x1db0], R98 ;  /* 0x001db06201007387 */ /* 0x000fe80000100a00 */
[----:B------:R-:W4:Y:S01]  /*19510*/  LDL.LU.64 R208, [R1+0x1170] ;  /* 0x0011700001d07983 */ /* 0x000f220000300a00 */
[----:B------:R-:W-:-:S03]  /*19520*/  IMAD.WIDE R82, R8, 0x4, R226 ;  /* 0x0000000408527825 */ /* 0x000fc600078e02e2 */
[----:B------:R-:W4:Y:S04]  /*19530*/  LDL.LU.64 R222, [R1+0x11b8] ;  /* 0x0011b80001de7983 */ /* 0x000f280000300a00 */
[----:B------:R-:W4:Y:S04]  /*19540*/  LDL.LU.64 R220, [R1+0x1180] ;  /* 0x0011800001dc7983 */ /* 0x000f280000300a00 */
[----:B------:R-:W-:Y:S04]  /*19550*/  STL.64 [R1+0x16e8], R100 ;  /* 0x0016e86401007387 */ /* 0x000fe80000100a00 */
[----:B------:R-:W-:Y:S04]  /*19560*/  STL.64 [R1+0x1db8], R100 ;  /* 0x001db86401007387 */ /* 0x000fe80000100a00 */
[----:B------:R-:W4:Y:S01]  /*19570*/  LDL.LU.64 R226, [R1+0x11c0] ;  /* 0x0011c00001e27983 */ /* 0x000f220000300a00 */
[----:B---3--:R-:W-:-:S03]  /*19580*/  IMAD.WIDE R118, R8, 0x4, R230 ;  /* 0x0000000408767825 */ /* 0x008fc600078e02e6 */
[----:B------:R-:W3:Y:S01]  /*19590*/  LDL.LU.64 R230, [R1+0x1188] ;  /* 0x0011880001e67983 */ /* 0x000ee20000300a00 */
[----:B--2---:R-:W-:-:S03]  /*195a0*/  IMAD.WIDE R116, R8, 0x4, R224 ;  /* 0x0000000408747825 */ /* 0x004fc600078e02e0 */
[----:B------:R-:W3:Y:S04]  /*195b0*/  LDL.LU.64 R224, [R1+0x11c8] ;  /* 0x0011c80001e07983 */ /* 0x000ee80000300a00 */
[----:B------:R-:W-:Y:S04]  /*195c0*/  STL.64 [R1+0x16f0], R36 ;  /* 0x0016f02401007387 */ /* 0x000fe80000100a00 */
[----:B------:R-:W-:Y:S01]  /*195d0*/  STL.64 [R1+0x1dc0], R36 ;  /* 0x001dc02401007387 */ /* 0x000fe20000100a00 */
[----:B-1----:R-:W-:-:S03]  /*195e0*/  IMAD.WIDE R104, R8, 0x4, R228 ;  /* 0x0000000408687825 */ /* 0x002fc600078e02e4 */
[----:B------:R-:W2:Y:S04]  /*195f0*/  LDL.LU.64 R228, [R1+0x1198] ;  /* 0x0011980001e47983 */ /* 0x000ea80000300a00 */
[----:B------:R-:W-:Y:S04]  /*19600*/  STL.64 [R1+0x16f8], R82 ;  /* 0x0016f85201007387 */ /* 0x000fe80000100a00 */
[----:B------:R1:W-:Y:S01]  /*19610*/  STL.64 [R1+0x1dc8], R82 ;  /* 0x001dc85201007387 */ /* 0x0003e20000100a00 */
[----:B----4-:R-:W-:-:S03]  /*19620*/  IMAD.WIDE R38, R8, 0x4, R188 ;  /* 0x0000000408267825 */ /* 0x010fc600078e02bc */
        /* <DEDUP_REMOVED lines=18> */
[----:B------:R-:W-:-:S04]  /*19750*/  IMAD.WIDE R26, R8, 0x4, R208 ;  /* 0x00000004081a7825 */ /* 0x000fc800078e02d0 */
[C---:B------:R-:W-:Y:S01]  /*19760*/  IMAD.WIDE R94, R8.reuse, 0x4, R222 ;  /* 0x00000004085e7825 */ /* 0x040fe200078e02de */
[----:B------:R-:W-:Y:S03]  /*19770*/  STL.64 [R1+0x1758], R26 ;  /* 0x0017581a01007387 */ /* 0x000fe60000100a00 */
[C---:B------:R-:W-:Y:S01]  /*19780*/  IMAD.WIDE R88, R8.reuse, 0x4, R220 ;  /* 0x0000000408587825 */ /* 0x040fe200078e02dc */
[----:B------:R-:W-:Y:S04]  /*19790*/  STL.64 [R1+0x1760], R94 ;  /* 0x0017605e01007387 */ /* 0x000fe80000100a00 */
[----:B------:R-:W-:Y:S01]  /*197a0*/  STL.64 [R1+0x1768], R88 ;  /* 0x0017685801007387 */ /* 0x000fe20000100a00 */
[----:B------:R-:W-:-:S04]  /*197b0*/  IMAD.WIDE R84, R8, 0x4, R226 ;  /* 0x0000000408547825 */ /* 0x000fc800078e02e2 */
[C---:B---3--:R-:W-:Y:S01]  /*197c0*/  IMAD.WIDE R90, R8.reuse, 0x4, R230 ;  /* 0x00000004085a7825 */ /* 0x048fe200078e02e6 */
[----:B------:R-:W-:Y:S04]  /*197d0*/  STL.64 [R1+0x1770], R84 ;  /* 0x0017705401007387 */ /* 0x000fe80000100a00 */
[----:B------:R-:W-:Y:S04]  /*197e0*/  STL [R1+0x1e0], RZ ;  /* 0x0001e0ff01007387 */ /* 0x000fe80000100800 */
[----:B------:R-:W-:Y:S04]  /*197f0*/  STL.64 [R1+0x1778], R90 ;  /* 0x0017785a01007387 */ /* 0x000fe80000100a00 */
[----:B------:R-:W-:Y:S01]  /*19800*/  STL [R1+0x1e4], RZ ;  /* 0x0001e4ff01007387 */ /* 0x000fe20000100800 */
[----:B------:R-:W-:-:S05]  /*19810*/  IMAD.WIDE R114, R8, 0x4, R224 ;  /* 0x0000000408727825 */ /* 0x000fca00078e02e0 */
[----:B------:R-:W-:Y:S04]  /*19820*/  STL.64 [R1+0x1780], R114 ;  /* 0x0017807201007387 */ /* 0x000fe80000100a00 */
[----:B------:R-:W-:Y:S01]  /*19830*/  STL [R1+0x1e8], RZ ;  /* 0x0001e8ff01007387 */ /* 0x000fe20000100800 */
[----:B--2---:R-:W-:-:S05]  /*19840*/  IMAD.WIDE R112, R8, 0x4, R228 ;  /* 0x0000000408707825 */ /* 0x004fca00078e02e4 */
[----:B------:R-:W-:Y:S04]  /*19850*/  STL.64 [R1+0x1788], R112 ;  /* 0x0017887001007387 */ /* 0x000fe80000100a00 */
[----:B------:R-:W-:Y:S04]  /*19860*/  STL [R1+0x1ec], RZ ;  /* 0x0001ecff01007387 */ /* 0x000fe80000100800 */
        /* <DEDUP_REMOVED lines=16> */
[----:B------:R-:W2:Y:S04]  /*19970*/  LDL.LU.64 R214, [R1+0x608] ;  /* 0x0006080001d67983 */ /* 0x000ea80000300a00 */
[----:B------:R-:W3:Y:S04]  /*19980*/  LDL.LU.64 R24, [R1+0x600] ;  /* 0x0006000001187983 */ /* 0x000ee80000300a00 */
[----:B------:R-:W4:Y:S04]  /*19990*/  LDL.LU.64 R108, [R1+0x5f8] ;  /* 0x0005f800016c7983 */ /* 0x000f280000300a00 */
[----:B------:R-:W4:Y:S04]  /*199a0*/  LDL.LU.64 R216, [R1+0x5f0] ;  /* 0x0005f00001d87983 */ /* 0x000f280000300a00 */
[----:B------:R-:W4:Y:S04]  /*199b0*/  LDL.LU.64 R30, [R1+0x5e8] ;  /* 0x0005e800011e7983 */ /* 0x000f280000300a00 */
[----:B------:R-:W4:Y:S04]  /*199c0*/  LDL.LU.64 R28, [R1+0x5e0] ;  /* 0x0005e000011c7983 */ /* 0x000f280000300a00 */
[----:B------:R-:W4:Y:S04]  /*199d0*/  LDL.LU.64 R244, [R1+0x5d8] ;  /* 0x0005d80001f47983 */ /* 0x000f280000300a00 */
[----:B------:R-:W1:Y:S04]  /*199e0*/  LDL.LU.64 R86, [R1+0x5d0] ;  /* 0x0005d00001567983 */ /* 0x000e680000300a00 */
[----:B------:R-:W4:Y:S04]  /*199f0*/  LDL.LU.64 R106, [R1+0x5c8] ;  /* 0x0005c800016a7983 */ /* 0x000f280000300a00 */
[----:B------:R-:W4:Y:S04]  /*19a00*/  LDL.LU.64 R234, [R1+0x5c0] ;  /* 0x0005c00001ea7983 */ /* 0x000f280000300a00 */
[----:B------:R-:W4:Y:S04]  /*19a10*/  LDL.LU.64 R242, [R1+0x5b8] ;  /* 0x0005b80001f27983 */ /* 0x000f280000300a00 */
[----:B------:R-:W4:Y:S01]  /*19a20*/  LDL.LU.64 R250, [R1+0x5b0] ;  /* 0x0005b00001fa7983 */ /* 0x000f220000300a00 */
[----:B------:R-:W-:Y:S01]  /*19a30*/  IADD3 R4, R252, -0x100, RZ ;  /* 0xffffff00fc047810 */ /* 0x000fe20007ffe0ff */
[----:B--2---:R-:W-:-:S04]  /*19a40*/  IMAD.WIDE R32, R0, 0x4, R214 ;  /* 0x0000000400207825 */ /* 0x004fc800078e02d6 */
[C---:B---3--:R-:W-:Y:S01]  /*19a50*/  IMAD.WIDE R24, R0.reuse, 0x4, R24 ;  /* 0x0000000400187825 */ /* 0x048fe200078e0218 */
[----:B------:R-:W-:Y:S03]  /*19a60*/  STL.64 [R1+0x338], R32 ;  /* 0x0003382001007387 */ /* 0x000fe60000100a00 */
[C---:B----4-:R-:W-:Y:S01]  /*19a70*/  IMAD.WIDE R22, R0.reuse, 0x4, R108 ;  /* 0x0000000400167825 */ /* 0x050fe200078e026c */
[----:B------:R2:W-:Y:S03]  /*19a80*/  LDGSTS.E [R238+0x1d600], [R32.64], !P6 ;  /* 0x1d60000020ee7fae */ /* 0x0005e6000f121848 */
[C---:B------:R-:W-:Y:S01]  /*19a90*/  IMAD.WIDE R6, R0.reuse, 0x4, R216 ;  /* 0x0000000400067825 */ /* 0x040fe200078e02d8 */
[----:B------:R-:W-:Y:S04]  /*19aa0*/  STL.64 [R1+0x350], R24 ;  /* 0x0003501801007387 */ /* 0x000fe80000100a00 */
[----:B------:R3:W-:Y:S04]  /*19ab0*/  LDGSTS.E [R238+0x1d700], [R24.64], !P6 ;  /* 0x1d70000018ee7fae */ /* 0x0007e8000f121848 */
[----:B------:R4:W-:Y:S04]  /*19ac0*/  STL.64 [R1+0x378], R22 ;  /* 0x0003781601007387 */ /* 0x0009e80000100a00 */
[----:B------:R4:W-:Y:S01]  /*19ad0*/  LDGSTS.E [R238+0x1de00], [R22.64], !P4 ;  /* 0x1de0000016ee7fae */ /* 0x0009e2000e121848 */
[----:B------:R-:W-:-:S03]  /*19ae0*/  IMAD.WIDE R244, R0, 0x4, R244 ;  /* 0x0000000400f47825 */ /* 0x000fc600078e02f4 */
[----:B------:R2:W-:Y:S01]  /*19af0*/  STL.64 [R1+0x568], R6 ;  /* 0x0005680601007387 */ /* 0x0005e20000100a00 */
[----:B-1----:R-:W-:-:S03]  /*19b00*/  IMAD.WIDE R82, R0, 0x4, R86 ;  /* 0x0000000400527825 */ /* 0x002fc600078e0256 */
[----:B------:R2:W-:Y:S01]  /*19b10*/  LDGSTS.E [R238+0x1df00], [R6.64], !P4 ;  /* 0x1df0000006ee7fae */ /* 0x0005e2000e121848 */
[----:B----4-:R-:W-:Y:S01]  /*19b20*/  IMAD.WIDE R22, R0, 0x4, R30 ;  /* 0x0000000400167825 */ /* 0x010fe200078e021e */
[----:B------:R-:W-:-:S03]  /*19b30*/  ISETP.GE.U32.AND P4, PT, R4, 0x7ffffe81, PT ;  /* 0x7ffffe810400780c */ /* 0x000fc60003f86070 */
[----:B------:R-:W-:-:S04]  /*19b40*/  IMAD.WIDE R36, R0, 0x4, R106 ;  /* 0x0000000400247825 */ /* 0x000fc800078e026a */
[C---:B--2---:R-:W-:Y:S01]  /*19b50*/  IMAD.WIDE R6, R0.reuse, 0x4, R28 ;  /* 0x0000000400067825 */ /* 0x044fe200078e021c */
[----:B------:R-:W-:Y:S03]  /*19b60*/  STL.64 [R1+0x5e8], R22 ;  /* 0x0005e81601007387 */ /* 0x000fe60000100a00 */
[----:B------:R-:W-:Y:S01]  /*19b70*/  IMAD.MOV.U32 R109, RZ, RZ, 0x7f ;  /* 0x0000007fff6d7424 */ /* 0x000fe200078e00ff */
[----:B------:R1:W-:Y:S01]  /*19b80*/  STL.64 [R1+0x5e0], R6 ;  /* 0x0005e00601007387 */ /* 0x0003e20000100a00 */
[----:B------:R-:W-:-:S03]  /*19b90*/  IMAD.WIDE R100, R0, 0x4, R234 ;  /* 0x0000000400647825 */ /* 0x000fc600078e02ea */
[----:B------:R2:W-:Y:S01]  /*19ba0*/  STL.64 [R1+0x5f0], R244 ;  /* 0x0005f0f401007387 */ /* 0x0005e20000100a00 */
[C---:B------:R-:W-:Y:S01]  /*19bb0*/  IMAD.WIDE R98, R0.reuse, 0x4, R242 ;  /* 0x0000000400627825 */ /* 0x040fe200078e02f2 */
[----:B------:R-:W-:Y:S02]  /*19bc0*/  IADD3 R109, R109, c[0x0][0x180], RZ ;  /* 0x000060006d6d7a10 */ /* 0x000fe40007ffe0ff */
[----:B------:R2:W-:Y:S01]  /*19bd0*/  STL.64 [R1+0x5f8], R82 ;  /* 0x0005f85201007387 */ /* 0x0005e20000100a00 */
[----:B------:R-:W-:-:S03]  /*19be0*/  IMAD.WIDE R4, R0, 0x4, R250 ;  /* 0x0000000400047825 */ /* 0x000fc600078e02fa */
[----:B------:R1:W-:Y:S04]  /*19bf0*/  STL.64 [R1+0x7b0], R36 ;  /* 0x0007b02401007387 */ /* 0x0003e80000100a00 */
[----:B------:R1:W-:Y:S04]  /*19c00*/  LDGSTS.E [R238+0x1e600], [R22.64], !P2 ;  /* 0x1e60000016ee7fae */ /* 0x0003e8000d121848 */
[----:B------:R1:W-:Y:S04]  /*19c10*/  STL.64 [R1+0x7c0], R100 ;  /* 0x0007c06401007387 */ /* 0x0003e80000100a00 */
[----:B------:R1:W-:Y:S04]  /*19c20*/  LDGSTS.E [R238+0x1e700], [R6.64], !P2 ;  /* 0x1e70000006ee7fae */ /* 0x0003e8000d121848 */
[----:B------:R2:W-:Y:S01]  /*19c30*/  STL.64 [R1+0x7f0], R98 ;  /* 0x0007f06201007387 */ /* 0x0005e20000100a00 */
[----:B------:R-:W-:-:S03]  /*19c40*/  ISETP.GE.AND P6, PT, R109, 0x80, PT ;  /* 0x000000806d00780c */ /* 0x000fc60003fc6270 */
[----:B------:R2:W-:Y:S04]  /*19c50*/  LDGSTS.E [R238+0x1ee00], [R244.64], !P0 ;  /* 0x1ee00000f4ee7fae */ /* 0x0005e8000c121848 */
[----:B-1----:R-:W4:Y:S04]  /*19c60*/  LDL.64 R6, [R1+0xc60] ;  /* 0x000c600001067983 */ /* 0x002f280000100a00 */
[----:B------:R1:W-:Y:S04]  /*19c70*/  STL.64 [R1+0x800], R4 ;  /* 0x0008000401007387 */ /* 0x0003e80000100a00 */
[----:B------:R-:W4:Y:S04]  /*19c80*/  LDL.64 R240, [R1+0xc58] ;  /* 0x000c580001f07983 */ /* 0x000f280000100a00 */
[----:B---3--:R-:W3:Y:S04]  /*19c90*/  LDL.64 R24, [R1+0xca0] ;  /* 0x000ca00001187983 */ /* 0x008ee80000100a00 */
[----:B------:R-:W3:Y:S04]  /*19ca0*/  LDL.64 R108, [R1+0xbd8] ;  /* 0x000bd800016c7983 */ /* 0x000ee80000100a00 */
        /* <DEDUP_REMOVED lines=19> */
[----:B--2---:R-:W3:Y:S01]  /*19de0*/  LDL.64 R244, [R1+0x1518] ;  /* 0x0015180001f47983 */ /* 0x004ee20000100a00 */
[----:B------:R-:W-:-:S02]  /*19df0*/  SEL R10, R10, RZ, P3 ;  /* 0x000000ff0a0a7207 */ /* 0x000fc40001800000 */
[----:B------:R-:W-:Y:S01]  /*19e00*/  SEL R9, R9, RZ, P3 ;  /* 0x000000ff09097207 */ /* 0x000fe20001800000 */
[----:B------:R1:W-:Y:S01]  /*19e10*/  LDGSTS.E [R238+0x1ef00], [R82.64], !P0 ;  /* 0x1ef0000052ee7fae */ /* 0x0003e2000c121848 */
[----:B------:R-:W-:Y:S02]  /*19e20*/  ISETP.NE.U32.AND P5, PT, R10, RZ, PT ;  /* 0x000000ff0a00720c */ /* 0x000fe40003fa5070 */
[----:B------:R-:W-:Y:S01]  /*19e30*/  ISETP.NE.U32.AND P3, PT, R9, RZ, PT ;  /* 0x000000ff0900720c */ /* 0x000fe20003f65070 */
[----:B------:R1:W-:Y:S04]  /*19e40*/  LDGSTS.E [R238+0x1f600], [R36.64], !P1 ;  /* 0x1f60000024ee7fae */ /* 0x0003e8000c921848 */
[----:B------:R1:W-:Y:S04]  /*19e50*/  LDGSTS.E [R238+0x1f700], [R100.64], !P1 ;  /* 0x1f70000064ee7fae */ /* 0x0003e8000c921848 */
[----:B-1----:R-:W3:Y:S04]  /*19e60*/  LDL.LU.64 R82, [R1+0x1dc8] ;  /* 0x001dc80001527983 */ /* 0x002ee80000300a00 */
[----:B------:R-:W3:Y:S04]  /*19e70*/  LDL.LU.64 R36, [R1+0x1dc0] ;  /* 0x001dc00001247983 */ /* 0x000ee80000300a00 */
[----:B------:R1:W-:Y:S04]  /*19e80*/  LDGSTS.E [R238+0x1fe00], [R98.64], !P4 ;  /* 0x1fe0000062ee7fae */ /* 0x0003e8000e121848 */
[----:B------:R-:W3:Y:S04]  /*19e90*/  LDL.LU.64 R100, [R1+0x1db8] ;  /* 0x001db80001647983 */ /* 0x000ee80000300a00 */
[----:B------:R1:W-:Y:S04]  /*19ea0*/  LDGSTS.E [R238+0x1ff00], [R4.64], !P4 ;  /* 0x1ff0000004ee7fae */ /* 0x0003e8000e121848 */
[----:B-1----:R-:W3:Y:S04]  /*19eb0*/  LDL.LU.64 R98, [R1+0x1db0] ;  /* 0x001db00001627983 */ /* 0x002ee80000300a00 */
[----:B------:R-:W0:Y:S04]  /*19ec0*/  LDGDEPBAR ;  /* 0x00000000000079af */ /* 0x000e280000000000 */
[----:B------:R-:W3:Y:S04]  /*19ed0*/  LDL.LU.64 R4, [R1+0x1da8] ;  /* 0x001da80001047983 */ /* 0x000ee80000300a00 */
[----:B----4-:R1:W-:Y:S04]  /*19ee0*/  LDGSTS.E [R239+0x30000], [R6.64], P5 ;  /* 0x3000000006ef7fae */ /* 0x0103e8000a921848 */
[----:B------:R4:W-:Y:S04]  /*19ef0*/  LDGSTS.E [R239+0x30100], [R240.64], P3 ;  /* 0x30100000f0ef7fae */ /* 0x0009e80009921848 */
[----:B-1----:R-:W2:Y:S04]  /*19f00*/  LDL.LU.64 R6, [R1+0x1da0] ;  /* 0x001da00001067983 */ /* 0x002ea80000300a00 */
[----:B---3--:R1:W-:Y:S04]  /*19f10*/  LDGSTS.E [R239+0x31000], [R24.64], P5 ;  /* 0x3100000018ef7fae */ /* 0x0083e8000a921848 */
[----:B----4-:R-:W3:Y:S04]  /*19f20*/  LDL.LU.64 R240, [R1+0x1d98] ;  /* 0x001d980001f07983 */ /* 0x010ee80000300a00 */
[----:B------:R4:W-:Y:S04]  /*19f30*/  LDGSTS.E [R239+0x31100], [R108.64], P3 ;  /* 0x311000006cef7fae */ /* 0x0009e80009921848 */
[----:B-1----:R-:W2:Y:S04]  /*19f40*/  LDL.LU.64 R24, [R1+0x1d90] ;  /* 0x001d900001187983 */ /* 0x002ea80000300a00 */
[----:B------:R1:W-:Y:S04]  /*19f50*/  LDGSTS.E [R239+0x32000], [R234.64], P5 ;  /* 0x32000000eaef7fae */ /* 0x0003e8000a921848 */
[----:B----4-:R-:W4:Y:S04]  /*19f60*/  LDL.LU.64 R108, [R1+0x1d88] ;  /* 0x001d8800016c7983 */ /* 0x010f280000300a00 */
[----:B------:R1:W-:Y:S04]  /*19f70*/  LDGSTS.E [R239+0x32100], [R242.64], P3 ;  /* 0x32100000f2ef7fae */ /* 0x0003e80009921848 */
[----:B-1----:R-:W2:Y:S04]  /*19f80*/  LDL.LU.64 R234, [R1+0x1d80] ;  /* 0x001d800001ea7983 */ /* 0x002ea80000300a00 */
[----:B------:R1:W-:Y:S04]  /*19f90*/  LDGSTS.E [R239+0x33000], [R110.64], P5 ;  /* 0x330000006eef7fae */ /* 0x0003e8000a921848 */
[----:B------:R-:W2:Y:S04]  /*19fa0*/  LDL.LU.64 R242, [R1+0x1d78] ;  /* 0x001d780001f27983 */ /* 0x000ea80000300a00 */
[----:B------:R1:W-:Y:S04]  /*19fb0*/  LDGSTS.E [R239+0x33100], [R22.64], P3 ;  /* 0x3310000016ef7fae */ /* 0x0003e80009921848 */
[----:B-1----:R-:W3:Y:S04]  /*19fc0*/  LDL.64 R110, [R1+0x1698] ;  /* 0x00169800016e7983 */ /* 0x002ee80000100a00 */
[----:B------:R1:W-:Y:S04]  /*19fd0*/  LDGSTS.E [R239+0x34000], [R92.64], P5 ;  /* 0x340000005cef7fae */ /* 0x0003e8000a921848 */
[----:B------:R-:W3:Y:S04]  /*19fe0*/  LDL.64 R22, [R1+0xc50] ;  /* 0x000c500001167983 */ /* 0x000ee80000100a00 */
        /* <DEDUP_REMOVED lines=17> */
[----:B------:R1:W-:Y:S04]  /*1a100*/  LDGSTS.E [R239+0x39000], [R30.64], P5 ;  /* 0x390000001eef7fae */ /* 0x0003e8000a921848 */
[----:B------:R1:W-:Y:S04]  /*1a110*/  LDGSTS.E [R239+0x39100], [R28.64], P3 ;  /* 0x391000001cef7fae */ /* 0x0003e80009921848 */
[----:B------:R1:W-:Y:S04]  /*1a120*/  LDGSTS.E [R239+0x3a000], [R86.64], P5 ;  /* 0x3a00000056ef7fae */ /* 0x0003e8000a921848 */
[----:B------:R1:W-:Y:S04]  /*1a130*/  LDGSTS.E [R239+0x3a100], [R106.64], P3 ;  /* 0x3a1000006aef7fae */ /* 0x0003e80009921848 */
[----:B------:R1:W-:Y:S04]  /*1a140*/  LDGSTS.E [R239+0x3b000], [R250.64], P5 ;  /* 0x3b000000faef7fae */ /* 0x0003e8000a921848 */
[----:B------:R1:W-:Y:S04]  /*1a150*/  LDGSTS.E [R239+0x3b100], [R244.64], P3 ;  /* 0x3b100000f4ef7fae */ /* 0x0003e80009921848 */
[----:B-1----:R-:W3:Y:S04]  /*1a160*/  LDL.64 R214, [R1+0xb10] ;  /* 0x000b100001d67983 */ /* 0x002ee80000100a00 */
[----:B------:R-:W3:Y:S04]  /*1a170*/  LDL.64 R216, [R1+0xd68] ;  /* 0x000d680001d87983 */ /* 0x000ee80000100a00 */
[----:B------:R-:W1:Y:S04]  /*1a180*/  S2R R245, SR_TID.X ;  /* 0x0000000000f57919 */ /* 0x000e680000002100 */
[----:B------:R-:W3:Y:S04]  /*1a190*/  LDL.64 R30, [R1+0xad0] ;  /* 0x000ad000011e7983 */ /* 0x000ee80000100a00 */
[----:B------:R-:W3:Y:S04]  /*1a1a0*/  LDL.64 R28, [R1+0xda8] ;  /* 0x000da800011c7983 */ /* 0x000ee80000100a00 */
[----:B------:R-:W3:Y:S04]  /*1a1b0*/  LDL.64 R86, [R1+0xa90] ;  /* 0x000a900001567983 */ /* 0x000ee80000100a00 */
[----:B------:R-:W3:Y:S04]  /*1a1c0*/  LDL.64 R106, [R1+0xde8] ;  /* 0x000de800016a7983 */ /* 0x000ee80000100a00 */
[----:B------:R-:W3:Y:S01]  /*1a1d0*/  LDL.64 R250, [R1+0x1428] ;  /* 0x0014280001fa7983 */ /* 0x000ee20000100a00 */
[----:B-1----:R-:W-:-:S04]  /*1a1e0*/  LOP3.LUT R245, R245, 0x3f, RZ, 0xc0, !PT ;  /* 0x0000003ff5f57812 */ /* 0x002fc800078ec0ff */
[----:B------:R-:W-:Y:S02]  /*1a1f0*/  SHF.L.U32 R252, R245, 0x2, RZ ;  /* 0x00000002f5fc7819 */ /* 0x000fe400000006ff */
[----:B------:R-:W3:Y:S02]  /*1a200*/  LDL.64 R244, [R1+0x14a0] ;  /* 0x0014a00001f47983 */ /* 0x000ee40000100a00 */
[----:B------:R-:W-:Y:S02]  /*1a210*/  LOP3.LUT R252, R252, 0x10, RZ, 0x3c, !PT ;  /* 0x00000010fcfc7812 */ /* 0x000fe400078e3cff */
[----:B--2---:R1:W-:Y:S04]  /*1a220*/  LDGSTS.E [R239+0x3c000], [R242.64], P5 ;  /* 0x3c000000f2ef7fae */ /* 0x0043e8000a921848 */
[----:B------:R2:W-:Y:S04]  /*1a230*/  LDGSTS.E [R239+0x3c100], [R234.64], P3 ;  /* 0x3c100000eaef7fae */ /* 0x0005e80009921848 */
[----:B----4-:R4:W-:Y:S04]  /*1a240*/  LDGSTS.E [R239+0x3d000], [R108.64], P5 ;  /* 0x3d0000006cef7fae */ /* 0x0109e8000a921848 */
[----:B------:R1:W-:Y:S04]  /*1a250*/  LDGSTS.E [R239+0x3d100], [R24.64], P3 ;  /* 0x3d10000018ef7fae */ /* 0x0003e80009921848 */
[----:B---3--:R2:W-:Y:S04]  /*1a260*/  LDGSTS.E [R239+0x3e000], [R240.64], P5 ;  /* 0x3e000000f0ef7fae */ /* 0x0085e8000a921848 */
[----:B------:R2:W-:Y:S04]  /*1a270*/  LDGSTS.E [R239+0x3e100], [R110.64], P3 ;  /* 0x3e1000006eef7fae */ /* 0x0005e80009921848 */
[----:B------:R2:W-:Y:S04]  /*1a280*/  LDGSTS.E [R239+0x3f000], [R104.64], P5 ;  /* 0x3f00000068ef7fae */ /* 0x0005e8000a921848 */
[----:B-1----:R-:W3:Y:S04]  /*1a290*/  LDL.64 R24, [R1+0xa50] ;  /* 0x000a500001187983 */ /* 0x002ee80000100a00 */
[----:B------:R1:W-:Y:S04]  /*1a2a0*/  LDGSTS.E [R239+0x3f100], [R38.64], P3 ;  /* 0x3f10000026ef7fae */ /* 0x0003e80009921848 */
[----:B------:R-:W3:Y:S04]  /*1a2b0*/  LDL.64 R242, [R1+0xe48] ;  /* 0x000e480001f27983 */ /* 0x000ee80000100a00 */
[----:B------:R1:W-:Y:S04]  /*1a2c0*/  LDGSTS.E [R252+0x30200], [R22.64], P5 ;  /* 0x3020000016fc7fae */ /* 0x0003e8000a921848 */
[----:B----4-:R-:W4:Y:S04]  /*1a2d0*/  LDL.64 R108, [R1+0xe50] ;  /* 0x000e5000016c7983 */ /* 0x010f280000100a00 */
[----:B------:R1:W-:Y:S04]  /*1a2e0*/  LDGSTS.E [R252+0x30300], [R92.64], P3 ;  /* 0x303000005cfc7fae */ /* 0x0003e80009921848 */
[----:B--2---:R-:W3:Y:S04]  /*1a2f0*/  LDL.64 R234, [R1+0x1420] ;  /* 0x0014200001ea7983 */ /* 0x004ee80000100a00 */
[----:B------:R1:W-:Y:S04]  /*1a300*/  LDGSTS.E [R252+0x31200], [R96.64], P5 ;  /* 0x3120000060fc7fae */ /* 0x0003e8000a921848 */
[----:B------:R-:W3:Y:S04]  /*1a310*/  LDL.64 R240, [R1+0x14a8] ;  /* 0x0014a80001f07983 */ /* 0x000ee80000100a00 */
[----:B------:R1:W-:Y:S04]  /*1a320*/  LDGSTS.E [R252+0x31300], [R34.64], P3 ;  /* 0x3130000022fc7fae */ /* 0x0003e80009921848 */
[----:B------:R-:W3:Y:S04]  /*1a330*/  LDL.LU.64 R110, [R1+0x1d70] ;  /* 0x001d7000016e7983 */ /* 0x000ee80000300a00 */
[----:B------:R1:W-:Y:S04]  /*1a340*/  LDGSTS.E [R252+0x32200], [R32.64], P5 ;  /* 0x3220000020fc7fae */ /* 0x0003e8000a921848 */
[----:B------:R-:W3:Y:S04]  /*1a350*/  LDL.LU.64 R104, [R1+0x1d68] ;  /* 0x001d680001687983 */ /* 0x000ee80000300a00 */
[----:B------:R1:W-:Y:S04]  /*1a360*/  LDGSTS.E [R252+0x32300], [R102.64], P3 ;  /* 0x3230000066fc7fae */ /* 0x0003e80009921848 */
[----:B-1----:R-:W3:Y:S04]  /*1a370*/  LDL.LU.64 R38, [R1+0x1d60] ;  /* 0x001d600001267983 */ /* 0x002ee80000300a00 */
[----:B------:R1:W-:Y:S04]  /*1a380*/  LDGSTS.E [R252+0x33200], [R248.64], P5 ;  /* 0x33200000f8fc7fae */ /* 0x0003e8000a921848 */
[----:B------:R1:W-:Y:S04]  /*1a390*/  LDGSTS.E [R252+0x33300], [R80.64], P3 ;  /* 0x3330000050fc7fae */ /* 0x0003e80009921848 */
[----:B------:R-:W3:Y:S04]  /*1a3a0*/  LDL.64 R22, [R1+0x1528] ;  /* 0x0015280001167983 */ /* 0x000ee80000100a00 */
[----:B------:R1:W-:Y:S04]  /*1a3b0*/  LDGSTS.E [R252+0x34200], [R246.64], P5 ;  /* 0x34200000f6fc7fae */ /* 0x0003e8000a921848 */
[----:B------:R-:W3:Y:S04]  /*1a3c0*/  LDL.64 R96, [R1+0x15a0] ;  /* 0x0015a00001607983 */ /* 0x000ee80000100a00 */
[----:B------:R-:W3:Y:S04]  /*1a3d0*/  LDL.64 R102, [R1+0x1620] ;  /* 0x0016200001667983 */ /* 0x000ee80000100a00 */
[----:B-1----:R-:W3:Y:S04]  /*1a3e0*/  LDL.64 R246, [R1+0x15a8] ;  /* 0x0015a80001f67983 */ /* 0x002ee80000100a00 */
[----:B------:R1:W-:Y:S04]  /*1a3f0*/  LDGSTS.E [R252+0x34300], [R214.64], P3 ;  /* 0x34300000d6fc7fae */ /* 0x0003e80009921848 */
[----:B------:R1:W-:Y:S04]  /*1a400*/  LDGSTS.E [R252+0x35200], [R216.64], P5 ;  /* 0x35200000d8fc7fae */ /* 0x0003e8000a921848 */
[----:B------:R1:W-:Y:S04]  /*1a410*/  LDGSTS.E [R252+0x35300], [R30.64], P3 ;  /* 0x353000001efc7fae */ /* 0x0003e80009921848 */
[----:B------:R1:W-:Y:S04]  /*1a420*/  LDGSTS.E [R252+0x36200], [R28.64], P5 ;  /* 0x362000001cfc7fae */ /* 0x0003e8000a921848 */
[----:B------:R1:W-:Y:S04]  /*1a430*/  LDGSTS.E [R252+0x36300], [R86.64], P3 ;  /* 0x3630000056fc7fae */ /* 0x0003e80009921848 */
[----:B------:R1:W-:Y:S04]  /*1a440*/  LDGSTS.E [R252+0x37200], [R106.64], P5 ;  /* 0x372000006afc7fae */ /* 0x0003e8000a921848 */
[----:B------:R-:W3:Y:S04]  /*1a450*/  LDL.64 R92, [R1+0x16a8] ;  /* 0x0016a800015c7983 */ /* 0x000ee80000100a00 */
[----:B------:R-:W3:Y:S04]  /*1a460*/  LDL.64 R34, [R1+0xc70] ;  /* 0x000c700001227983 */ /* 0x000ee80000100a00 */
[----:B------:R-:W3:Y:S04]  /*1a470*/  LDL.64 R32, [R1+0xc08] ;  /* 0x000c080001207983 */ /* 0x000ee80000100a00 */
[----:B------:R-:W3:Y:S04]  /*1a480*/  LDL.64 R248, [R1+0xcb0] ;  /* 0x000cb00001f87983 */ /* 0x000ee80000100a00 */
[----:B------:R-:W3:Y:S04]  /*1a490*/  LDL.64 R80, [R1+0xbc8] ;  /* 0x000bc80001507983 */ /* 0x000ee80000100a00 */
[----:B-1----:R-:W3:Y:S04]  /*1a4a0*/  LDL.64 R86, [R1+0xc18] ;  /* 0x000c180001567983 */ /* 0x002ee80000100a00 */
[----:B------:R-:W3:Y:S04]  /*1a4b0*/  LDL.64 R106, [R1+0xb88] ;  /* 0x000b8800016a7983 */ /* 0x000ee80000100a00 */
[----:B------:R-:W3:Y:S04]  /*1a4c0*/  LDL.64 R216, [R1+0xb08] ;  /* 0x000b080001d87983 */ /* 0x000ee80000100a00 */
[----:B------:R-:W3:Y:S04]  /*1a4d0*/  LDL.64 R30, [R1+0xd70] ;  /* 0x000d7000011e7983 */ /* 0x000ee80000100a00 */
[----:B------:R-:W3:Y:S04]  /*1a4e0*/  LDL.64 R28, [R1+0xac8] ;  /* 0x000ac800011c7983 */ /* 0x000ee80000100a00 */
[----:B---3--:R1:W-:Y:S04]  /*1a4f0*/  LDGSTS.E [R252+0x37300], [R24.64], P3 ;  /* 0x3730000018fc7fae */ /* 0x0083e80009921848 */
[----:B------:R3:W-:Y:S04]  /*1a500*/  LDGSTS.E [R252+0x38200], [R242.64], P5 ;  /* 0x38200000f2fc7fae */ /* 0x0007e8000a921848 */
[----:B-1----:R-:W2:Y:S04]  /*1a510*/  LDL.64 R24, [R1+0xdb0] ;  /* 0x000db00001187983 */ /* 0x002ea80000100a00 */
[----:B----4-:R1:W-:Y:S04]  /*1a520*/  LDGSTS.E [R252+0x38300], [R108.64], P3 ;  /* 0x383000006cfc7fae */ /* 0x0103e80009921848 */
[----:B---3--:R-:W2:Y:S04]  /*1a530*/  LDL.64 R242, [R1+0xa88] ;  /* 0x000a880001f27983 */ /* 0x008ea80000100a00 */
[----:B------:R4:W-:Y:S04]  /*1a540*/  LDGSTS.E [R252+0x39200], [R234.64], P5 ;  /* 0x39200000eafc7fae */ /* 0x0009e8000a921848 */
[----:B------:R1:W-:Y:S04]  /*1a550*/  LDGSTS.E [R252+0x39300], [R250.64], P3 ;  /* 0x39300000fafc7fae */ /* 0x0003e80009921848 */
[----:B------:R4:W-:Y:S04]  /*1a560*/  LDGSTS.E [R252+0x3a200], [R244.64], P5 ;  /* 0x3a200000f4fc7fae */ /* 0x0009e8000a921848 */
[----:B------:R4:W-:Y:S04]  /*1a570*/  LDGSTS.E [R252+0x3a300], [R240.64], P3 ;  /* 0x3a300000f0fc7fae */ /* 0x0009e80009921848 */
[----:B-1----:R-:W2:Y:S04]  /*1a580*/  LDL.64 R108, [R1+0xcf0] ;  /* 0x000cf000016c7983 */ /* 0x002ea80000100a00 */
[----:B----4-:R-:W4:Y:S04]  /*1a590*/  LDL.64 R234, [R1+0xb48] ;  /* 0x000b480001ea7983 */ /* 0x010f280000100a00 */
[----:B------:R-:W2:Y:S04]  /*1a5a0*/  LDL.64 R240, [R1+0xd30] ;  /* 0x000d300001f07983 */ /* 0x000ea80000100a00 */
[----:B------:R-:W2:Y:S04]  /*1a5b0*/  LDL.64 R250, [R1+0xdf0] ;  /* 0x000df00001fa7983 */ /* 0x000ea80000100a00 */
[----:B------:R1:W-:Y:S04]  /*1a5c0*/  LDGSTS.E [R252+0x3b200], [R38.64], P5 ;  /* 0x3b20000026fc7fae */ /* 0x0003e8000a921848 */
[----:B------:R-:W2:Y:S04]  /*1a5d0*/  LDL.64 R244, [R1+0xa48] ;  /* 0x000a480001f47983 */ /* 0x000ea80000100a00 */
[----:B-1----:R-:W2:Y:S04]  /*1a5e0*/  LDL.64 R38, [R1+0xe58] ;  /* 0x000e580001267983 */ /* 0x002ea80000100a00 */
[----:B------:R1:W-:Y:S04]  /*1a5f0*/  LDGSTS.E [R252+0x3b300], [R22.64], P3 ;  /* 0x3b30000016fc7fae */ /* 0x0003e80009921848 */
[----:B------:R1:W-:Y:S04]  /*1a600*/  LDGSTS.E [R252+0x3c200], [R96.64], P5 ;  /* 0x3c20000060fc7fae */ /* 0x0003e8000a921848 */
[----:B-1----:R-:W2:Y:S04]  /*1a610*/  LDL.LU.64 R22, [R1+0x1d58] ;  /* 0x001d580001167983 */ /* 0x002ea80000300a00 */
[----:B------:R-:W2:Y:S04]  /*1a620*/  LDL.LU.64 R96, [R1+0x1d50] ;  /* 0x001d500001607983 */ /* 0x000ea80000300a00 */
[----:B------:R1:W-:Y:S04]  /*1a630*/  LDGSTS.E [R252+0x3c300], [R246.64], P3 ;  /* 0x3c300000f6fc7fae */ /* 0x0003e80009921848 */
[----:B------:R1:W-:Y:S04]  /*1a640*/  LDGSTS.E [R252+0x3d200], [R102.64], P5 ;  /* 0x3d20000066fc7fae */ /* 0x0003e8000a921848 */
[----:B-1----:R-:W2:Y:S04]  /*1a650*/  LDL.LU.64 R246, [R1+0x1d48] ;  /* 0x001d480001f67983 */ /* 0x002ea80000300a00 */
[----:B------:R-:W1:Y:S04]  /*1a660*/  S2R R215, SR_TID.X ;  /* 0x0000000000d77919 */ /* 0x000e680000002100 */
[----:B------:R-:W2:Y:S01]  /*1a670*/  LDL.64 R102, [R1+0x1438] ;  /* 0x0014380001667983 */ /* 0x000ea20000100a00 */
[----:B-1----:R-:W-:-:S03]  /*1a680*/  LOP3.LUT R215, R215, 0x3f, RZ, 0xc0, !PT ;  /* 0x0000003fd7d77812 */ /* 0x002fc600078ec0ff */
[----:B--2---:R1:W-:Y:S02]  /*1a690*/  LDGSTS.E [R252+0x3d300], [R246.64], P3 ;  /* 0x3d300000f6fc7fae */ /* 0x0043e40009921848 */
[----:B------:R-:W-:Y:S02]  /*1a6a0*/  IMAD.SHL.U32 R214, R215, 0x4, RZ ;  /* 0x00000004d7d67824 */ /* 0x000fe400078e00ff */
[----:B------:R2:W-:Y:S04]  /*1a6b0*/  LDGSTS.E [R252+0x3e200], [R96.64], P5 ;  /* 0x3e20000060fc7fae */ /* 0x0005e8000a921848 */
[----:B-1----:R-:W3:Y:S01]  /*1a6c0*/  LDL.64 R246, [R1+0xe60] ;  /* 0x000e600001f67983 */ /* 0x002ee20000100a00 */
[----:B------:R-:W-:-:S03]  /*1a6d0*/  LOP3.LUT R215, R214, 0x20, RZ, 0x3c, !PT ;  /* 0x00000020d6d77812 */ /* 0x000fc600078e3cff */
        /* <DEDUP_REMOVED lines=8> */
[----:B------:R4:W-:Y:S04]  /*1a760*/  LDGSTS.E [R215+0x32400], [R86.64], P5 ;  /* 0x3240000056d77fae */ /* 0x0009e8000a921848 */
[----:B-1----:R-:W2:Y:S04]  /*1a770*/  LDL.LU.64 R92, [R1+0x1d40] ;  /* 0x001d4000015c7983 */ /* 0x002ea80000300a00 */
[----:B------:R1:W-:Y:S04]  /*1a780*/  LDGSTS.E [R215+0x32500], [R106.64], P3 ;  /* 0x325000006ad77fae */ /* 0x0003e80009921848 */
[----:B------:R-:W2:Y:S04]  /*1a790*/  LDL.LU.64 R206, [R1+0x1d38] ;  /* 0x001d380001ce7983 */ /* 0x000ea80000300a00 */
[----:B------:R1:W-:Y:S04]  /*1a7a0*/  LDGSTS.E [R215+0x33400], [R108.64], P5 ;  /* 0x334000006cd77fae */ /* 0x0003e8000a921848 */
[----:B------:R-:W2:Y:S04]  /*1a7b0*/  LDL.LU.64 R212, [R1+0x1d30] ;  /* 0x001d300001d47983 */ /* 0x000ea80000300a00 */
[----:B----4-:R4:W-:Y:S04]  /*1a7c0*/  LDGSTS.E [R215+0x33500], [R234.64], P3 ;  /* 0x33500000ead77fae */ /* 0x0109e80009921848 */
[----:B------:R-:W2:Y:S04]  /*1a7d0*/  LDL.LU.64 R34, [R1+0x1d28] ;  /* 0x001d280001227983 */ /* 0x000ea80000300a00 */
[----:B------:R1:W-:Y:S04]  /*1a7e0*/  LDGSTS.E [R215+0x34400], [R240.64], P5 ;  /* 0x34400000f0d77fae */ /* 0x0003e8000a921848 */
        /* <DEDUP_REMOVED lines=8> */
[----:B-1----:R-:W2:Y:S04]  /*1a870*/  LDL.LU.64 R106, [R1+0x1d00] ;  /* 0x001d0000016a7983 */ /* 0x002ea80000300a00 */
[----:B------:R1:W-:Y:S04]  /*1a880*/  LDGSTS.E [R215+0x36500], [R242.64], P3 ;  /* 0x36500000f2d77fae */ /* 0x0003e80009921848 */
[----:B------:R-:W2:Y:S04]  /*1a890*/  LDL.LU.64 R108, [R1+0x1cf8] ;  /* 0x001cf800016c7983 */ /* 0x000ea80000300a00 */
[----:B------:R1:W-:Y:S04]  /*1a8a0*/  LDGSTS.E [R215+0x37400], [R250.64], P5 ;  /* 0x37400000fad77fae */ /* 0x0003e8000a921848 */
[----:B----4-:R-:W4:Y:S04]  /*1a8b0*/  LDL.LU.64 R234, [R1+0x1cf0] ;  /* 0x001cf00001ea7983 */ /* 0x010f280000300a00 */
[----:B------:R1:W-:Y:S04]  /*1a8c0*/  LDGSTS.E [R215+0x37500], [R244.64], P3 ;  /* 0x37500000f4d77fae */ /* 0x0003e80009921848 */
[----:B------:R-:W4:Y:S04]  /*1a8d0*/  LDL.LU.64 R240, [R1+0x1ce8] ;  /* 0x001ce80001f07983 */ /* 0x000f280000300a00 */
[----:B------:R1:W-:Y:S04]  /*1a8e0*/  LDGSTS.E [R215+0x38400], [R38.64], P5 ;  /* 0x3840000026d77fae */ /* 0x0003e8000a921848 */
[----:B------:R-:W4:Y:S04]  /*1a8f0*/  LDL.64 R216, [R1+0xc68] ;  /* 0x000c680001d87983 */ /* 0x000f280000100a00 */
[----:B------:R-:W4:Y:S04]  /*1a900*/  LDL.64 R30, [R1+0xc00] ;  /* 0x000c0000011e7983 */ /* 0x000f280000100a00 */
[----:B------:R-:W4:Y:S04]  /*1a910*/  LDL.64 R28, [R1+0xca8] ;  /* 0x000ca800011c7983 */ /* 0x000f280000100a00 */
[----:B------:R-:W4:Y:S04]  /*1a920*/  LDL.64 R24, [R1+0xbc0] ;  /* 0x000bc00001187983 */ /* 0x000f280000100a00 */
[----:B-1----:R-:W4:Y:S04]  /*1a930*/  LDL.64 R242, [R1+0xcb8] ;  /* 0x000cb80001f27983 */ /* 0x002f280000100a00 */
[----:B------:R-:W4:Y:S04]  /*1a940*/  LDL.64 R250, [R1+0xb80] ;  /* 0x000b800001fa7983 */ /* 0x000f280000100a00 */
[----:B------:R-:W4:Y:S04]  /*1a950*/  LDL.64 R244, [R1+0xcf8] ;  /* 0x000cf80001f47983 */ /* 0x000f280000100a00 */
[----:B------:R-:W4:Y:S04]  /*1a960*/  LDL.64 R38, [R1+0xb40] ;  /* 0x000b400001267983 */ /* 0x000f280000100a00 */
[----:B---3--:R1:W-:Y:S04]  /*1a970*/  LDGSTS.E [R215+0x38500], [R246.64], P3 ;  /* 0x38500000f6d77fae */ /* 0x0083e80009921848 */
[----:B-1----:R-:W3:Y:S04]  /*1a980*/  LDL.LU.64 R246, [R1+0x1ce0] ;  /* 0x001ce00001f67983 */ /* 0x002ee80000300a00 */
[----:B--2---:R1:W-:Y:S04]  /*1a990*/  LDGSTS.E [R215+0x39400], [R96.64], P5 ;  /* 0x3940000060d77fae */ /* 0x0043e8000a921848 */
[----:B------:R2:W-:Y:S04]  /*1a9a0*/  LDGSTS.E [R215+0x39500], [R102.64], P3 ;  /* 0x3950000066d77fae */ /* 0x0005e80009921848 */
[----:B---3--:R3:W-:Y:S04]  /*1a9b0*/  LDGSTS.E [R215+0x3a400], [R246.64], P5 ;  /* 0x3a400000f6d77fae */ /* 0x0087e8000a921848 */
[----:B----4-:R2:W-:Y:S04]  /*1a9c0*/  LDGSTS.E [R215+0x3a500], [R240.64], P3 ;  /* 0x3a500000f0d77fae */ /* 0x0105e80009921848 */
[----:B------:R1:W-:Y:S04]  /*1a9d0*/  LDGSTS.E [R215+0x3b400], [R234.64], P5 ;  /* 0x3b400000ead77fae */ /* 0x0003e8000a921848 */
[----:B------:R1:W-:Y:S04]  /*1a9e0*/  LDGSTS.E [R215+0x3b500], [R108.64], P3 ;  /* 0x3b5000006cd77fae */ /* 0x0003e80009921848 */
[----:B------:R1:W-:Y:S04]  /*1a9f0*/  LDGSTS.E [R215+0x3c400], [R106.64], P5 ;  /* 0x3c4000006ad77fae */ /* 0x0003e8000a921848 */
[----:B------:R2:W-:Y:S04]  /*1aa00*/  LDGSTS.E [R215+0x3c500], [R86.64], P3 ;  /* 0x3c50000056d77fae */ /* 0x0005e80009921848 */
[----:B------:R3:W-:Y:S04]  /*1aa10*/  LDGSTS.E [R215+0x3d400], [R80.64], P5 ;  /* 0x3d40000050d77fae */ /* 0x0007e8000a921848 */
[----:B-1----:R-:W4:Y:S04]  /*1aa20*/  LDL.64 R106, [R1+0xd78] ;  /* 0x000d7800016a7983 */ /* 0x002f280000100a00 */
[----:B--2---:R-:W2:Y:S04]  /*1aa30*/  LDL.64 R86, [R1+0xb00] ;  /* 0x000b000001567983 */ /* 0x004ea80000100a00 */
[----:B---3--:R-:W3:Y:S04]  /*1aa40*/  LDL.64 R80, [R1+0xd38] ;  /* 0x000d380001507983 */ /* 0x008ee80000100a00 */
[----:B------:R-:W2:Y:S04]  /*1aa50*/  LDL.64 R108, [R1+0xac0] ;  /* 0x000ac000016c7983 */ /* 0x000ea80000100a00 */
[----:B------:R-:W4:Y:S04]  /*1aa60*/  LDL.64 R234, [R1+0xdb8] ;  /* 0x000db80001ea7983 */ /* 0x000f280000100a00 */
[----:B------:R-:W4:Y:S04]  /*1aa70*/  LDL.64 R240, [R1+0xa80] ;  /* 0x000a800001f07983 */ /* 0x000f280000100a00 */
[----:B------:R-:W4:Y:S04]  /*1aa80*/  LDL.64 R246, [R1+0xdf8] ;  /* 0x000df80001f67983 */ /* 0x000f280000100a00 */
[----:B------:R1:W-:Y:S04]  /*1aa90*/  LDGSTS.E [R215+0x3d500], [R248.64], P3 ;  /* 0x3d500000f8d77fae */ /* 0x0003e80009921848 */
[----:B------:R1:W-:Y:S04]  /*1aaa0*/  LDGSTS.E [R215+0x3e400], [R92.64], P5 ;  /* 0x3e4000005cd77fae */ /* 0x0003e8000a921848 */
[----:B------:R1:W-:Y:S04]  /*1aab0*/  LDGSTS.E [R215+0x3e500], [R22.64], P3 ;  /* 0x3e50000016d77fae */ /* 0x0003e80009921848 */
[----:B-1----:R-:W4:Y:S04]  /*1aac0*/  LDL.LU.64 R248, [R1+0x1cd8] ;  /* 0x001cd80001f87983 */ /* 0x002f280000300a00 */
[----:B------:R-:W4:Y:S04]  /*1aad0*/  LDL.64 R96, [R1+0x13c0] ;  /* 0x0013c00001607983 */ /* 0x000f280000100a00 */
[----:B------:R1:W-:Y:S04]  /*1aae0*/  LDGSTS.E [R215+0x3f400], [R20.64], P5 ;  /* 0x3f40000014d77fae */ /* 0x0003e8000a921848 */
[----:B------:R-:W4:Y:S04]  /*1aaf0*/  LDL.64 R102, [R1+0x13c8] ;  /* 0x0013c80001667983 */ /* 0x000f280000100a00 */
[----:B------:R1:W-:Y:S04]  /*1ab00*/  LDGSTS.E [R215+0x3f500], [R2.64], P3 ;  /* 0x3f50000002d77fae */ /* 0x0003e80009921848 */
[----:B-1----:R-:W4:Y:S04]  /*1ab10*/  LDL.64 R20, [R1+0x1440] ;  /* 0x0014400001147983 */ /* 0x002f280000100a00 */
[----:B------:R-:W4:Y:S04]  /*1ab20*/  LDL.64 R22, [R1+0x1448] ;  /* 0x0014480001167983 */ /* 0x000f280000100a00 */
[----:B------:R-:W4:Y:S04]  /*1ab30*/  LDL.64 R2, [R1+0x14c0] ;  /* 0x0014c00001027983 */ /* 0x000f280000100a00 */
[----:B------:R-:W4:Y:S01]  /*1ab40*/  LDL.64 R92, [R1+0x14c8] ;  /* 0x0014c800015c7983 */ /* 0x000f220000100a00 */
[----:B------:R-:W-:-:S03]  /*1ab50*/  LOP3.LUT R0, R214, 0x30, RZ, 0x3c, !PT ;  /* 0x00000030d6007812 */ /* 0x000fc600078e3cff */
[----:B------:R-:W4:Y:S04]  /*1ab60*/  LDL.64 R214, [R1+0x1540] ;  /* 0x0015400001d67983 */ /* 0x000f280000100a00 */
        /* <DEDUP_REMOVED lines=8> */
[----:B-1----:R-:W4:Y:S04]  /*1abf0*/  LDL.64 R216, [R1+0x1548] ;  /* 0x0015480001d87983 */ /* 0x002f280000100a00 */
[----:B------:R-:W4:Y:S04]  /*1ac00*/  LDL.64 R30, [R1+0x15c0] ;  /* 0x0015c000011e7983 */ /* 0x000f280000100a00 */
[----:B------:R-:W4:Y:S04]  /*1ac10*/  LDL.64 R28, [R1+0x15c8] ;  /* 0x0015c800011c7983 */ /* 0x000f280000100a00 */
[----:B------:R-:W4:Y:S04]  /*1ac20*/  LDL.64 R242, [R1+0xc80] ;  /* 0x000c800001f27983 */ /* 0x000f280000100a00 */
[----:B------:R-:W4:Y:S04]  /*1ac30*/  LDL.64 R38, [R1+0xbf8] ;  /* 0x000bf80001267983 */ /* 0x000f280000100a00 */
[----:B------:R-:W4:Y:S04]  /*1ac40*/  LDL.64 R24, [R1+0xd80] ;  /* 0x000d800001187983 */ /* 0x000f280000100a00 */
[----:B------:R-:W4:Y:S04]  /*1ac50*/  LDL.64 R250, [R1+0xab8] ;  /* 0x000ab80001fa7983 */ /* 0x000f280000100a00 */
[----:B------:R-:W4:Y:S04]  /*1ac60*/  LDL.64 R244, [R1+0xdc0] ;  /* 0x000dc00001f47983 */ /* 0x000f280000100a00 */
[----:B---3--:R1:W-:Y:S04]  /*1ac70*/  LDGSTS.E [R0+0x34600], [R80.64], P5 ;  /* 0x3460000050007fae */ /* 0x0083e8000a921848 */
[----:B--2---:R2:W-:Y:S04]  /*1ac80*/  LDGSTS.E [R0+0x34700], [R86.64], P3 ;  /* 0x3470000056007fae */ /* 0x0045e80009921848 */
[----:B----4-:R3:W-:Y:S04]  /*1ac90*/  LDGSTS.E [R0+0x35600], [R106.64], P5 ;  /* 0x356000006a007fae */ /* 0x0107e8000a921848 */
[----:B------:R2:W-:Y:S04]  /*1aca0*/  LDGSTS.E [R0+0x35700], [R108.64], P3 ;  /* 0x357000006c007fae */ /* 0x0005e80009921848 */
[----:B------:R1:W-:Y:S04]  /*1acb0*/  LDGSTS.E [R0+0x36600], [R234.64], P5 ;  /* 0x36600000ea007fae */ /* 0x0003e8000a921848 */
[----:B------:R2:W-:Y:S04]  /*1acc0*/  LDGSTS.E [R0+0x36700], [R240.64], P3 ;  /* 0x36700000f0007fae */ /* 0x0005e80009921848 */
[----:B------:R2:W-:Y:S04]  /*1acd0*/  LDGSTS.E [R0+0x37600], [R246.64], P5 ;  /* 0x37600000f6007fae */ /* 0x0005e8000a921848 */
[----:B-1----:R-:W4:Y:S04]  /*1ace0*/  LDL.64 R80, [R1+0xc48] ;  /* 0x000c480001507983 */ /* 0x002f280000100a00 */
[----:B------:R1:W-:Y:S04]  /*1acf0*/  LDGSTS.E [R0+0x37700], [R248.64], P3 ;  /* 0x37700000f8007fae */ /* 0x0003e80009921848 */
[----:B--2---:R-:W2:Y:S04]  /*1ad00*/  LDL.64 R86, [R1+0xbb8] ;  /* 0x000bb80001567983 */ /* 0x004ea80000100a00 */
[----:B---3--:R-:W4:Y:S04]  /*1ad10*/  LDL.64 R106, [R1+0xcc0] ;  /* 0x000cc000016a7983 */ /* 0x008f280000100a00 */
[----:B------:R-:W2:Y:S04]  /*1ad20*/  LDL.64 R108, [R1+0xb78] ;  /* 0x000b7800016c7983 */ /* 0x000ea80000100a00 */
[----:B------:R-:W2:Y:S04]  /*1ad30*/  LDL.64 R234, [R1+0xd00] ;  /* 0x000d000001ea7983 */ /* 0x000ea80000100a00 */
[----:B------:R-:W2:Y:S04]  /*1ad40*/  LDL.64 R240, [R1+0xb38] ;  /* 0x000b380001f07983 */ /* 0x000ea80000100a00 */
[----:B------:R-:W2:Y:S04]  /*1ad50*/  LDL.64 R246, [R1+0xd40] ;  /* 0x000d400001f67983 */ /* 0x000ea80000100a00 */
[----:B-1----:R-:W2:Y:S04]  /*1ad60*/  LDL.64 R248, [R1+0xaf8] ;  /* 0x000af80001f87983 */ /* 0x002ea80000100a00 */
        /* <DEDUP_REMOVED lines=11> */
[----:B------:R-:W2:Y:S01]  /*1ae20*/  LDL.LU.64 R92, [R1+0x1ca8] ;  /* 0x001ca800015c7983 */ /* 0x000ea20000300a00 */
[----:B------:R-:W-:-:S03]  /*1ae30*/  IMAD.SHL.U32 R205, R205, 0x4, RZ ;  /* 0x00000004cdcd7824 */ /* 0x000fc600078e00ff */
[----:B------:R1:W-:Y:S04]  /*1ae40*/  LDGSTS.E [R0+0x3b600], [R214.64], P5 ;  /* 0x3b600000d6007fae */ /* 0x0003e8000a921848 */
[----:B------:R1:W-:Y:S01]  /*1ae50*/  LDGSTS.E [R0+0x3b700], [R216.64], P3 ;  /* 0x3b700000d8007fae */ /* 0x0003e20009921848 */
[----:B------:R-:W-:-:S03]  /*1ae60*/  LOP3.LUT R252, R205, 0x40, RZ, 0x3c, !PT ;  /* 0x00000040cdfc7812 */ /* 0x000fc600078e3cff */
[----:B------:R1:W-:Y:S04]  /*1ae70*/  LDGSTS.E [R0+0x3c600], [R30.64], P5 ;  /* 0x3c6000001e007fae */ /* 0x0003e8000a921848 */
[----:B-1----:R-:W4:Y:S04]  /*1ae80*/  LDL.LU.64 R214, [R1+0x1ca0] ;  /* 0x001ca00001d67983 */ /* 0x002f280000300a00 */
[----:B------:R-:W4:Y:S04]  /*1ae90*/  LDL.LU.64 R216, [R1+0x1c98] ;  /* 0x001c980001d87983 */ /* 0x000f280000300a00 */
[----:B------:R-:W4:Y:S04]  /*1aea0*/  LDL.LU.64 R30, [R1+0x1c90] ;  /* 0x001c9000011e7983 */ /* 0x000f280000300a00 */
[----:B------:R1:W-:Y:S04]  /*1aeb0*/  LDGSTS.E [R0+0x3c700], [R28.64], P3 ;  /* 0x3c7000001c007fae */ /* 0x0003e80009921848 */
[----:B-1----:R-:W4:Y:S04]  /*1aec0*/  LDL.LU.64 R28, [R1+0x1c88] ;  /* 0x001c8800011c7983 */ /* 0x002f280000300a00 */
[----:B--2---:R1:W-:Y:S04]  /*1aed0*/  LDGSTS.E [R0+0x3d600], [R92.64], P5 ;  /* 0x3d6000005c007fae */ /* 0x0043e8000a921848 */
[----:B------:R2:W-:Y:S04]  /*1aee0*/  LDGSTS.E [R0+0x3d700], [R2.64], P3 ;  /* 0x3d70000002007fae */ /* 0x0005e80009921848 */
[----:B------:R4:W-:Y:S04]  /*1aef0*/  LDGSTS.E [R0+0x3e600], [R104.64], P5 ;  /* 0x3e60000068007fae */ /* 0x0009e8000a921848 */
[----:B-1----:R-:W3:Y:S04]  /*1af00*/  LDL.LU.64 R92, [R1+0x1c80] ;  /* 0x001c8000015c7983 */ /* 0x002ee80000300a00 */
[----:B--2---:R-:W2:Y:S04]  /*1af10*/  LDL.LU.64 R2, [R1+0x1c78] ;  /* 0x001c780001027983 */ /* 0x004ea80000300a00 */
[----:B----4-:R-:W2:Y:S04]  /*1af20*/  LDL.LU.64 R104, [R1+0x1c70] ;  /* 0x001c700001687983 */ /* 0x010ea80000300a00 */
        /* <DEDUP_REMOVED lines=35> */
[----:B------:R1:W-:Y:S04]  /*1b160*/  LDGSTS.E [R252+0x38800], [R234.64], P5 ;  /* 0x38800000eafc7fae */ /* 0x0003e8000a921848 */
[----:B------:R1:W-:Y:S04]  /*1b170*/  LDGSTS.E [R252+0x38900], [R108.64], P3 ;  /* 0x389000006cfc7fae */ /* 0x0003e80009921848 */
[----:B------:R2:W-:Y:S04]  /*1b180*/  LDGSTS.E [R252+0x39800], [R106.64], P5 ;  /* 0x398000006afc7fae */ /* 0x0005e8000a921848 */
[----:B------:R3:W-:Y:S04]  /*1b190*/  LDGSTS.E [R252+0x39900], [R86.64], P3 ;  /* 0x3990000056fc7fae */ /* 0x0007e80009921848 */
[----:B-1----:R-:W4:Y:S04]  /*1b1a0*/  LDL.64 R108, [R1+0xc40] ;  /* 0x000c4000016c7983 */ /* 0x002f280000100a00 */
[----:B--2---:R-:W2:Y:S04]  /*1b1b0*/  LDL.64 R106, [R1+0xbf0] ;  /* 0x000bf000016a7983 */ /* 0x004ea80000100a00 */
[----:B------:R1:W-:Y:S04]  /*1b1c0*/  LDGSTS.E [R252+0x3a800], [R80.64], P5 ;  /* 0x3a80000050fc7fae */ /* 0x0003e8000a921848 */
[----:B---3--:R-:W3:Y:S04]  /*1b1d0*/  LDL.64 R86, [R1+0xbb0] ;  /* 0x000bb00001567983 */ /* 0x008ee80000100a00 */
[----:B------:R1:W-:Y:S04]  /*1b1e0*/  LDGSTS.E [R252+0x3a900], [R38.64], P3 ;  /* 0x3a90000026fc7fae */ /* 0x0003e80009921848 */
[----:B-1----:R-:W3:Y:S04]  /*1b1f0*/  LDL.64 R80, [R1+0xcc8] ;  /* 0x000cc80001507983 */ /* 0x002ee80000100a00 */
[----:B------:R-:W3:Y:S04]  /*1b200*/  LDL.64 R234, [R1+0xb70] ;  /* 0x000b700001ea7983 */ /* 0x000ee80000100a00 */
[----:B------:R-:W3:Y:S04]  /*1b210*/  LDL.64 R240, [R1+0xd08] ;  /* 0x000d080001f07983 */ /* 0x000ee80000100a00 */
[----:B------:R1:W-:Y:S04]  /*1b220*/  LDGSTS.E [R252+0x3b800], [R242.64], P5 ;  /* 0x3b800000f2fc7fae */ /* 0x0003e8000a921848 */
[----:B------:R-:W3:Y:S04]  /*1b230*/  LDL.64 R38, [R1+0xb30] ;  /* 0x000b300001267983 */ /* 0x000ee80000100a00 */
[----:B------:R1:W-:Y:S04]  /*1b240*/  LDGSTS.E [R252+0x3b900], [R232.64], P3 ;  /* 0x3b900000e8fc7fae */ /* 0x0003e80009921848 */
[----:B------:R-:W3:Y:S04]  /*1b250*/  LDL.64 R248, [R1+0xd48] ;  /* 0x000d480001f87983 */ /* 0x000ee80000100a00 */
        /* <DEDUP_REMOVED lines=8> */
[----:B-1----:R-:W3:Y:S04]  /*1b2e0*/  LDL.64 R22, [R1+0xe08] ;  /* 0x000e080001167983 */ /* 0x002ee80000100a00 */
[----:B------:R1:W-:Y:S04]  /*1b2f0*/  LDGSTS.E [R252+0x3e900], [R4.64], P3 ;  /* 0x3e90000004fc7fae */ /* 0x0003e80009921848 */
[----:B------:R-:W3:Y:S04]  /*1b300*/  LDL.64 R20, [R1+0xe10] ;  /* 0x000e100001147983 */ /* 0x000ee80000100a00 */
[----:B------:R-:W3:Y:S04]  /*1b310*/  LDL.64 R6, [R1+0x13e8] ;  /* 0x0013e80001067983 */ /* 0x000ee80000100a00 */
[----:B-1----:R-:W3:Y:S01]  /*1b320*/  LDL.64 R4, [R1+0x13e0] ;  /* 0x0013e00001047983 */ /* 0x002ee20000100a00 */
[----:B------:R-:W-:-:S03]  /*1b330*/  LOP3.LUT R205, R205, 0x50, RZ, 0x3c, !PT ;  /* 0x00000050cdcd7812 */ /* 0x000fc600078e3cff */
[----:B------:R1:W-:Y:S04]  /*1b340*/  LDGSTS.E [R252+0x3f800], [R236.64], P5 ;  /* 0x3f800000ecfc7fae */ /* 0x0003e8000a921848 */
[----:B------:R1:W-:Y:S04]  /*1b350*/  LDGSTS.E [R252+0x3f900], [R26.64], P3 ;  /* 0x3f9000001afc7fae */ /* 0x0003e80009921848 */
[----:B------:R1:W-:Y:S04]  /*1b360*/  LDGSTS.E [R205+0x30a00], [R24.64], P5 ;  /* 0x30a0000018cd7fae */ /* 0x0003e8000a921848 */
[----:B------:R-:W3:Y:S04]  /*1b370*/  LDL.64 R242, [R1+0x1460] ;  /* 0x0014600001f27983 */ /* 0x000ee80000100a00 */
[----:B------:R-:W3:Y:S04]  /*1b380*/  LDL.64 R232, [R1+0x1468] ;  /* 0x0014680001e87983 */ /* 0x000ee80000100a00 */
[----:B-1----:R-:W3:Y:S04]  /*1b390*/  LDL.LU.64 R236, [R1+0x1c00] ;  /* 0x001c000001ec7983 */ /* 0x002ee80000300a00 */
[----:B------:R-:W3:Y:S04]  /*1b3a0*/  LDL.LU.64 R26, [R1+0x1bf8] ;  /* 0x001bf800011a7983 */ /* 0x000ee80000300a00 */
[----:B------:R-:W3:Y:S04]  /*1b3b0*/  LDL.LU.64 R24, [R1+0x1bf0] ;  /* 0x001bf00001187983 */ /* 0x000ee80000300a00 */
[----:B--2---:R1:W-:Y:S04]  /*1b3c0*/  LDGSTS.E [R205+0x30b00], [R106.64], P3 ;  /* 0x30b000006acd7fae */ /* 0x0043e80009921848 */
[----:B----4-:R2:W-:Y:S04]  /*1b3d0*/  LDGSTS.E [R205+0x31a00], [R108.64], P5 ;  /* 0x31a000006ccd7fae */ /* 0x0105e8000a921848 */
[----:B---3--:R3:W-:Y:S04]  /*1b3e0*/  LDGSTS.E [R205+0x31b00], [R86.64], P3 ;  /* 0x31b0000056cd7fae */ /* 0x0087e80009921848 */
[----:B-1----:R-:W2:Y:S04]  /*1b3f0*/  LDL.64 R106, [R1+0xc90] ;  /* 0x000c9000016a7983 */ /* 0x002ea80000100a00 */
[----:B------:R1:W-:Y:S04]  /*1b400*/  LDGSTS.E [R205+0x32a00], [R80.64], P5 ;  /* 0x32a0000050cd7fae */ /* 0x0003e8000a921848 */
[----:B------:R1:W-:Y:S04]  /*1b410*/  LDGSTS.E [R205+0x32b00], [R234.64], P3 ;  /* 0x32b00000eacd7fae */ /* 0x0003e80009921848 */
[----:B------:R1:W-:Y:S04]  /*1b420*/  LDGSTS.E [R205+0x33a00], [R240.64], P5 ;  /* 0x33a00000f0cd7fae */ /* 0x0003e8000a921848 */
[----:B--2---:R-:W2:Y:S04]  /*1b430*/  LDL.64 R108, [R1+0xbe8] ;  /* 0x000be800016c7983 */ /* 0x004ea80000100a00 */
[----:B------:R1:W-:Y:S04]  /*1b440*/  LDGSTS.E [R205+0x33b00], [R38.64], P3 ;  /* 0x33b0000026cd7fae */ /* 0x0003e80009921848 */
[----:B---3--:R-:W3:Y:S04]  /*1b450*/  LDL.64 R86, [R1+0xc38] ;  /* 0x000c380001567983 */ /* 0x008ee80000100a00 */
[----:B------:R1:W-:Y:S04]  /*1b460*/  LDGSTS.E [R205+0x34a00], [R248.64], P5 ;  /* 0x34a00000f8cd7fae */ /* 0x0003e8000a921848 */
[----:B-1----:R-:W2:Y:S04]  /*1b470*/  LDL.64 R80, [R1+0xba8] ;  /* 0x000ba80001507983 */ /* 0x002ea80000100a00 */
[----:B------:R1:W-:Y:S04]  /*1b480*/  LDGSTS.E [R205+0x34b00], [R246.64], P3 ;  /* 0x34b00000f6cd7fae */ /* 0x0003e80009921848 */
        /* <DEDUP_REMOVED lines=22> */
[----:B------:R-:W3:Y:S04]  /*1b5f0*/  LDL.LU.64 R242, [R1+0x1ba8] ;  /* 0x001ba80001f27983 */ /* 0x000ee80000300a00 */
[----:B------:R1:W-:Y:S04]  /*1b600*/  LDGSTS.E [R205+0x39b00], [R232.64], P3 ;  /* 0x39b00000e8cd7fae */ /* 0x0003e80009921848 */
[----:B-1----:R-:W3:Y:S04]  /*1b610*/  LDL.LU.64 R232, [R1+0x1ba0] ;  /* 0x001ba00001e87983 */ /* 0x002ee80000300a00 */
[----:B--2---:R1:W-:Y:S04]  /*1b620*/  LDGSTS.E [R205+0x3aa00], [R6.64], P5 ;  /* 0x3aa0000006cd7fae */ /* 0x0043e8000a921848 */
[----:B------:R2:W-:Y:S04]  /*1b630*/  LDGSTS.E [R205+0x3ab00], [R4.64], P3 ;  /* 0x3ab0000004cd7fae */ /* 0x0005e80009921848 */
[----:B------:R3:W-:Y:S04]  /*1b640*/  LDGSTS.E [R205+0x3ba00], [R110.64], P5 ;  /* 0x3ba000006ecd7fae */ /* 0x0007e8000a921848 */
[----:B-1----:R-:W2:Y:S04]  /*1b650*/  LDL.LU.64 R6, [R1+0x1b98] ;  /* 0x001b980001067983 */ /* 0x002ea80000300a00 */
[----:B--2---:R-:W2:Y:S04]  /*1b660*/  LDL.LU.64 R4, [R1+0x1b90] ;  /* 0x001b900001047983 */ /* 0x004ea80000300a00 */
        /* <DEDUP_REMOVED lines=65> */
[----:B------:R1:W5:Y:S01]  /*1ba80*/  LDL.LU.64 R24, [R1+0x1a88] ;  /* 0x001a880001187983 */ /* 0x0003620000300a00 */
[----:B------:R-:W-:-:S03]  /*1ba90*/  LOP3.LUT R239, R239, 0x70, RZ, 0x3c, !PT ;  /* 0x00000070efef7812 */ /* 0x000fc600078e3cff */
        /* <DEDUP_REMOVED lines=15> */
[----:B-1----:R1:W5:Y:S04]  /*1bb90*/  LDL.LU.64 R84, [R1+0x1a48] ;  /* 0x001a480001547983 */ /* 0x0023680000300a00 */
[----:B------:R1:W5:Y:S01]  /*1bba0*/  LDL.LU.64 R90, [R1+0x1a40] ;  /* 0x001a4000015a7983 */ /* 0x0003620000300a00 */
[----:B------:R-:W-:Y:S01]  /*1bbb0*/  MOV R0, c[0x0][0x188] ;  /* 0x0000620000007a02 */ /* 0x000fe20000000f00 */
[----:B------:R-:W-:Y:S01]  /*1bbc0*/  CS2R R132, SRZ ;  /* 0x0000000000847805 */ /* 0x000fe2000001ff00 */
        /* <DEDUP_REMOVED lines=75> */
[----:B------:R-:W-:Y:S01]  /*1c080*/  IMAD.SHL.U32 R0, R0, 0x80, RZ ;  /* 0x0000008000007824 */ /* 0x000fe200078e00ff */
[----:B--2---:R2:W-:Y:S04]  /*1c090*/  LDGSTS.E [R239+0x30e00], [R92.64], P5 ;  /* 0x30e000005cef7fae */ /* 0x0045e8000a921848 */
[----:B------:R1:W-:Y:S04]  /*1c0a0*/  LDGSTS.E [R239+0x30f00], [R98.64], P3 ;  /* 0x30f0000062ef7fae */ /* 0x0003e80009921848 */
[----:B------:R3:W-:Y:S04]  /*1c0b0*/  LDGSTS.E [R239+0x31e00], [R100.64], P5 ;  /* 0x31e0000064ef7fae */ /* 0x0007e8000a921848 */
[----:B--2---:R2:W5:Y:S04]  /*1c0c0*/  LDL.LU.64 R92, [R1+0x1a38] ;  /* 0x001a3800015c7983 */ /* 0x0045680000300a00 */
[----:B-1----:R2:W5:Y:S04]  /*1c0d0*/  LDL.LU.64 R98, [R1+0x1a30] ;  /* 0x001a300001627983 */ /* 0x0025680000300a00 */
[----:B---3--:R2:W5:Y:S04]  /*1c0e0*/  LDL.LU.64 R100, [R1+0x1a28] ;  /* 0x001a280001647983 */ /* 0x0085680000300a00 */
[----:B------:R1:W-:Y:S04]  /*1c0f0*/  LDGSTS.E [R239+0x31f00], [R106.64], P3 ;  /* 0x31f000006aef7fae */ /* 0x0003e80009921848 */
[----:B------:R3:W-:Y:S04]  /*1c100*/  LDGSTS.E [R239+0x32e00], [R108.64], P5 ;  /* 0x32e000006cef7fae */ /* 0x0007e8000a921848 */
[----:B------:R2:W-:Y:S04]  /*1c110*/  LDGSTS.E [R239+0x32f00], [R234.64], P3 ;  /* 0x32f00000eaef7fae */ /* 0x0005e80009921848 */
[----:B-1----:R1:W5:Y:S04]  /*1c120*/  LDL.LU.64 R106, [R1+0x1a20] ;  /* 0x001a2000016a7983 */ /* 0x0023680000300a00 */
[----:B---3--:R1:W5:Y:S04]  /*1c130*/  LDL.LU.64 R108, [R1+0x1a18] ;  /* 0x001a1800016c7983 */ /* 0x0083680000300a00 */
[----:B--2---:R1:W5:Y:S04]  /*1c140*/  LDL.LU.64 R234, [R1+0x1a10] ;  /* 0x001a100001ea7983 */ /* 0x0043680000300a00 */
[----:B------:R2:W-:Y:S04]  /*1c150*/  LDGSTS.E [R239+0x33e00], [R240.64], P5 ;  /* 0x33e00000f0ef7fae */ /* 0x0005e8000a921848 */
[----:B----4-:R3:W-:Y:S04]  /*1c160*/  LDGSTS.E [R239+0x33f00], [R246.64], P3 ;  /* 0x33f00000f6ef7fae */ /* 0x0107e80009921848 */
[----:B------:R4:W-:Y:S04]  /*1c170*/  LDGSTS.E [R239+0x34e00], [R248.64], P5 ;  /* 0x34e00000f8ef7fae */ /* 0x0009e8000a921848 */
[----:B--2---:R1:W5:Y:S04]  /*1c180*/  LDL.LU.64 R240, [R1+0x1a08] ;  /* 0x001a080001f07983 */ /* 0x0043680000300a00 */
[----:B---3--:R1:W5:Y:S04]  /*1c190*/  LDL.LU.64 R246, [R1+0x1a00] ;  /* 0x001a000001f67983 */ /* 0x0083680000300a00 */
[----:B----4-:R1:W5:Y:S04]  /*1c1a0*/  LDL.LU.64 R248, [R1+0x19f8] ;  /* 0x0019f80001f87983 */ /* 0x0103680000300a00 */
[----:B------:R2:W-:Y:S04]  /*1c1b0*/  LDGSTS.E [R239+0x34f00], [R38.64], P3 ;  /* 0x34f0000026ef7fae */ /* 0x0005e80009921848 */
[----:B------:R3:W-:Y:S04]  /*1c1c0*/  LDGSTS.E [R239+0x35e00], [R80.64], P5 ;  /* 0x35e0000050ef7fae */ /* 0x0007e8000a921848 */
        /* <DEDUP_REMOVED lines=26> */
[----:B------:R1:W-:Y:S04]  /*1c370*/  STL [R1+0x20], RZ ;  /* 0x000020ff01007387 */ /* 0x0003e80000100800 */
        /* <DEDUP_REMOVED lines=55> */
[----:B------:R1:W-:Y:S04]  /*1c6f0*/  STL [R1], RZ ;  /* 0x000000ff01007387 */ /* 0x0003e80000100800 */
[----:B------:R1:W-:Y:S04]  /*1c700*/  STL [R1+0x4], RZ ;  /* 0x000004ff01007387 */ /* 0x0003e80000100800 */
[----:B------:R1:W-:Y:S04]  /*1c710*/  STL [R1+0x8], RZ ;  /* 0x000008ff01007387 */ /* 0x0003e80000100800 */
[----:B------:R1:W-:Y:S04]  /*1c720*/  STL [R1+0xc], RZ ;  /* 0x00000cff01007387 */ /* 0x0003e80000100800 */
[----:B------:R2:W-:Y:S04]  /*1c730*/  LDGSTS.E [R239+0x3ce00], [R216.64], P5 ;  /* 0x3ce00000d8ef7fae */ /* 0x0005e8000a921848 */
[----:B------:R1:W-:Y:S04]  /*1c740*/  LDGSTS.E [R239+0x3cf00], [R214.64], P3 ;  /* 0x3cf00000d6ef7fae */ /* 0x0003e80009921848 */
[----:B------:R1:W-:Y:S04]  /*1c750*/  LDGSTS.E [R239+0x3de00], [R212.64], P5 ;  /* 0x3de00000d4ef7fae */ /* 0x0003e8000a921848 */
[----:B------:R1:W-:Y:S04]  /*1c760*/  LDGSTS.E [R239+0x3df00], [R206.64], P3 ;  /* 0x3df00000ceef7fae */ /* 0x0003e80009921848 */
[----:B------:R1:W-:Y:S04]  /*1c770*/  LDGSTS.E [R239+0x3ee00], [R118.64], P5 ;  /* 0x3ee0000076ef7fae */ /* 0x0003e8000a921848 */
[----:B------:R1:W-:Y:S04]  /*1c780*/  LDGSTS.E [R239+0x3ef00], [R116.64], P3 ;  /* 0x3ef0000074ef7fae */ /* 0x0003e80009921848 */
[----:B------:R2:W-:Y:S04]  /*1c790*/  LDGSTS.E [R239+0x3fe00], [R114.64], P5 ;  /* 0x3fe0000072ef7fae */ /* 0x0005e8000a921848 */
[----:B------:R3:W-:Y:S01]  /*1c7a0*/  LDGSTS.E [R239+0x3ff00], [R112.64], P3 ;  /* 0x3ff0000070ef7fae */ /* 0x0007e20009921848 */
[----:B------:R-:W-:-:S03]  /*1c7b0*/  CS2R R204, SRZ ;  /* 0x0000000000cc7805 */ /* 0x000fc6000001ff00 */
[----:B------:R-:W0:Y:S01]  /*1c7c0*/  LDGDEPBAR ;  /* 0x00000000000079af */ /* 0x000e220000000000 */
[----:B-1----:R-:W-:Y:S01]  /*1c7d0*/  CS2R R206, SRZ ;  /* 0x0000000000ce7805 */ /* 0x002fe2000001ff00 */
[----:B------:R-:W-:Y:S01]  /*1c7e0*/  CS2R R212, SRZ ;  /* 0x0000000000d47805 */ /* 0x000fe2000001ff00 */
[----:B------:R-:W-:Y:S01]  /*1c7f0*/  CS2R R214, SRZ ;  /* 0x0000000000d67805 */ /* 0x000fe2000001ff00 */
[----:B--2---:R-:W-:Y:S01]  /*1c800*/  CS2R R114, SRZ ;  /* 0x0000000000727805 */ /* 0x004fe2000001ff00 */
[----:B------:R-:W-:Y:S01]  /*1c810*/  CS2R R116, SRZ ;  /* 0x0000000000747805 */ /* 0x000fe2000001ff00 */
[----:B------:R-:W-:Y:S01]  /*1c820*/  CS2R R118, SRZ ;  /* 0x0000000000767805 */ /* 0x000fe2000001ff00 */
[----:B------:R-:W-:Y:S01]  /*1c830*/  CS2R R216, SRZ ;  /* 0x0000000000d87805 */ /* 0x000fe2000001ff00 */
[----:B---3--:R-:W-:Y:S01]  /*1c840*/  CS2R R112, SRZ ;  /* 0x0000000000707805 */ /* 0x008fe2000001ff00 */
[----:B----4-:R-:W-:Y:S01]  /*1c850*/  CS2R R218, SRZ ;  /* 0x0000000000da7805 */ /* 0x010fe2000001ff00 */
[----:B------:R-:W-:Y:S01]  /*1c860*/  CS2R R236, SRZ ;  /* 0x0000000000ec7805 */ /* 0x000fe2000001ff00 */
[----:B------:R-:W-:Y:S01]  /*1c870*/  CS2R R238, SRZ ;  /* 0x0000000000ee7805 */ /* 0x000fe2000001ff00 */
[----:B------:R-:W-:Y:S05]  /*1c880*/  @!P6 BRA `(.L_x_0) ;  /* 0x000357b00000e947 */ /* 0x000fea0003800000 */
[----:B------:R-:W2:Y:S04]  /*1c890*/  LDL.LU.64 R206, [R1+0x6f0] ;  /* 0x0006f00001ce7983 */ /* 0x000ea80000300a00 */
[----:B------:R-:W3:Y:S04]  /*1c8a0*/  LDL.LU.64 R118, [R1+0x6f8] ;  /* 0x0006f80001767983 */ /* 0x000ee80000300a00 */
[----:B------:R-:W4:Y:S04]  /*1c8b0*/  LDL.LU.64 R236, [R1+0x3d0] ;  /* 0x0003d00001ec7983 */ /* 0x000f280000300a00 */
[----:B------:R-:W3:Y:S04]  /*1c8c0*/  LDL.LU.64 R112, [R1+0x3c0] ;  /* 0x0003c00001707983 */ /* 0x000ee80000300a00 */
[----:B------:R-:W3:Y:S04]  /*1c8d0*/  LDL.LU.64 R212, [R1+0x260] ;  /* 0x0002600001d47983 */ /* 0x000ee80000300a00 */
[----:B------:R-:W3:Y:S04]  /*1c8e0*/  LDL.LU.64 R216, [R1+0x258] ;  /* 0x0002580001d87983 */ /* 0x000ee80000300a00 */
[----:B------:R-:W4:Y:S04]  /*1c8f0*/  LDL.LU.64 R218, [R1+0x1b8] ;  /* 0x0001b80001da7983 */ /* 0x000f280000300a00 */
[----:B------:R-:W4:Y:S04]  /*1c900*/  LDL.LU.64 R238, [R1+0x1b0] ;  /* 0x0001b00001ee7983 */ /* 0x000f280000300a00 */
[----:B------:R-:W4:Y:S04]  /*1c910*/  LDL.LU.64 R114, [R1+0x588] ;  /* 0x0005880001727983 */ /* 0x000f280000300a00 */
[----:B------:R-:W4:Y:S04]  /*1c920*/  LDL.LU.64 R214, [R1+0x578] ;  /* 0x0005780001d67983 */ /* 0x000f280000300a00 */
[----:B------:R-:W4:Y:S04]  /*1c930*/  LDL.LU.64 R116, [R1+0x3b8] ;  /* 0x0003b80001747983 */ /* 0x000f280000300a00 */
[----:B--2---:R1:W-:Y:S01]  /*1c940*/  STL [R1+0x1394], R206 ;  /* 0x001394ce01007387 */ /* 0x0043e20000100800 */
[----:B------:R-:W-:-:S03]  /*1c950*/  IMAD.MOV.U32 R8, RZ, RZ, R207 ;  /* 0x000000ffff087224 */ /* 0x000fc600078e00cf */
[----:B-1----:R-:W2:Y:S04]  /*1c960*/  LDL.LU.64 R206, [R1+0x3b0] ;  /* 0x0003b00001ce7983 */ /* 0x002ea80000300a00 */
[----:B------:R1:W-:Y:S04]  /*1c970*/  STL [R1+0x1390], R8 ;  /* 0x0013900801007387 */ /* 0x0003e80000100800 */
[----:B---3--:R3:W-:Y:S01]  /*1c980*/  STL [R1+0x139c], R118 ;  /* 0x00139c7601007387 */ /* 0x0087e20000100800 */
[----:B-1----:R-:W-:-:S03]  /*1c990*/  MOV R8, R119 ;  /* 0x0000007700087202 */ /* 0x002fc60000000f00 */
[----:B---3--:R-:W3:Y:S04]  /*1c9a0*/  LDL.LU.64 R118, [R1+0x250] ;  /* 0x0002500001767983 */ /* 0x008ee80000300a00 */
[----:B------:R1:W-:Y:S04]  /*1c9b0*/  STL [R1+0x1398], R8 ;  /* 0x0013980801007387 */ /* 0x0003e80000100800 */
[----:B----4-:R4:W-:Y:S01]  /*1c9c0*/  STL [R1+0x13a0], R236 ;  /* 0x0013a0ec01007387 */ /* 0x0109e20000100800 */
[----:B-1----:R-:W-:-:S03]  /*1c9d0*/  IMAD.MOV.U32 R8, RZ, RZ, R237 ;  /* 0x000000ffff087224 */ /* 0x002fc600078e00ed */
[----:B----4-:R-:W4:Y:S04]  /*1c9e0*/  LDL.LU.64 R236, [R1+0x248] ;  /* 0x0002480001ec7983 */ /* 0x010f280000300a00 */
[----:B------:R1:W-:Y:S04]  /*1c9f0*/  STL [R1+0x1388], R8 ;  /* 0x0013880801007387 */ /* 0x0003e80000100800 */
[----:B------:R1:W-:Y:S02]  /*1ca00*/  STL [R1+0x138c], R112 ;  /* 0x00138c7001007387 */ /* 0x0003e40000100800 */
[----:B-1----:R-:W-:-:S02]  /*1ca10*/  IMAD.MOV.U32 R8, RZ, RZ, R113 ;  /* 0x000000ffff087224 */ /* 0x002fc400078e0071 */
[----:B------:R-:W4:Y:S04]  /*1ca20*/  LDL.LU.64 R112, [R1+0x1a8] ;  /* 0x0001a80001707983 */ /* 0x000f280000300a00 */
[----:B------:R1:W-:Y:S04]  /*1ca30*/  STL [R1+0x1380], R8 ;  /* 0x0013800801007387 */ /* 0x0003e80000100800 */
[----:B------:R1:W-:Y:S02]  /*1ca40*/  STL [R1+0x1384], R212 ;  /* 0x001384d401007387 */ /* 0x0003e40000100800 */
[----:B-1----:R-:W-:-:S02]  /*1ca50*/  MOV R8, R213 ;  /* 0x000000d500087202 */ /* 0x002fc40000000f00 */
[----:B------:R-:W4:Y:S04]  /*1ca60*/  LDL.LU.64 R212, [R1+0x1a0] ;  /* 0x0001a00001d47983 */ /* 0x000f280000300a00 */
[----:B------:R1:W-:Y:S04]  /*1ca70*/  STL [R1+0x1378], R8 ;  /* 0x0013780801007387 */ /* 0x0003e80000100800 */
[----:B------:R1:W-:Y:S02]  /*1ca80*/  STL [R1+0x137c], R216 ;  /* 0x00137cd801007387 */ /* 0x0003e40000100800 */
[----:B-1----:R-:W-:-:S02]  /*1ca90*/  IMAD.MOV.U32 R8, RZ, RZ, R217 ;  /* 0x000000ffff087224 */ /* 0x002fc400078e00d9 */
[----:B------:R-:W4:Y:S04]  /*1caa0*/  LDL.LU.64 R216, [R1+0x558] ;  /* 0x0005580001d87983 */ /* 0x000f280000300a00 */
        /* <DEDUP_REMOVED lines=21> */
[----:B--2---:R-:W-:Y:S01]  /*1cc00*/  STL [R1+0x134c], R206 ;  /* 0x00134cce01007387 */ /* 0x004fe20000100800 */
[----:B-1----:R-:W-:-:S03]  /*1cc10*/  IMAD.MOV.U32 R8, RZ, RZ, R207 ;  /* 0x000000ffff087224 */ /* 0x002fc600078e00cf */
[----:B------:R-:W2:Y:S04]  /*1cc20*/  LDL.LU.64 R204, [R1+0x198] ;  /* 0x0001980001cc7983 */ /* 0x000ea80000300a00 */
[----:B------:R1:W-:Y:S04]  /*1cc30*/  STL [R1+0x1340], R8 ;  /* 0x0013400801007387 */ /* 0x0003e80000100800 */
[----:B---3--:R3:W-:Y:S01]  /*1cc40*/  STL [R1+0x1344], R118 ;  /* 0x0013447601007387 */ /* 0x0087e20000100800 */
[----:B-1----:R-:W-:-:S03]  /*1cc50*/  IMAD.MOV.U32 R8, RZ, RZ, R119 ;  /* 0x000000ffff087224 */ /* 0x002fc600078e0077 */
[----:B---3--:R-:W3:Y:S04]  /*1cc60*/  LDL.LU.64 R118, [R1+0x190] ;  /* 0x0001900001767983 */ /* 0x008ee80000300a00 */
[----:B------:R1:W-:Y:S04]  /*1cc70*/  STL [R1+0x1338], R8 ;  /* 0x0013380801007387 */ /* 0x0003e80000100800 */
[----:B----4-:R4:W-:Y:S01]  /*1cc80*/  STL [R1+0x133c], R236 ;  /* 0x00133cec01007387 */ /* 0x0109e20000100800 */
[----:B-1----:R-:W-:-:S03]  /*1cc90*/  MOV R8, R237 ;  /* 0x000000ed00087202 */ /* 0x002fc60000000f00 */
[----:B----4-:R-:W4:Y:S04]  /*1cca0*/  LDL.LU.64 R236, [R1+0x528] ;  /* 0x0005280001ec7983 */ /* 0x010f280000300a00 */
[----:B------:R1:W-:Y:S04]  /*1ccb0*/  STL [R1+0x1330], R8 ;  /* 0x0013300801007387 */ /* 0x0003e80000100800 */
[----:B------:R-:W-:Y:S04]  /*1ccc0*/  STL [R1+0x1334], R112 ;  /* 0x0013347001007387 */ /* 0x000fe80000100800 */
[----:B------:R-:W4:Y:S01]  /*1ccd0*/  LDL.LU.64 R206, [R1+0x518] ;  /* 0x0005180001ce7983 */ /* 0x000f220000300a00 */
[----:B-1----:R-:W-:-:S05]  /*1cce0*/  IMAD.MOV.U32 R8, RZ, RZ, R113 ;  /* 0x000000ffff087224 */ /* 0x002fca00078e0071 */
[----:B------:R1:W-:Y:S04]  /*1ccf0*/  STL [R1+0x1328], R8 ;  /* 0x0013280801007387 */ /* 0x0003e80000100800 */
[----:B------:R1:W-:Y:S02]  /*1cd00*/  STL [R1+0x132c], R212 ;  /* 0x00132cd401007387 */ /* 0x0003e40000100800 */
[----:B-1----:R-:W-:Y:S02]  /*1cd10*/  IMAD.MOV.U32 R8, RZ, RZ, R213 ;  /* 0x000000ffff087224 */ /* 0x002fe400078e00d5 */
        /* <DEDUP_REMOVED lines=14> */
[----:B------:R-:W-:Y:S04]  /*1ce00*/  STL [R1+0x130c], R114 ;  /* 0x00130c7201007387 */ /* 0x000fe80000100800 */
[----:B------:R-:W4:Y:S01]  /*1ce10*/  LDL.LU.64 R112, [R1+0x188] ;  /* 0x0001880001707983 */ /* 0x000f220000300a00 */
[----:B-1----:R-:W-:-:S05]  /*1ce20*/  MOV R8, R115 ;  /* 0x0000007300087202 */ /* 0x002fca0000000f00 */
[----:B------:R1:W-:Y:S02]  /*1ce30*/  STL [R1+0x1300], R8 ;  /* 0x0013000801007387 */ /* 0x0003e40000100800 */
[----:B-1----:R-:W-:Y:S02]  /*1ce40*/  IMAD.MOV.U32 R8, RZ, RZ, R215 ;  /* 0x000000ffff087224 */ /* 0x002fe400078e00d7 */
[----:B------:R1:W-:Y:S04]  /*1ce50*/  STL [R1+0x1304], R214 ;  /* 0x001304d601007387 */ /* 0x0003e80000100800 */
[----:B-1----:R-:W4:Y:S04]  /*1ce60*/  LDL.LU.64 R214, [R1+0x180] ;  /* 0x0001800001d67983 */ /* 0x002f280000300a00 */
[----:B------:R1:W-:Y:S04]  /*1ce70*/  STL [R1+0x12f8], R8 ;  /* 0x0012f80801007387 */ /* 0x0003e80000100800 */
[----:B------:R1:W-:Y:S02]  /*1ce80*/  STL [R1+0x12fc], R116 ;  /* 0x0012fc7401007387 */ /* 0x0003e40000100800 */
[----:B-1----:R-:W-:-:S02]  /*1ce90*/  IMAD.MOV.U32 R8, RZ, RZ, R117 ;  /* 0x000000ffff087224 */ /* 0x002fc400078e0075 */
[----:B------:R-:W4:Y:S04]  /*1cea0*/  LDL.LU.64 R116, [R1+0x508] ;  /* 0x0005080001747983 */ /* 0x000f280000300a00 */
[----:B------:R1:W-:Y:S04]  /*1ceb0*/  STL [R1+0x12f0], R8 ;  /* 0x0012f00801007387 */ /* 0x0003e80000100800 */
[----:B--2---:R-:W-:Y:S04]  /*1cec0*/  STL [R1+0x12f4], R204 ;  /* 0x0012f4cc01007387 */ /* 0x004fe80000100800 */
[----:B------:R-:W2:Y:S01]  /*1ced0*/  LDL.LU.64 R114, [R1+0x500] ;  /* 0x0005000001727983 */ /* 0x000ea20000300a00 */
[----:B-1----:R-:W-:-:S03]  /*1cee0*/  MOV R8, R205 ;  /* 0x000000cd00087202 */ /* 0x002fc60000000f00 */
[----:B---3--:R-:W-:Y:S04]  /*1cef0*/  STL [R1+0x12ec], R118 ;  /* 0x0012ec7601007387 */ /* 0x008fe80000100800 */
[----:B------:R1:W-:Y:S02]  /*1cf00*/  STL [R1+0x12e8], R8 ;  /* 0x0012e80801007387 */ /* 0x0003e40000100800 */
[----:B-1----:R-:W-:Y:S02]  /*1cf10*/  IMAD.MOV.U32 R8, RZ, RZ, R119 ;  /* 0x000000ffff087224 */ /* 0x002fe400078e0077 */
[----:B------:R-:W3:Y:S04]  /*1cf20*/  LDL.LU.64 R118, [R1+0x360] ;  /* 0x0003600001767983 */ /* 0x000ee80000300a00 */
[----:B------:R1:W-:Y:S04]  /*1cf30*/  STL [R1+0x12e0], R8 ;  /* 0x0012e00801007387 */ /* 0x0003e80000100800 */
[----:B----4-:R4:W-:Y:S01]  /*1cf40*/  STL [R1+0x12e4], R236 ;  /* 0x0012e4ec01007387 */ /* 0x0109e20000100800 */
[----:B-1----:R-:W-:-:S03]  /*1cf50*/  IMAD.MOV.U32 R8, RZ, RZ, R237 ;  /* 0x000000ffff087224 */ /* 0x002fc600078e00ed */
[----:B----4-:R-:W4:Y:S04]  /*1cf60*/  LDL.LU.64 R236, [R1+0x358] ;  /* 0x0003580001ec7983 */ /* 0x010f280000300a00 */
        /* <DEDUP_REMOVED lines=29> */
[----:B------:R2:W-:Y:S01]  /*1d140*/  STL [R1+0x12a4], R116 ;  /* 0x0012a47401007387 */ /* 0x0005e20000100800 */
[----:B-1----:R-:W-:-:S03]  /*1d150*/  IMAD.MOV.U32 R8, RZ, RZ, R117 ;  /* 0x000000ffff087224 */ /* 0x002fc600078e0075 */
[----:B--2---:R-:W-:Y:S04]  /*1d160*/  STL [R1+0x129c], R114 ;  /* 0x00129c7201007387 */ /* 0x004fe80000100800 */
[----:B------:R1:W-:Y:S04]  /*1d170*/  STL [R1+0x1298], R8 ;  /* 0x0012980801007387 */ /* 0x0003e80000100800 */
[----:B------:R-:W2:Y:S04]  /*1d180*/  LDL.LU.64 R116, [R1+0x340] ;  /* 0x0003400001747983 */ /* 0x000ea80000300a00 */
[----:B------:R-:W2:Y:S01]  /*1d190*/  LDL.LU.64 R204, [R1+0x1c0] ;  /* 0x0001c00001cc7983 */ /* 0x000ea20000300a00 */
[----:B-1----:R-:W-:-:S05]  /*1d1a0*/  IMAD.MOV.U32 R8, RZ, RZ, R115 ;  /* 0x000000ffff087224 */ /* 0x002fca00078e0073 */
        /* <DEDUP_REMOVED lines=9> */
[----:B------:R-:W-:Y:S04]  /*1d240*/  STL [R1+0x1284], R206 ;  /* 0x001284ce01007387 */ /* 0x000fe80000100800 */
[----:B------:R-:W4:Y:S01]  /*1d250*/  LDL.LU.64 R114, [R1+0x158] ;  /* 0x0001580001727983 */ /* 0x000f220000300a00 */
[----:B-1----:R-:W-:-:S03]  /*1d260*/  IMAD.MOV.U32 R8, RZ, RZ, R207 ;  /* 0x000000ffff087224 */ /* 0x002fc600078e00cf */
[----:B------:R-:W-:Y:S04]  /*1d270*/  STL [R1+0x127c], R212 ;  /* 0x00127cd401007387 */ /* 0x000fe80000100800 */
[----:B------:R1:W-:Y:S02]  /*1d280*/  STL [R1+0x1278], R8 ;  /* 0x0012780801007387 */ /* 0x0003e40000100800 */
[----:B-1----:R-:W-:Y:S02]  /*1d290*/  MOV R8, R213 ;  /* 0x000000d500087202 */ /* 0x002fe40000000f00 */
        /* <DEDUP_REMOVED lines=10> */
[----:B------:R1:W-:Y:S04]  /*1d340*/  STL [R1+0x1264], R238 ;  /* 0x001264ee01007387 */ /* 0x0003e80000100800 */
[----:B------:R-:W4:Y:S01]  /*1d350*/  LDL.LU.64 R206, [R1+0x328] ;  /* 0x0003280001ce7983 */ /* 0x000f220000300a00 */
[----:B-1----:R-:W-:-:S03]  /*1d360*/  MOV R8, R239 ;  /* 0x000000ef00087202 */ /* 0x002fc60000000f00 */
[----:B------:R-:W-:Y:S04]  /*1d370*/  STL [R1+0x125c], R112 ;  /* 0x00125c7001007387 */ /* 0x000fe80000100800 */
[----:B------:R1:W-:Y:S04]  /*1d380*/  STL [R1+0x1258], R8 ;  /* 0x0012580801007387 */ /* 0x0003e80000100800 */
[----:B------:R-:W4:Y:S01]  /*1d390*/  LDL.LU.64 R238, [R1+0x150] ;  /* 0x0001500001ee7983 */ /* 0x000f220000300a00 */
[----:B-1----:R-:W-:-:S03]  /*1d3a0*/  IMAD.MOV.U32 R8, RZ, RZ, R113 ;  /* 0x000000ffff087224 */ /* 0x002fc600078e0071 */
[----:B------:R-:W-:Y:S04]  /*1d3b0*/  STL [R1+0x1254], R214 ;  /* 0x001254d601007387 */ /* 0x000fe80000100800 */
[----:B------:R1:W-:Y:S04]  /*1d3c0*/  STL [R1+0x1250], R8 ;  /* 0x0012500801007387 */ /* 0x0003e80000100800 */
[----:B------:R-:W4:Y:S01]  /*1d3d0*/  LDL.LU.64 R112, [R1+0x148] ;  /* 0x0001480001707983 */ /* 0x000f220000300a00 */
[----:B-1----:R-:W-:-:S03]  /*1d3e0*/  IMAD.MOV.U32 R8, RZ, RZ, R215 ;  /* 0x000000ffff087224 */ /* 0x002fc600078e00d7 */
[----:B------:R-:W4:Y:S04]  /*1d3f0*/  LDL.LU.64 R214, [R1+0x140] ;  /* 0x0001400001d67983 */ /* 0x000f280000300a00 */
[----:B------:R2:W-:Y:S02]  /*1d400*/  STL [R1+0x1248], R8 ;  /* 0x0012480801007387 */ /* 0x0005e40000100800 */
[----:B--2---:R-:W-:Y:S02]  /*1d410*/  MOV R8, R117 ;  /* 0x0000007500087202 */ /* 0x004fe40000000f00 */
[----:B------:R1:W-:Y:S04]  /*1d420*/  STL [R1+0x124c], R116 ;  /* 0x00124c7401007387 */ /* 0x0003e80000100800 */
[----:B------:R-:W-:Y:S04]  /*1d430*/  STL [R1+0x1244], R204 ;  /* 0x001244cc01007387 */ /* 0x000fe80000100800 */
[----:B------:R2:W-:Y:S04]  /*1d440*/  STL [R1+0x1240], R8 ;  /* 0x0012400801007387 */ /* 0x0005e80000100800 */
[----:B-1----:R-:W4:Y:S01]  /*1d450*/  LDL.LU.64 R116, [R1+0xe8] ;  /* 0x0000e80001747983 */ /* 0x002f220000300a00 */
[----:B--2---:R-:W-:-:S03]  /*1d460*/  IMAD.MOV.U32 R8, RZ, RZ, R205 ;  /* 0x000000ffff087224 */ /* 0x004fc600078e00cd */
[----:B---3--:R-:W-:Y:S04]  /*1d470*/  STL [R1+0x123c], R118 ;  /* 0x00123c7601007387 */ /* 0x008fe80000100800 */
[----:B------:R1:W-:Y:S02]  /*1d480*/  STL [R1+0x1238], R8 ;  /* 0x0012380801007387 */ /* 0x0003e40000100800 */
[----:B-1----:R-:W-:Y:S02]  /*1d490*/  IMAD.MOV.U32 R8, RZ, RZ, R119 ;  /* 0x000000ffff087224 */ /* 0x002fe400078e0077 */
[----:B------:R-:W2:Y:S04]  /*1d4a0*/  LDL.LU.64 R118, [R1+0x4c0] ;  /* 0x0004c00001767983 */ /* 0x000ea80000300a00 */
[----:B------:R1:W-:Y:S04]  /*1d4b0*/  STL [R1+0x1230], R8 ;  /* 0x0012300801007387 */ /* 0x0003e80000100800 */
[----:B----4-:R3:W-:Y:S01]  /*1d4c0*/  STL [R1+0x1234], R236 ;  /* 0x001234ec01007387 */ /* 0x0107e20000100800 */
[----:B-1----:R-:W-:-:S03]  /*1d4d0*/  MOV R8, R237 ;  /* 0x000000ed00087202 */ /* 0x002fc60000000f00 */
[----:B------:R-:W-:Y:S04]  /*1d4e0*/  STL [R1+0x122c], R114 ;  /* 0x00122c7201007387 */ /* 0x000fe80000100800 */
[----:B------:R1:W-:Y:S04]  /*1d4f0*/  STL [R1+0x1228], R8 ;  /* 0x0012280801007387 */ /* 0x0003e80000100800 */
[----:B---3--:R-:W3:Y:S01]  /*1d500*/  LDL.LU.64 R236, [R1+0x4b8] ;  /* 0x0004b80001ec7983 */ /* 0x008ee20000300a00 */
[----:B-1----:R-:W-:-:S03]  /*1d510*/  IMAD.MOV.U32 R8, RZ, RZ, R115 ;  /* 0x000000ffff087224 */ /* 0x002fc600078e0073 */
        /* <DEDUP_REMOVED lines=12> */
[----:B------:R-:W-:Y:S04]  /*1d5e0*/  STL [R1+0x120c], R206 ;  /* 0x00120cce01007387 */ /* 0x000fe80000100800 */
[----:B------:R1:W-:Y:S04]  /*1d5f0*/  STL [R1+0x1208], R8 ;  /* 0x0012080801007387 */ /* 0x0003e80000100800 */
[----:B------:R-:W4:Y:S01]  /*1d600*/  LDL.LU.64 R218, [R1+0xb8] ;  /* 0x0000b80001da7983 */ /* 0x000f220000300a00 */
[----:B-1----:R-:W-:-:S03]  /*1d610*/  IMAD.MOV.U32 R8, RZ, RZ, R207 ;  /* 0x000000ffff087224 */ /* 0x002fc600078e00cf */
[----:B------:R-:W-:Y:S04]  /*1d620*/  STL [R1+0x1204], R238 ;  /* 0x001204ee01007387 */ /* 0x000fe80000100800 */
[----:B------:R1:W-:Y:S02]  /*1d630*/  STL [R1+0x1200], R8 ;  /* 0x0012000801007387 */ /* 0x0003e40000100800 */
[----:B-1----:R-:W-:Y:S02]  /*1d640*/  MOV R8, R239 ;  /* 0x000000ef00087202 */ /* 0x002fe40000000f00 */
[----:B------:R-:W4:Y:S04]  /*1d650*/  LDL.LU.64 R238, [R1+0xb0] ;  /* 0x0000b00001ee7983 */ /* 0x000f280000300a00 */
[----:B------:R1:W-:Y:S04]  /*1d660*/  STL [R1+0x11f8], R8 ;  /* 0x0011f80801007387 */ /* 0x0003e80000100800 */
[----:B------:R-:W-:Y:S01]  /*1d670*/  STL [R1+0x11fc], R112 ;  /* 0x0011fc7001007387 */ /* 0x000fe20000100800 */
[----:B-1----:R-:W-:-:S03]  /*1d680*/  IMAD.MOV.U32 R8, RZ, RZ, R113 ;  /* 0x000000ffff087224 */ /* 0x002fc600078e0071 */
[----:B------:R-:W-:Y:S04]  /*1d690*/  STL [R1+0x11f4], R214 ;  /* 0x0011f4d601007387 */ /* 0x000fe80000100800 */
[----:B------:R1:W-:Y:S04]  /*1d6a0*/  STL [R1+0x11f0], R8 ;  /* 0x0011f00801007387 */ /* 0x0003e80000100800 */
[----:B------:R-:W4:Y:S04]  /*1d6b0*/  LDL.LU.64 R76, [R1+0x88] ;  /* 0x00008800014c7983 */ /* 0x000f280000300a00 */
[----:B------:R-:W4:Y:S01]  /*1d6c0*/  LDL.LU.64 R78, [R1+0x5a0] ;  /* 0x0005a000014e7983 */ /* 0x000f220000300a00 */
[----:B-1----:R-:W-:-:S05]  /*1d6d0*/  IMAD.MOV.U32 R8, RZ, RZ, R215 ;  /* 0x000000ffff087224 */ /* 0x002fca00078e00d7 */
[----:B------:R1:W-:Y:S04]  /*1d6e0*/  STL [R1+0x11e8], R8 ;  /* 0x0011e80801007387 */ /* 0x0003e80000100800 */
[----:B------:R-:W-:Y:S04]  /*1d6f0*/  STL [R1+0x11ec], R116 ;  /* 0x0011ec7401007387 */ /* 0x000fe80000100800 */
[----:B------:R-:W4:Y:S01]  /*1d700*/  LDL.LU.64 R204, [R1+0x5a8] ;  /* 0x0005a80001cc7983 */ /* 0x000f220000300a00 */
[----:B-1----:R-:W-:-:S03]  /*1d710*/  MOV R8, R117 ;  /* 0x0000007500087202 */ /* 0x002fc60000000f00 */
[----:B------:R-:W4:Y:S04]  /*1d720*/  LDL.LU.64 R214, [R1+0x300] ;  /* 0x0003000001d67983 */ /* 0x000f280000300a00 */
[----:B------:R1:W-:Y:S04]  /*1d730*/  STL [R1+0x11e0], R8 ;  /* 0x0011e00801007387 */ /* 0x0003e80000100800 */
[----:B--2---:R2:W-:Y:S01]  /*1d740*/  STL [R1+0x11e4], R118 ;  /* 0x0011e47601007387 */ /* 0x0045e20000100800 */
[----:B-1----:R-:W-:-:S03]  /*1d750*/  IMAD.MOV.U32 R8, RZ, RZ, R119 ;  /* 0x000000ffff087224 */ /* 0x002fc600078e0077 */
[----:B------:R-:W4:Y:S04]  /*1d760*/  LDL.LU.64 R116, [R1+0x2f8] ;  /* 0x0002f80001747983 */ /* 0x000f280000300a00 */
[----:B--2---:R-:W2:Y:S04]  /*1d770*/  LDL.LU.64 R118, [R1+0x80] ;  /* 0x0000800001767983 */ /* 0x004ea80000300a00 */
[----:B------:R3:W-:Y:S02]  /*1d780*/  STL [R1+0x11d8], R8 ;  /* 0x0011d80801007387 */ /* 0x0007e40000100800 */
[----:B---3--:R-:W-:-:S02]  /*1d790*/  IMAD.MOV.U32 R8, RZ, RZ, R237 ;  /* 0x000000ffff087224 */ /* 0x008fc400078e00ed */
[----:B------:R1:W-:Y:S04]  /*1d7a0*/  STL [R1+0x11dc], R236 ;  /* 0x0011dcec01007387 */ /* 0x0003e80000100800 */
[----:B----4-:R-:W-:Y:S04]  /*1d7b0*/  STL [R1+0x11d4], R114 ;  /* 0x0011d47201007387 */ /* 0x010fe80000100800 */
[----:B------:R3:W-:Y:S04]  /*1d7c0*/  STL [R1+0x11d0], R8 ;  /* 0x0011d00801007387 */ /* 0x0007e80000100800 */
[----:B-1----:R-:W4:Y:S01]  /*1d7d0*/  LDL.LU.64 R236, [R1+0x58] ;  /* 0x0000580001ec7983 */ /* 0x002f220000300a00 */
[----:B---3--:R-:W-:-:S03]  /*1d7e0*/  MOV R8, R115 ;  /* 0x0000007300087202 */ /* 0x008fc60000000f00 */
[----:B------:R-:W-:Y:S04]  /*1d7f0*/  STL [R1+0x11cc], R212 ;  /* 0x0011ccd401007387 */ /* 0x000fe80000100800 */
[----:B------:R1:W-:Y:S04]  /*1d800*/  STL [R1+0x11c8], R8 ;  /* 0x0011c80801007387 */ /* 0x0003e80000100800 */
[----:B------:R-:W3:Y:S01]  /*1d810*/  LDL.LU.64 R206, [R1+0x50] ;  /* 0x0000500001ce7983 */ /* 0x000ee20000300a00 */
[----:B-1----:R-:W-:-:S05]  /*1d820*/  IMAD.MOV.U32 R8, RZ, RZ, R213 ;  /* 0x000000ffff087224 */ /* 0x002fca00078e00d5 */
[----:B------:R1:W-:Y:S04]  /*1d830*/  STL [R1+0x11c0], R8 ;  /* 0x0011c00801007387 */ /* 0x0003e80000100800 */
[----:B------:R-:W-:Y:S04]  /*1d840*/  STL [R1+0x11c4], R216 ;  /* 0x0011c4d801007387 */ /* 0x000fe80000100800 */
[----:B------:R-:W3:Y:S01]  /*1d850*/  LDL.LU.64 R112, [R1+0x18] ;  /* 0x0000180001707983 */ /* 0x000ee20000300a00 */
[----:B-1----:R-:W-:-:S03]  /*1d860*/  IMAD.MOV.U32 R8, RZ, RZ, R217 ;  /* 0x000000ffff087224 */ /* 0x002fc600078e00d9 */
[----:B------:R-:W3:Y:S04]  /*1d870*/  LDL.LU.64 R114, [R1+0x620] ;  /* 0x0006200001727983 */ /* 0x000ee80000300a00 */
[----:B------:R1:W-:Y:S04]  /*1d880*/  STL [R1+0x11b8], R8 ;  /* 0x0011b80801007387 */ /* 0x0003e80000100800 */
[----:B------:R1:W-:Y:S04]  /*1d890*/  STL [R1+0x11bc], R218 ;  /* 0x0011bcda01007387 */ /* 0x0003e80000100800 */
[----:B------:R-:W3:Y:S01]  /*1d8a0*/  LDL.LU.64 R212, [R1+0x628] ;  /* 0x0006280001d47983 */ /* 0x000ee20000300a00 */
[----:B-1----:R-:W-:-:S03]  /*1d8b0*/  MOV R8, R219 ;  /* 0x000000db00087202 */ /* 0x002fc60000000f00 */
[----:B------:R-:W3:Y:S04]  /*1d8c0*/  LDL.LU.64 R216, [R1+0x2f0] ;  /* 0x0002f00001d87983 */ /* 0x000ee80000300a00 */
[----:B------:R1:W-:Y:S04]  /*1d8d0*/  STL [R1+0x11b0], R8 ;  /* 0x0011b00801007387 */ /* 0x0003e80000100800 */
[----:B------:R1:W-:Y:S04]  /*1d8e0*/  STL [R1+0x11b4], R238 ;  /* 0x0011b4ee01007387 */ /* 0x0003e80000100800 */
[----:B------:R-:W3:Y:S01]  /*1d8f0*/  LDL.LU.64 R218, [R1+0x2e8] ;  /* 0x0002e80001da7983 */ /* 0x000ee20000300a00 */
[----:B-1----:R-:W-:-:S03]  /*1d900*/  IMAD.MOV.U32 R8, RZ, RZ, R239 ;  /* 0x000000ffff087224 */ /* 0x002fc600078e00ef */
[----:B------:R-:W3:Y:S04]  /*1d910*/  LDL.LU.64 R238, [R1+0x10] ;  /* 0x0000100001ee7983 */ /* 0x000ee80000300a00 */
[----:B------:R1:W-:Y:S04]  /*1d920*/  STL [R1+0x11a8], R8 ;  /* 0x0011a80801007387 */ /* 0x0003e80000100800 */
[----:B------:R-:W-:Y:S01]  /*1d930*/  STL [R1+0x11ac], R76 ;  /* 0x0011ac4c01007387 */ /* 0x000fe20000100800 */
[----:B-1----:R-:W-:-:S03]  /*1d940*/  IMAD.MOV.U32 R8, RZ, RZ, R77 ;  /* 0x000000ffff087224 */ /* 0x002fc600078e004d */
[----:B------:R-:W-:Y:S04]  /*1d950*/  STL [R1+0x1198], R78 ;  /* 0x0011984e01007387 */ /* 0x000fe80000100800 */
[----:B------:R1:W-:Y:S02]  /*1d960*/  STL [R1+0x1190], R8 ;  /* 0x0011900801007387 */ /* 0x0003e40000100800 */
[----:B-1----:R-:W-:Y:S02]  /*1d970*/  MOV R8, R79 ;  /* 0x0000004f00087202 */ /* 0x002fe40000000f00 */
[----:B------:R-:W-:Y:S04]  /*1d980*/  STL [R1+0x11a0], R204 ;  /* 0x0011a0cc01007387 */ /* 0x000fe80000100800 */
[----:B------:R1:W-:Y:S04]  /*1d990*/  STL [R1+0x1194], R8 ;  /* 0x0011940801007387 */ /* 0x0003e80000100800 */
[----:B------:R-:W-:Y:S01]  /*1d9a0*/  STL [R1+0x11a4], R214 ;  /* 0x0011a4d601007387 */ /* 0x000fe20000100800 */
[----:B-1----:R-:W-:-:S05]  /*1d9b0*/  IMAD.MOV.U32 R8, RZ, RZ, R205 ;  /* 0x000000ffff087224 */ /* 0x002fca00078e00cd */
[----:B------:R1:W-:Y:S02]  /*1d9c0*/  STL [R1+0x119c], R8 ;  /* 0x00119c0801007387 */ /* 0x0003e40000100800 */
[----:B-1----:R-:W-:Y:S02]  /*1d9d0*/  IMAD.MOV.U32 R8, RZ, RZ, R215 ;  /* 0x000000ffff087224 */ /* 0x002fe400078e00d7 */
[----:B------:R-:W-:Y:S04]  /*1d9e0*/  STL [R1+0x118c], R116 ;  /* 0x00118c7401007387 */ /* 0x000fe80000100800 */
[----:B------:R1:W-:Y:S04]  /*1d9f0*/  STL [R1+0x1188], R8 ;  /* 0x0011880801007387 */ /* 0x0003e80000100800 */
[----:B--2---:R-:W-:Y:S01]  /*1da00*/  STL [R1+0x1184], R118 ;  /* 0x0011847601007387 */ /* 0x004fe20000100800 */
[----:B-1----:R-:W-:-:S05]  /*1da10*/  MOV R8, R117 ;  /* 0x0000007500087202 */ /* 0x002fca0000000f00 */
[----:B------:R1:W-:Y:S04]  /*1da20*/  STL [R1+0x1180], R8 ;  /* 0x0011800801007387 */ /* 0x0003e80000100800 */
[----:B------:R-:W2:Y:S04]  /*1da30*/  LDL.LU.64 R214, [R1+0x650] ;  /* 0x0006500001d67983 */ /* 0x000ea80000300a00 */
[----:B------:R-:W2:Y:S01]  /*1da40*/  LDL.LU.64 R116, [R1+0x658] ;  /* 0x0006580001747983 */ /* 0x000ea20000300a00 */
[----:B-1----:R-:W-:-:S05]  /*1da50*/  IMAD.MOV.U32 R8, RZ, RZ, R119 ;  /* 0x000000ffff087224 */ /* 0x002fca00078e0077 */
[----:B------:R1:W-:Y:S04]  /*1da60*/  STL [R1+0x1178], R8 ;  /* 0x0011780801007387 */ /* 0x0003e80000100800 */
[----:B----4-:R4:W-:Y:S04]  /*1da70*/  STL [R1+0x117c], R236 ;  /* 0x00117cec01007387 */ /* 0x0109e80000100800 */
[----:B------:R-:W2:Y:S01]  /*1da80*/  LDL.LU.64 R118, [R1+0x2d8] ;  /* 0x0002d80001767983 */ /* 0x000ea20000300a00 */
[----:B-1----:R-:W-:-:S03]  /*1da90*/  IMAD.MOV.U32 R8, RZ, RZ, R237 ;  /* 0x000000ffff087224 */ /* 0x002fc600078e00ed */
[----:B----4-:R-:W4:Y:S04]  /*1daa0*/  LDL.LU.64 R236, [R1+0x2d0] ;  /* 0x0002d00001ec7983 */ /* 0x010f280000300a00 */
[----:B------:R3:W-:Y:S02]  /*1dab0*/  STL [R1+0x1170], R8 ;  /* 0x0011700801007387 */ /* 0x0007e40000100800 */
[----:B---3--:R-:W-:Y:S02]  /*1dac0*/  MOV R8, R207 ;  /* 0x000000cf00087202 */ /* 0x008fe40000000f00 */
[----:B------:R-:W-:Y:S04]  /*1dad0*/  STL [R1+0x1174], R206 ;  /* 0x001174ce01007387 */ /* 0x000fe80000100800 */
[----:B------:R-:W-:Y:S04]  /*1dae0*/  STL [R1+0x116c], R112 ;  /* 0x00116c7001007387 */ /* 0x000fe80000100800 */
[----:B------:R1:W-:Y:S04]  /*1daf0*/  STL [R1+0x1168], R8 ;  /* 0x0011680801007387 */ /* 0x0003e80000100800 */
[----:B------:R-:W-:Y:S01]  /*1db00*/  STL [R1+0x1158], R114 ;  /* 0x0011587201007387 */ /* 0x000fe20000100800 */
[----:B-1----:R-:W-:-:S05]  /*1db10*/  IMAD.MOV.U32 R8, RZ, RZ, R113 ;  /* 0x000000ffff087224 */ /* 0x002fca00078e0071 */
[----:B------:R1:W-:Y:S04]  /*1db20*/  STL [R1+0x1150], R8 ;  /* 0x0011500801007387 */ /* 0x0003e80000100800 */
[----:B------:R-:W-:Y:S01]  /*1db30*/  STL [R1+0x1160], R212 ;  /* 0x001160d401007387 */ /* 0x000fe20000100800 */
[----:B-1----:R-:W-:-:S05]  /*1db40*/  IMAD.MOV.U32 R8, RZ, RZ, R115 ;  /* 0x000000ffff087224 */ /* 0x002fca00078e0073 */
[----:B------:R1:W-:Y:S04]  /*1db50*/  STL [R1+0x1154], R8 ;  /* 0x0011540801007387 */ /* 0x0003e80000100800 */
[----:B------:R-:W-:Y:S01]  /*1db60*/  STL [R1+0x1164], R216 ;  /* 0x001164d801007387 */ /* 0x000fe20000100800 */
[----:B-1----:R-:W-:-:S05]  /*1db70*/  MOV R8, R213 ;  /* 0x000000d500087202 */ /* 0x002fca0000000f00 */
[----:B------:R1:W-:Y:S04]  /*1db80*/  STL [R1+0x115c], R8 ;  /* 0x00115c0801007387 */ /* 0x0003e80000100800 */
[----:B------:R-:W-:Y:S01]  /*1db90*/  STL [R1+0x114c], R218 ;  /* 0x00114cda01007387 */ /* 0x000fe20000100800 */
[----:B-1----:R-:W-:-:S05]  /*1dba0*/  IMAD.MOV.U32 R8, RZ, RZ, R217 ;  /* 0x000000ffff087224 */ /* 0x002fca00078e00d9 */
[----:B------:R1:W-:Y:S04]  /*1dbb0*/  STL [R1+0x1148], R8 ;  /* 0x0011480801007387 */ /* 0x0003e80000100800 */
[----:B------:R-:W-:Y:S01]  /*1dbc0*/  STL [R1+0x1144], R238 ;  /* 0x001144ee01007387 */ /* 0x000fe20000100800 */
[----:B-1----:R-:W-:-:S05]  /*1dbd0*/  IMAD.MOV.U32 R8, RZ, RZ, R219 ;  /* 0x000000ffff087224 */ /* 0x002fca00078e00db */
[----:B------:R1:W-:Y:S04]  /*1dbe0*/  STL [R1+0x1140], R8 ;  /* 0x0011400801007387 */ /* 0x0003e80000100800 */
[----:B------:R-:W3:Y:S04]  /*1dbf0*/  LDL.LU.64 R212, [R1+0x680] ;  /* 0x0006800001d47983 */ /* 0x000ee80000300a00 */
[----:B------:R-:W3:Y:S01]  /*1dc00*/  LDL.LU.64 R216, [R1+0x688] ;  /* 0x0006880001d87983 */ /* 0x000ee20000300a00 */
[----:B-1----:R-:W-:-:S05]  /*1dc10*/  MOV R8, R239 ;  /* 0x000000ef00087202 */ /* 0x002fca0000000f00 */
[----:B------:R2:W-:Y:S04]  /*1dc20*/  STL [R1+0x1138], R8 ;  /* 0x0011380801007387 */ /* 0x0005e80000100800 */
[----:B-----5:R-:W-:Y:S04]  /*1dc30*/  STL [R1+0x113c], R250 ;  /* 0x00113cfa01007387 */ /* 0x020fe80000100800 */
[----:B------:R-:W3:Y:S04]  /*1dc40*/  LDL.LU.64 R218, [R1+0x2c0] ;  /* 0x0002c00001da7983 */ /* 0x000ee80000300a00 */
[----:B------:R-:W-:Y:S04]  /*1dc50*/  STL [R1+0x1130], R251 ;  /* 0x001130fb01007387 */ /* 0x000fe80000100800 */
[----:B------:R-:W3:Y:S04]  /*1dc60*/  LDL.LU.64 R238, [R1+0x2b8] ;  /* 0x0002b80001ee7983 */ /* 0x000ee80000300a00 */
[----:B------:R-:W-:Y:S04]  /*1dc70*/  STL [R1+0x1134], R248 ;  /* 0x001134f801007387 */ /* 0x000fe80000100800 */
[----:B------:R-:W-:Y:S04]  /*1dc80*/  STL [R1+0x1128], R249 ;  /* 0x001128f901007387 */ /* 0x000fe80000100800 */
[----:B------:R-:W-:Y:S04]  /*1dc90*/  STL [R1+0x112c], R246 ;  /* 0x00112cf601007387 */ /* 0x000fe80000100800 */
[----:B------:R-:W-:Y:S01]  /*1dca0*/  STL [R1+0x1110], R247 ;  /* 0x001110f701007387 */ /* 0x000fe20000100800 */
[----:B--2---:R-:W-:-:S03]  /*1dcb0*/  IMAD.MOV.U32 R8, RZ, RZ, R215 ;  /* 0x000000ffff087224 */ /* 0x004fc600078e00d7 */
[----:B------:R-:W-:Y:S04]  /*1dcc0*/  STL [R1+0x1118], R214 ;  /* 0x001118d601007387 */ /* 0x000fe80000100800 */
[----:B------:R-:W-:Y:S04]  /*1dcd0*/  STL [R1+0x1120], R116 ;  /* 0x0011207401007387 */ /* 0x000fe80000100800 */
[----:B------:R1:W-:Y:S02]  /*1dce0*/  STL [R1+0x1114], R8 ;  /* 0x0011140801007387 */ /* 0x0003e40000100800 */
[----:B-1----:R-:W-:-:S02]  /*1dcf0*/  IMAD.MOV.U32 R8, RZ, RZ, R117 ;  /* 0x000000ffff087224 */ /* 0x002fc400078e0075 */
[----:B------:R-:W-:Y:S04]  /*1dd00*/  STL [R1+0x1124], R118 ;  /* 0x0011247601007387 */ /* 0x000fe80000100800 */
[----:B------:R1:W-:Y:S04]  /*1dd10*/  STL [R1+0x111c], R8 ;  /* 0x00111c0801007387 */ /* 0x0003e80000100800 */
[----:B----4-:R-:W-:Y:S01]  /*1dd20*/  STL [R1+0x110c], R236 ;  /* 0x00110cec01007387 */ /* 0x010fe20000100800 */
[----:B-1----:R-:W-:-:S05]  /*1dd30*/  MOV R8, R119 ;  /* 0x0000007700087202 */ /* 0x002fca0000000f00 */
[----:B------:R1:W-:Y:S04]  /*1dd40*/  STL [R1+0x1108], R8 ;  /* 0x0011080801007387 */ /* 0x0003e80000100800 */
[----:B------:R-:W-:Y:S01]  /*1dd50*/  STL [R1+0x1104], R244 ;  /* 0x001104f401007387 */ /* 0x000fe20000100800 */
[----:B-1----:R-:W-:-:S05]  /*1dd60*/  IMAD.MOV.U32 R8, RZ, RZ, R237 ;  /* 0x000000ffff087224 */ /* 0x002fca00078e00ed */
[----:B------:R3:W-:Y:S04]  /*1dd70*/  STL [R1+0x1100], R8 ;  /* 0x0011000801007387 */ /* 0x0007e80000100800 */
[----:B------:R-:W2:Y:S04]  /*1dd80*/  LDL.LU.64 R214, [R1+0x6b0] ;  /* 0x0006b00001d67983 */ /* 0x000ea80000300a00 */
[----:B------:R-:W-:Y:S04]  /*1dd90*/  STL [R1+0x10f8], R245 ;  /* 0x0010f8f501007387 */ /* 0x000fe80000100800 */
[----:B------:R-:W4:Y:S04]  /*1dda0*/  LDL.LU.64 R116, [R1+0x6b8] ;  /* 0x0006b80001747983 */ /* 0x000f280000300a00 */
[----:B------:R-:W-:Y:S04]  /*1ddb0*/  STL [R1+0x10fc], R242 ;  /* 0x0010fcf201007387 */ /* 0x000fe80000100800 */
[----:B------:R-:W4:Y:S04]  /*1ddc0*/  LDL.LU.64 R118, [R1+0x590] ;  /* 0x0005900001767983 */ /* 0x000f280000300a00 */
[----:B------:R-:W-:Y:S04]  /*1ddd0*/  STL [R1+0x10f0], R243 ;  /* 0x0010f0f301007387 */ /* 0x000fe80000100800 */
[----:B------:R-:W4:Y:S04]  /*1dde0*/  LDL.LU.64 R236, [R1+0x598] ;  /* 0x0005980001ec7983 */ /* 0x000f280000300a00 */
[----:B------:R-:W-:Y:S04]  /*1ddf0*/  STL [R1+0x10f4], R240 ;  /* 0x0010f4f001007387 */ /* 0x000fe80000100800 */
[----:B------:R-:W-:Y:S04]  /*1de00*/  STL [R1+0x10e8], R241 ;  /* 0x0010e8f101007387 */ /* 0x000fe80000100800 */
[----:B------:R-:W-:Y:S04]  /*1de10*/  STL [R1+0x10ec], R234 ;  /* 0x0010ecea01007387 */ /* 0x000fe80000100800 */
[----:B------:R-:W-:Y:S01]  /*1de20*/  STL [R1+0x10d0], R235 ;  /* 0x0010d0eb01007387 */ /* 0x000fe20000100800 */
[----:B---3--:R-:W-:-:S03]  /*1de30*/  IMAD.MOV.U32 R8, RZ, RZ, R213 ;  /* 0x000000ffff087224 */ /* 0x008fc600078e00d5 */
[----:B------:R-:W-:Y:S04]  /*1de40*/  STL [R1+0x10d8], R212 ;  /* 0x0010d8d401007387 */ /* 0x000fe80000100800 */
[----:B------:R-:W-:Y:S04]  /*1de50*/  STL [R1+0x10e0], R216 ;  /* 0x0010e0d801007387 */ /* 0x000fe80000100800 */
[----:B------:R1:W-:Y:S02]  /*1de60*/  STL [R1+0x10d4], R8 ;  /* 0x0010d40801007387 */ /* 0x0003e40000100800 */
[----:B-1----:R-:W-:-:S02]  /*1de70*/  MOV R8, R217 ;  /* 0x000000d900087202 */ /* 0x002fc40000000f00 */
        /* <DEDUP_REMOVED lines=9> */
[----:B------:R-:W-:Y:S04]  /*1df10*/  STL [R1+0x10b8], R233 ;  /* 0x0010b8e901007387 */ /* 0x000fe80000100800 */
[----:B------:R-:W3:Y:S04]  /*1df20*/  LDL.LU.64 R216, [R1+0x6e8] ;  /* 0x0006e80001d87983 */ /* 0x000ee80000300a00 */
[----:B------:R-:W-:Y:S04]  /*1df30*/  STL [R1+0x10bc], R110 ;  /* 0x0010bc6e01007387 */ /* 0x000fe80000100800 */
[----:B------:R-:W3:Y:S04]  /*1df40*/  LDL.LU.64 R218, [R1+0x610] ;  /* 0x0006100001da7983 */ /* 0x000ee80000300a00 */
[----:B------:R-:W-:Y:S04]  /*1df50*/  STL [R1+0x10b0], R111 ;  /* 0x0010b06f01007387 */ /* 0x000fe80000100800 */
[----:B------:R-:W3:Y:S04]  /*1df60*/  LDL.LU.64 R238, [R1+0x618] ;  /* 0x0006180001ee7983 */ /* 0x000ee80000300a00 */
[----:B------:R-:W-:Y:S04]  /*1df70*/  STL [R1+0x10b4], R108 ;  /* 0x0010b46c01007387 */ /* 0x000fe80000100800 */
[----:B------:R-:W-:Y:S04]  /*1df80*/  STL [R1+0x10a8], R109 ;  /* 0x0010a86d01007387 */ /* 0x000fe80000100800 */
[----:B------:R-:W-:Y:S04]  /*1df90*/  STL [R1+0x10ac], R106 ;  /* 0x0010ac6a01007387 */ /* 0x000fe80000100800 */
[----:B------:R-:W-:Y:S01]  /*1dfa0*/  STL [R1+0x1080], R107 ;  /* 0x0010806b01007387 */ /* 0x000fe20000100800 */
[----:B--2---:R-:W-:-:S03]  /*1dfb0*/  MOV R8, R215 ;  /* 0x000000d700087202 */ /* 0x004fc60000000f00 */
[----:B------:R-:W-:Y:S04]  /*1dfc0*/  STL [R1+0x1088], R214 ;  /* 0x001088d601007387 */ /* 0x000fe80000100800 */
[----:B----4-:R-:W-:Y:S04]  /*1dfd0*/  STL [R1+0x1090], R116 ;  /* 0x0010907401007387 */ /* 0x010fe80000100800 */
        /* <DEDUP_REMOVED lines=34> */
[----:B------:R-:W3:Y:S04]  /*1e200*/  LDL.LU.64 R216, [R1+0x750] ;  /* 0x0007500001d87983 */ /* 0x000ee80000300a00 */
[----:B------:R-:W-:Y:S04]  /*1e210*/  STL [R1+0x1038], R97 ;  /* 0x0010386101007387 */ /* 0x000fe80000100800 */
[----:B------:R-:W-:Y:S04]  /*1e220*/  STL [R1+0x103c], R94 ;  /* 0x00103c5e01007387 */ /* 0x000fe80000100800 */
[----:B------:R-:W-:Y:S04]  /*1e230*/  STL [R1+0x1030], R95 ;  /* 0x0010305f01007387 */ /* 0x000fe80000100800 */
[----:B------:R-:W3:Y:S04]  /*1e240*/  LDL.LU.64 R212, [R1+0x758] ;  /* 0x0007580001d47983 */ /* 0x000ee80000300a00 */
[----:B------:R-:W-:Y:S04]  /*1e250*/  STL [R1+0x1034], R92 ;  /* 0x0010345c01007387 */ /* 0x000fe80000100800 */
[----:B------:R-:W3:Y:S04]  /*1e260*/  LDL.LU.64 R218, [R1+0x670] ;  /* 0x0006700001da7983 */ /* 0x000ee80000300a00 */
[----:B------:R-:W-:Y:S04]  /*1e270*/  STL [R1+0x1028], R93 ;  /* 0x0010285d01007387 */ /* 0x000fe80000100800 */
[----:B------:R-:W3:Y:S04]  /*1e280*/  LDL.LU.64 R238, [R1+0x678] ;  /* 0x0006780001ee7983 */ /* 0x000ee80000300a00 */
[----:B------:R-:W-:Y:S04]  /*1e290*/  STL [R1+0x102c], R90 ;  /* 0x00102c5a01007387 */ /* 0x000fe80000100800 */
[----:B------:R-:W-:Y:S01]  /*1e2a0*/  STL [R1+0x1000], R91 ;  /* 0x0010005b01007387 */ /* 0x000fe20000100800 */
[----:B--2---:R-:W-:-:S03]  /*1e2b0*/  IMAD.MOV.U32 R8, RZ, RZ, R215 ;  /* 0x000000ffff087224 */ /* 0x004fc600078e00d7 */
[----:B------:R-:W-:Y:S04]  /*1e2c0*/  STL [R1+0x1008], R214 ;  /* 0x001008d601007387 */ /* 0x000fe80000100800 */
[----:B----4-:R-:W-:Y:S04]  /*1e2d0*/  STL [R1+0x1010], R116 ;  /* 0x0010107401007387 */ /* 0x010fe80000100800 */
        /* <DEDUP_REMOVED lines=10> */
[----:B------:R-:W-:Y:S04]  /*1e380*/  STL [R1+0xff8], R89 ;  /* 0x000ff85901007387 */ /* 0x000fe80000100800 */
[----:B------:R-:W-:Y:S04]  /*1e390*/  STL [R1+0xffc], R86 ;  /* 0x000ffc5601007387 */ /* 0x000fe80000100800 */
[----:B------:R-:W2:Y:S04]  /*1e3a0*/  LDL.LU.64 R236, [R1+0x780] ;  /* 0x0007800001ec7983 */ /* 0x000ea80000300a00 */
[----:B------:R-:W-:Y:S04]  /*1e3b0*/  STL [R1+0xff0], R87 ;  /* 0x000ff05701007387 */ /* 0x000fe80000100800 */
[----:B------:R-:W-:Y:S04]  /*1e3c0*/  STL [R1+0xff4], R84 ;  /* 0x000ff45401007387 */ /* 0x000fe80000100800 */
[----:B------:R-:W-:Y:S04]  /*1e3d0*/  STL [R1+0xfe8], R85 ;  /* 0x000fe85501007387 */ /* 0x000fe80000100800 */
[----:B------:R-:W4:Y:S04]  /*1e3e0*/  LDL.LU.64 R206, [R1+0x788] ;  /* 0x0007880001ce7983 */ /* 0x000f280000300a00 */
[----:B------:R-:W-:Y:S04]  /*1e3f0*/  STL [R1+0xfec], R82 ;  /* 0x000fec5201007387 */ /* 0x000fe80000100800 */
[----:B------:R-:W4:Y:S04]  /*1e400*/  LDL.LU.64 R214, [R1+0x6a0] ;  /* 0x0006a00001d67983 */ /* 0x000f280000300a00 */
[----:B------:R-:W-:Y:S04]  /*1e410*/  STL [R1+0xfc0], R83 ;  /* 0x000fc05301007387 */ /* 0x000fe80000100800 */
[----:B------:R-:W4:Y:S04]  /*1e420*/  LDL.LU.64 R116, [R1+0x6a8] ;  /* 0x0006a80001747983 */ /* 0x000f280000300a00 */
[----:B---3--:R3:W-:Y:S04]  /*1e430*/  STL [R1+0xfc8], R216 ;  /* 0x000fc8d801007387 */ /* 0x0087e80000100800 */
[----:B------:R-:W4:Y:S01]  /*1e440*/  LDL.LU.64 R118, [R1+0x2a0] ;  /* 0x0002a00001767983 */ /* 0x000f220000300a00 */
[----:B-1----:R-:W-:-:S03]  /*1e450*/  MOV R8, R217 ;  /* 0x000000d900087202 */ /* 0x002fc60000000f00 */
[----:B---3--:R-:W4:Y:S04]  /*1e460*/  LDL.LU.64 R216, [R1+0x298] ;  /* 0x0002980001d87983 */ /* 0x008f280000300a00 */
[----:B------:R1:W-:Y:S04]  /*1e470*/  STL [R1+0xfc4], R8 ;  /* 0x000fc40801007387 */ /* 0x0003e80000100800 */
[----:B------:R-:W-:Y:S01]  /*1e480*/  STL [R1+0xfd0], R212 ;  /* 0x000fd0d401007387 */ /* 0x000fe20000100800 */
[----:B-1----:R-:W-:-:S03]  /*1e490*/  IMAD.MOV.U32 R8, RZ, RZ, R213 ;  /* 0x000000ffff087224 */ /* 0x002fc600078e00d5 */
        /* <DEDUP_REMOVED lines=8> */
[----:B------:R-:W-:Y:S04]  /*1e520*/  STL [R1+0xfb8], R81 ;  /* 0x000fb85101007387 */ /* 0x000fe80000100800 */
[----:B------:R-:W-:Y:S04]  /*1e530*/  STL [R1+0xfbc], R38 ;  /* 0x000fbc2601007387 */ /* 0x000fe80000100800 */
[----:B------:R-:W4:Y:S04]  /*1e540*/  LDL.LU.64 R238, [R1+0x7b8] ;  /* 0x0007b80001ee7983 */ /* 0x000f280000300a00 */
[----:B------:R-:W-:Y:S04]  /*1e550*/  STL [R1+0xfb0], R39 ;  /* 0x000fb02701007387 */ /* 0x000fe80000100800 */
[----:B------:R-:W-:Y:S04]  /*1e560*/  STL [R1+0xfb4], R36 ;  /* 0x000fb42401007387 */ /* 0x000fe80000100800 */
[----:B------:R-:W4:Y:S04]  /*1e570*/  LDL.LU.64 R112, [R1+0x7c8] ;  /* 0x0007c80001707983 */ /* 0x000f280000300a00 */
[----:B------:R-:W-:Y:S04]  /*1e580*/  STL [R1+0xfa8], R37 ;  /* 0x000fa82501007387 */ /* 0x000fe80000100800 */
[----:B------:R-:W-:Y:S04]  /*1e590*/  STL [R1+0xfac], R34 ;  /* 0x000fac2201007387 */ /* 0x000fe80000100800 */
[----:B------:R-:W4:Y:S04]  /*1e5a0*/  LDL.LU.64 R114, [R1+0x6d0] ;  /* 0x0006d00001727983 */ /* 0x000f280000300a00 */
[----:B------:R-:W-:Y:S04]  /*1e5b0*/  STL [R1+0xf70], R35 ;  /* 0x000f702301007387 */ /* 0x000fe80000100800 */
[----:B------:R-:W4:Y:S04]  /*1e5c0*/  LDL.LU.64 R212, [R1+0x6d8] ;  /* 0x0006d80001d47983 */ /* 0x000f280000300a00 */
[----:B--2---:R2:W-:Y:S01]  /*1e5d0*/  STL [R1+0xf78], R236 ;  /* 0x000f78ec01007387 */ /* 0x0045e20000100800 */
[----:B-1----:R-:W-:-:S03]  /*1e5e0*/  IMAD.MOV.U32 R8, RZ, RZ, R237 ;  /* 0x000000ffff087224 */ /* 0x002fc600078e00ed */
[----:B------:R-:W3:Y:S04]  /*1e5f0*/  LDL.LU.64 R218, [R1+0x290] ;  /* 0x0002900001da7983 */ /* 0x000ee80000300a00 */
[----:B--2---:R-:W2:Y:S04]  /*1e600*/  LDL.LU.64 R236, [R1+0x288] ;  /* 0x0002880001ec7983 */ /* 0x004ea80000300a00 */
[----:B------:R1:W-:Y:S04]  /*1e610*/  STL [R1+0xf74], R8 ;  /* 0x000f740801007387 */ /* 0x0003e80000100800 */
[----:B----4-:R-:W-:Y:S01]  /*1e620*/  STL [R1+0xf80], R206 ;  /* 0x000f80ce01007387 */ /* 0x010fe20000100800 */
[----:B-1----:R-:W-:-:S03]  /*1e630*/  IMAD.MOV.U32 R8, RZ, RZ, R207 ;  /* 0x000000ffff087224 */ /* 0x002fc600078e00cf */
[----:B------:R-:W-:Y:S04]  /*1e640*/  STL [R1+0xf88], R214 ;  /* 0x000f88d601007387 */ /* 0x000fe80000100800 */
[----:B------:R1:W-:Y:S04]  /*1e650*/  STL [R1+0xf7c], R8 ;  /* 0x000f7c0801007387 */ /* 0x0003e80000100800 */
[----:B------:R-:W-:Y:S01]  /*1e660*/  STL [R1+0xf90], R116 ;  /* 0x000f907401007387 */ /* 0x000fe20000100800 */
[----:B-1----:R-:W-:-:S05]  /*1e670*/  MOV R8, R215 ;  /* 0x000000d700087202 */ /* 0x002fca0000000f00 */
[----:B------:R1:W-:Y:S02]  /*1e680*/  STL [R1+0xf84], R8 ;  /* 0x000f840801007387 */ /* 0x0003e40000100800 */
[----:B-1----:R-:W-:Y:S02]  /*1e690*/  IMAD.MOV.U32 R8, RZ, RZ, R117 ;  /* 0x000000ffff087224 */ /* 0x002fe400078e0075 */
[----:B------:R-:W-:Y:S04]  /*1e6a0*/  STL [R1+0xf98], R118 ;  /* 0x000f987601007387 */ /* 0x000fe80000100800 */
[----:B------:R1:W-:Y:S04]  /*1e6b0*/  STL [R1+0xf8c], R8 ;  /* 0x000f8c0801007387 */ /* 0x0003e80000100800 */
[----:B------:R-:W-:Y:S01]  /*1e6c0*/  STL [R1+0xfa0], R216 ;  /* 0x000fa0d801007387 */ /* 0x000fe20000100800 */
[----:B-1----:R-:W-:-:S05]  /*1e6d0*/  IMAD.MOV.U32 R8, RZ, RZ, R119 ;  /* 0x000000ffff087224 */ /* 0x002fca00078e0077 */
[----:B------:R1:W-:Y:S04]  /*1e6e0*/  STL [R1+0xf94], R8 ;  /* 0x000f940801007387 */ /* 0x0003e80000100800 */
[----:B------:R-:W4:Y:S01]  /*1e6f0*/  LDL.LU.64 R214, [R1+0x7f8] ;  /* 0x0007f80001d67983 */ /* 0x000f220000300a00 */
[----:B-1----:R-:W-:-:S03]  /*1e700*/  MOV R8, R217 ;  /* 0x000000d900087202 */ /* 0x002fc60000000f00 */
[----:B------:R-:W-:Y:S04]  /*1e710*/  STL [R1+0xfa4], R32 ;  /* 0x000fa42001007387 */ /* 0x000fe80000100800 */
[----:B------:R1:W-:Y:S04]  /*1e720*/  STL [R1+0xf9c], R8 ;  /* 0x000f9c0801007387 */ /* 0x0003e80000100800 */
[----:B------:R-:W-:Y:S04]  /*1e730*/  STL [R1+0xf68], R33 ;  /* 0x000f682101007387 */ /* 0x000fe80000100800 */
[----:B------:R-:W4:Y:S04]  /*1e740*/  LDL.LU.64 R206, [R1+0x808] ;  /* 0x0008080001ce7983 */ /* 0x000f280000300a00 */
[----:B------:R-:W-:Y:S04]  /*1e750*/  STL [R1+0xf6c], R30 ;  /* 0x000f6c1e01007387 */ /* 0x000fe80000100800 */
[----:B------:R-:W4:Y:S04]  /*1e760*/  LDL.LU.64 R116, [R1+0x710] ;  /* 0x0007100001747983 */ /* 0x000f280000300a00 */
[----:B------:R-:W-:Y:S04]  /*1e770*/  STL [R1+0xf30], R31 ;  /* 0x000f301f01007387 */ /* 0x000fe80000100800 */
[----:B------:R-:W4:Y:S04]  /*1e780*/  LDL.LU.64 R118, [R1+0x718] ;  /* 0x0007180001767983 */ /* 0x000f280000300a00 */
[----:B------:R1:W-:Y:S04]  /*1e790*/  STL [R1+0xf38], R238 ;  /* 0x000f38ee01007387 */ /* 0x0003e80000100800 */
[----:B------:R-:W4:Y:S01]  /*1e7a0*/  LDL.LU.64 R216, [R1+0x630] ;  /* 0x0006300001d87983 */ /* 0x000f220000300a00 */
[----:B-1----:R-:W-:-:S03]  /*1e7b0*/  IMAD.MOV.U32 R8, RZ, RZ, R239 ;  /* 0x000000ffff087224 */ /* 0x002fc600078e00ef */
[----:B------:R-:W-:Y:S04]  /*1e7c0*/  STL [R1+0xf40], R112 ;  /* 0x000f407001007387 */ /* 0x000fe80000100800 */
[----:B------:R1:W-:Y:S04]  /*1e7d0*/  STL [R1+0xf34], R8 ;  /* 0x000f340801007387 */ /* 0x0003e80000100800 */
[----:B------:R-:W4:Y:S01]  /*1e7e0*/  LDL.LU.64 R238, [R1+0x638] ;  /* 0x0006380001ee7983 */ /* 0x000f220000300a00 */
[----:B-1----:R-:W-:-:S03]  /*1e7f0*/  IMAD.MOV.U32 R8, RZ, RZ, R113 ;  /* 0x000000ffff087224 */ /* 0x002fc600078e0071 */
[----:B------:R-:W-:Y:S04]  /*1e800*/  STL [R1+0xf48], R114 ;  /* 0x000f487201007387 */ /* 0x000fe80000100800 */
[----:B------:R1:W-:Y:S04]  /*1e810*/  STL [R1+0xf3c], R8 ;  /* 0x000f3c0801007387 */ /* 0x0003e80000100800 */
[----:B------:R-:W-:Y:S01]  /*1e820*/  STL [R1+0xf50], R212 ;  /* 0x000f50d401007387 */ /* 0x000fe20000100800 */
[----:B-1----:R-:W-:-:S05]  /*1e830*/  MOV R8, R115 ;  /* 0x0000007300087202 */ /* 0x002fca0000000f00 */
[----:B------:R1:W-:Y:S02]  /*1e840*/  STL [R1+0xf44], R8 ;  /* 0x000f440801007387 */ /* 0x0003e40000100800 */
[----:B-1----:R-:W-:Y:S02]  /*1e850*/  IMAD.MOV.U32 R8, RZ, RZ, R213 ;  /* 0x000000ffff087224 */ /* 0x002fe400078e00d5 */
[----:B---3--:R-:W-:Y:S04]  /*1e860*/  STL [R1+0xf58], R218 ;  /* 0x000f58da01007387 */ /* 0x008fe80000100800 */
[----:B------:R1:W-:Y:S04]  /*1e870*/  STL [R1+0xf4c], R8 ;  /* 0x000f4c0801007387 */ /* 0x0003e80000100800 */
[----:B--2---:R-:W-:Y:S01]  /*1e880*/  STL [R1+0xf60], R236 ;  /* 0x000f60ec01007387 */ /* 0x004fe20000100800 */
[----:B-1----:R-:W-:-:S05]  /*1e890*/  IMAD.MOV.U32 R8, RZ, RZ, R219 ;  /* 0x000000ffff087224 */ /* 0x002fca00078e00db */
[----:B------:R1:W-:Y:S04]  /*1e8a0*/  STL [R1+0xf54], R8 ;  /* 0x000f540801007387 */ /* 0x0003e80000100800 */
[----:B------:R-:W2:Y:S01]  /*1e8b0*/  LDL.LU.64 R218, [R1+0x830] ;  /* 0x0008300001da7983 */ /* 0x000ea20000300a00 */
[----:B-1----:R-:W-:-:S03]  /*1e8c0*/  MOV R8, R237 ;  /* 0x000000ed00087202 */ /* 0x002fc60000000f00 */
[----:B------:R-:W-:Y:S04]  /*1e8d0*/  STL [R1+0xf64], R28 ;  /* 0x000f641c01007387 */ /* 0x000fe80000100800 */
[----:B------:R1:W-:Y:S04]  /*1e8e0*/  STL [R1+0xf5c], R8 ;  /* 0x000f5c0801007387 */ /* 0x0003e80000100800 */
[----:B------:R-:W3:Y:S04]  /*1e8f0*/  LDL.LU.64 R236, [R1+0x838] ;  /* 0x0008380001ec7983 */ /* 0x000ee80000300a00 */
[----:B------:R-:W-:Y:S04]  /*1e900*/  STL [R1+0xf28], R29 ;  /* 0x000f281d01007387 */ /* 0x000fe80000100800 */
[----:B------:R-:W-:Y:S04]  /*1e910*/  STL [R1+0xf2c], R26 ;  /* 0x000f2c1a01007387 */ /* 0x000fe80000100800 */
[----:B------:R-:W3:Y:S04]  /*1e920*/  LDL.LU.64 R112, [R1+0x740] ;  /* 0x0007400001707983 */ /* 0x000ee80000300a00 */
[----:B------:R-:W-:Y:S04]  /*1e930*/  STL [R1+0xef0], R27 ;  /* 0x000ef01b01007387 */ /* 0x000fe80000100800 */
[----:B------:R-:W3:Y:S04]  /*1e940*/  LDL.LU.64 R114, [R1+0x748] ;  /* 0x0007480001727983 */ /* 0x000ee80000300a00 */
[----:B----4-:R4:W-:Y:S04]  /*1e950*/  STL [R1+0xef8], R214 ;  /* 0x000ef8d601007387 */ /* 0x0109e80000100800 */
[----:B------:R-:W3:Y:S01]  /*1e960*/  LDL.LU.64 R212, [R1+0x660] ;  /* 0x0006600001d47983 */ /* 0x000ee20000300a00 */
[----:B-1----:R-:W-:-:S03]  /*1e970*/  IMAD.MOV.U32 R8, RZ, RZ, R215 ;  /* 0x000000ffff087224 */ /* 0x002fc600078e00d7 */
[----:B----4-:R-:W4:Y:S04]  /*1e980*/  LDL.LU.64 R214, [R1+0x668] ;  /* 0x0006680001d67983 */ /* 0x010f280000300a00 */
[----:B------:R1:W-:Y:S04]  /*1e990*/  STL [R1+0xef4], R8 ;  /* 0x000ef40801007387 */ /* 0x0003e80000100800 */
[----:B------:R-:W-:Y:S01]  /*1e9a0*/  STL [R1+0xf00], R206 ;  /* 0x000f00ce01007387 */ /* 0x000fe20000100800 */
[----:B-1----:R-:W-:-:S03]  /*1e9b0*/  IMAD.MOV.U32 R8, RZ, RZ, R207 ;  /* 0x000000ffff087224 */ /* 0x002fc600078e00cf */
[----:B------:R-:W-:Y:S04]  /*1e9c0*/  STL [R1+0xf08], R116 ;  /* 0x000f087401007387 */ /* 0x000fe80000100800 */
[----:B------:R1:W-:Y:S04]  /*1e9d0*/  STL [R1+0xefc], R8 ;  /* 0x000efc0801007387 */ /* 0x0003e80000100800 */
[----:B------:R-:W-:Y:S01]  /*1e9e0*/  STL [R1+0xf10], R118 ;  /* 0x000f107601007387 */ /* 0x000fe20000100800 */
[----:B-1----:R-:W-:-:S05]  /*1e9f0*/  MOV R8, R117 ;  /* 0x0000007500087202 */ /* 0x002fca0000000f00 */
[----:B------:R1:W-:Y:S04]  /*1ea00*/  STL [R1+0xf04], R8 ;  /* 0x000f040801007387 */ /* 0x0003e80000100800 */
[----:B------:R-:W-:Y:S01]  /*1ea10*/  STL [R1+0xf18], R216 ;  /* 0x000f18d801007387 */ /* 0x000fe20000100800 */
[----:B-1----:R-:W-:-:S05]  /*1ea20*/  IMAD.MOV.U32 R8, RZ, RZ, R119 ;  /* 0x000000ffff087224 */ /* 0x002fca00078e0077 */
[----:B------:R1:W-:Y:S04]  /*1ea30*/  STL [R1+0xf0c], R8 ;  /* 0x000f0c0801007387 */ /* 0x0003e80000100800 */
[----:B------:R-:W4:Y:S01]  /*1ea40*/  LDL.LU.64 R116, [R1+0x860] ;  /* 0x0008600001747983 */ /* 0x000f220000300a00 */
[----:B-1----:R-:W-:-:S05]  /*1ea50*/  IMAD.MOV.U32 R8, RZ, RZ, R217 ;  /* 0x000000ffff087224 */ /* 0x002fca00078e00d9 */
[----:B------:R1:W-:Y:S04]  /*1ea60*/  STL [R1+0xf14], R8 ;  /* 0x000f140801007387 */ /* 0x0003e80000100800 */
[----:B------:R1:W-:Y:S04]  /*1ea70*/  STL [R1+0xf20], R238 ;  /* 0x000f20ee01007387 */ /* 0x0003e80000100800 */
[----:B------:R-:W4:Y:S01]  /*1ea80*/  LDL.LU.64 R118, [R1+0x868] ;  /* 0x0008680001767983 */ /* 0x000f220000300a00 */
        /* <DEDUP_REMOVED lines=8> */
[----:B--2---:R2:W-:Y:S01]  /*1eb10*/  STL [R1+0xeb8], R218 ;  /* 0x000eb8da01007387 */ /* 0x0045e20000100800 */
[----:B-1----:R-:W-:-:S03]  /*1eb20*/  IMAD.MOV.U32 R8, RZ, RZ, R219 ;  /* 0x000000ffff087224 */ /* 0x002fc600078e00db */
[----:B--2---:R-:W2:Y:S04]  /*1eb30*/  LDL.LU.64 R218, [R1+0x690] ;  /* 0x0006900001da7983 */ /* 0x004ea80000300a00 */
[----:B------:R1:W-:Y:S04]  /*1eb40*/  STL [R1+0xeb4], R8 ;  /* 0x000eb40801007387 */ /* 0x0003e80000100800 */
[----:B---3--:R3:W-:Y:S01]  /*1eb50*/  STL [R1+0xec0], R236 ;  /* 0x000ec0ec01007387 */ /* 0x0087e20000100800 */
[----:B-1----:R-:W-:-:S03]  /*1eb60*/  IMAD.MOV.U32 R8, RZ, RZ, R237 ;  /* 0x000000ffff087224 */ /* 0x002fc600078e00ed */
[----:B---3--:R-:W3:Y:S04]  /*1eb70*/  LDL.LU.64 R236, [R1+0x698] ;  /* 0x0006980001ec7983 */ /* 0x008ee80000300a00 */
[----:B------:R1:W-:Y:S04]  /*1eb80*/  STL [R1+0xebc], R8 ;  /* 0x000ebc0801007387 */ /* 0x0003e80000100800 */
[----:B------:R-:W-:Y:S01]  /*1eb90*/  STL [R1+0xec8], R112 ;  /* 0x000ec87001007387 */ /* 0x000fe20000100800 */
[----:B-1----:R-:W-:-:S03]  /*1eba0*/  MOV R8, R113 ;  /* 0x0000007100087202 */ /* 0x002fc60000000f00 */
[----:B------:R-:W-:Y:S04]  /*1ebb0*/  STL [R1+0xed0], R114 ;  /* 0x000ed07201007387 */ /* 0x000fe80000100800 */
[----:B------:R1:W-:Y:S02]  /*1ebc0*/  STL [R1+0xec4], R8 ;  /* 0x000ec40801007387 */ /* 0x0003e40000100800 */
[----:B-1----:R-:W-:Y:S02]  /*1ebd0*/  IMAD.MOV.U32 R8, RZ, RZ, R115 ;  /* 0x000000ffff087224 */ /* 0x002fe400078e0073 */
[----:B------:R-:W-:Y:S04]  /*1ebe0*/  STL [R1+0xed8], R212 ;  /* 0x000ed8d401007387 */ /* 0x000fe80000100800 */
[----:B------:R1:W-:Y:S04]  /*1ebf0*/  STL [R1+0xecc], R8 ;  /* 0x000ecc0801007387 */ /* 0x0003e80000100800 */
[----:B----4-:R-:W-:Y:S01]  /*1ec00*/  STL [R1+0xee0], R214 ;  /* 0x000ee0d601007387 */ /* 0x010fe20000100800 */
[----:B-1----:R-:W-:-:S05]  /*1ec10*/  IMAD.MOV.U32 R8, RZ, RZ, R213 ;  /* 0x000000ffff087224 */ /* 0x002fca00078e00d5 */
[----:B------:R1:W-:Y:S04]  /*1ec20*/  STL [R1+0xed4], R8 ;  /* 0x000ed40801007387 */ /* 0x0003e80000100800 */
[----:B------:R-:W4:Y:S01]  /*1ec30*/  LDL.LU.64 R212, [R1+0x890] ;  /* 0x0008900001d47983 */ /* 0x000f220000300a00 */
[----:B-1----:R-:W-:-:S05]  /*1ec40*/  MOV R8, R215 ;  /* 0x000000d700087202 */ /* 0x002fca0000000f00 */
[----:B------:R-:W-:Y:S04]  /*1ec50*/  STL [R1+0xedc], R8 ;  /* 0x000edc0801007387 */ /* 0x000fe80000100800 */
[----:B------:R-:W-:Y:S04]  /*1ec60*/  STL [R1+0xee4], R20 ;  /* 0x000ee41401007387 */ /* 0x000fe80000100800 */
[----:B------:R-:W-:Y:S04]  /*1ec70*/  STL [R1+0xea8], R21 ;  /* 0x000ea81501007387 */ /* 0x000fe80000100800 */
[----:B------:R-:W4:Y:S04]  /*1ec80*/  LDL.LU.64 R214, [R1+0x898] ;  /* 0x0008980001d67983 */ /* 0x000f280000300a00 */
[----:B------:R1:W-:Y:S04]  /*1ec90*/  STL [R1+0xeac], R6 ;  /* 0x000eac0601007387 */ /* 0x0003e80000100800 */
[----:B------:R-:W-:Y:S04]  /*1eca0*/  STL [R1+0xe70], R7 ;  /* 0x000e700701007387 */ /* 0x000fe80000100800 */
[----:B------:R-:W4:Y:S04]  /*1ecb0*/  LDL.LU.64 R206, [R1+0x7a0] ;  /* 0x0007a00001ce7983 */ /* 0x000f280000300a00 */
[----:B------:R-:W-:Y:S04]  /*1ecc0*/  STL [R1+0xe78], R116 ;  /* 0x000e787401007387 */ /* 0x000fe80000100800 */
[----:B------:R-:W4:Y:S01]  /*1ecd0*/  LDL.LU.64 R112, [R1+0x7a8] ;  /* 0x0007a80001707983 */ /* 0x000f220000300a00 */
[----:B-1----:R-:W-:-:S05]  /*1ece0*/  IMAD.MOV.U32 R6, RZ, RZ, R117 ;  /* 0x000000ffff067224 */ /* 0x002fca00078e0075 */
[----:B------:R1:W-:Y:S04]  /*1ecf0*/  STL [R1+0xe74], R6 ;  /* 0x000e740601007387 */ /* 0x0003e80000100800 */
[----:B------:R-:W-:Y:S01]  /*1ed00*/  STL [R1+0xe80], R118 ;  /* 0x000e807601007387 */ /* 0x000fe20000100800 */
[----:B-1----:R-:W-:-:S03]  /*1ed10*/  IMAD.MOV.U32 R6, RZ, RZ, R119 ;  /* 0x000000ffff067224 */ /* 0x002fc600078e0077 */
[----:B------:R-:W4:Y:S04]  /*1ed20*/  LDL.LU.64 R116, [R1+0x6c0] ;  /* 0x0006c00001747983 */ /* 0x000f280000300a00 */
[----:B------:R1:W-:Y:S04]  /*1ed30*/  STL [R1+0xe7c], R6 ;  /* 0x000e7c0601007387 */ /* 0x0003e80000100800 */
[----:B------:R-:W-:Y:S01]  /*1ed40*/  STL [R1+0xe88], R216 ;  /* 0x000e88d801007387 */ /* 0x000fe20000100800 */
[----:B-1----:R-:W-:-:S03]  /*1ed50*/  MOV R6, R217 ;  /* 0x000000d900067202 */ /* 0x002fc60000000f00 */
[----:B------:R-:W4:Y:S04]  /*1ed60*/  LDL.LU.64 R118, [R1+0x6c8] ;  /* 0x0006c80001767983 */ /* 0x000f280000300a00 */
[----:B------:R1:W-:Y:S04]  /*1ed70*/  STL [R1+0xe84], R6 ;  /* 0x000e840601007387 */ /* 0x0003e80000100800 */
[----:B------:R1:W-:Y:S02]  /*1ed80*/  STL [R1+0xe90], R238 ;  /* 0x000e90ee01007387 */ /* 0x0003e40000100800 */
[----:B-1----:R-:W-:-:S02]  /*1ed90*/  IMAD.MOV.U32 R6, RZ, RZ, R239 ;  /* 0x000000ffff067224 */ /* 0x002fc400078e00ef */
[----:B------:R-:W4:Y:S04]  /*1eda0*/  LDL.LU.64 R238, [R1+0x268] ;  /* 0x0002680001ee7983 */ /* 0x000f280000300a00 */
[----:B------:R1:W-:Y:S04]  /*1edb0*/  STL [R1+0xe8c], R6 ;  /* 0x000e8c0601007387 */ /* 0x0003e80000100800 */
[----:B--2---:R-:W-:Y:S01]  /*1edc0*/  STL [R1+0xe98], R218 ;  /* 0x000e98da01007387 */ /* 0x004fe20000100800 */
[----:B-1----:R-:W-:-:S03]  /*1edd0*/  IMAD.MOV.U32 R6, RZ, RZ, R219 ;  /* 0x000000ffff067224 */ /* 0x002fc600078e00db */
[----:B------:R-:W2:Y:S04]  /*1ede0*/  LDL.LU.64 R216, [R1+0x270] ;  /* 0x0002700001d87983 */ /* 0x000ea80000300a00 */
[----:B------:R1:W-:Y:S04]  /*1edf0*/  STL [R1+0xe94], R6 ;  /* 0x000e940601007387 */ /* 0x0003e80000100800 */
[----:B---3--:R3:W-:Y:S01]  /*1ee00*/  STL [R1+0xea0], R236 ;  /* 0x000ea0ec01007387 */ /* 0x0087e20000100800 */
[----:B-1----:R-:W-:-:S03]  /*1ee10*/  MOV R6, R237 ;  /* 0x000000ed00067202 */ /* 0x002fc60000000f00 */
[----:B------:R-:W2:Y:S04]  /*1ee20*/  LDL.LU.64 R218, [R1+0x8c0] ;  /* 0x0008c00001da7983 */ /* 0x000ea80000300a00 */
[----:B------:R-:W-:Y:S04]  /*1ee30*/  STL [R1+0xe9c], R6 ;  /* 0x000e9c0601007387 */ /* 0x000fe80000100800 */
[----:B------:R-:W-:Y:S04]  /*1ee40*/  STL [R1+0xea4], R4 ;  /* 0x000ea40401007387 */ /* 0x000fe80000100800 */
[----:B------:R-:W-:Y:S04]  /*1ee50*/  STL [R1+0xe68], R5 ;  /* 0x000e680501007387 */ /* 0x000fe80000100800 */
[----:B---3--:R-:W3:Y:S04]  /*1ee60*/  LDL.LU.64 R236, [R1+0x8c8] ;  /* 0x0008c80001ec7983 */ /* 0x008ee80000300a00 */
[----:B------:R1:W-:Y:S04]  /*1ee70*/  STL [R1+0xe6c], R2 ;  /* 0x000e6c0201007387 */ /* 0x0003e80000100800 */
[----:B------:R-:W-:Y:S04]  /*1ee80*/  STL [R1+0x3a4], R3 ;  /* 0x0003a40301007387 */ /* 0x000fe80000100800 */
[----:B------:R-:W3:Y:S04]  /*1ee90*/  LDL.LU.64 R114, [R1+0x7e0] ;  /* 0x0007e00001727983 */ /* 0x000ee80000300a00 */
        /* <DEDUP_REMOVED lines=28> */
[----:B--2---:R2:W-:Y:S01]  /*1f060*/  STL [R1+0x3e4], R216 ;  /* 0x0003e4d801007387 */ /* 0x0045e20000100800 */
[----:B-1----:R-:W-:-:S03]  /*1f070*/  IMAD.MOV.U32 R2, RZ, RZ, R217 ;  /* 0x000000ffff027224 */ /* 0x002fc600078e00d9 */
[----:B--2---:R-:W2:Y:S04]  /*1f080*/  LDL.LU.64 R216, [R1+0x820] ;  /* 0x0008200001d87983 */ /* 0x004ea80000300a00 */
[----:B------:R1:W-:Y:S04]  /*1f090*/  STL [R1+0x3e0], R2 ;  /* 0x0003e00201007387 */ /* 0x0003e80000100800 */
[----:B------:R1:W-:Y:S02]  /*1f0a0*/  STL [R1+0x3ec], R218 ;  /* 0x0003ecda01007387 */ /* 0x0003e40000100800 */
[----:B-1----:R-:W-:-:S02]  /*1f0b0*/  MOV R2, R219 ;  /* 0x000000db00027202 */ /* 0x002fc40000000f00 */
[----:B------:R-:W2:Y:S04]  /*1f0c0*/  LDL.LU.64 R218, [R1+0x828] ;  /* 0x0008280001da7983 */ /* 0x000ea80000300a00 */
[----:B------:R1:W-:Y:S04]  /*1f0d0*/  STL [R1+0x3e8], R2 ;  /* 0x0003e80201007387 */ /* 0x0003e80000100800 */
[----:B---3--:R3:W-:Y:S01]  /*1f0e0*/  STL [R1+0x3f4], R236 ;  /* 0x0003f4ec01007387 */ /* 0x0087e20000100800 */
[----:B-1----:R-:W-:-:S03]  /*1f0f0*/  IMAD.MOV.U32 R2, RZ, RZ, R237 ;  /* 0x000000ffff027224 */ /* 0x002fc600078e00ed */
[----:B---3--:R-:W3:Y:S04]  /*1f100*/  LDL.LU.64 R236, [R1+0x730] ;  /* 0x0007300001ec7983 */ /* 0x008ee80000300a00 */
[----:B------:R1:W-:Y:S04]  /*1f110*/  STL [R1+0x3f0], R2 ;  /* 0x0003f00201007387 */ /* 0x0003e80000100800 */
[----:B------:R1:W-:Y:S02]  /*1f120*/  STL [R1+0x3fc], R114 ;  /* 0x0003fc7201007387 */ /* 0x0003e40000100800 */
[----:B-1----:R-:W-:-:S02]  /*1f130*/  IMAD.MOV.U32 R2, RZ, RZ, R115 ;  /* 0x000000ffff027224 */ /* 0x002fc400078e0073 */
[----:B------:R-:W3:Y:S04]  /*1f140*/  LDL.LU.64 R114, [R1+0x738] ;  /* 0x0007380001727983 */ /* 0x000ee80000300a00 */
[----:B------:R1:W-:Y:S04]  /*1f150*/  STL [R1+0x3f8], R2 ;  /* 0x0003f80201007387 */ /* 0x0003e80000100800 */
[----:B----4-:R4:W-:Y:S01]  /*1f160*/  STL [R1+0x404], R212 ;  /* 0x000404d401007387 */ /* 0x0109e20000100800 */
[----:B-1----:R-:W-:-:S03]  /*1f170*/  MOV R2, R213 ;  /* 0x000000d500027202 */ /* 0x002fc60000000f00 */
[----:B----4-:R-:W4:Y:S04]  /*1f180*/  LDL.LU.64 R212, [R1+0x2a8] ;  /* 0x0002a80001d47983 */ /* 0x010f280000300a00 */
        /* <DEDUP_REMOVED lines=25> */
[----:B--2---:R2:W-:Y:S01]  /*1f320*/  STL [R1+0x43c], R216 ;  /* 0x00043cd801007387 */ /* 0x0045e20000100800 */
[----:B-1----:R-:W-:-:S03]  /*1f330*/  IMAD.MOV.U32 R2, RZ, RZ, R217 ;  /* 0x000000ffff027224 */ /* 0x002fc600078e00d9 */
[----:B--2---:R-:W2:Y:S04]  /*1f340*/  LDL.LU.64 R216, [R1+0x768] ;  /* 0x0007680001d87983 */ /* 0x004ea80000300a00 */
[----:B------:R1:W-:Y:S04]  /*1f350*/  STL [R1+0x438], R2 ;  /* 0x0004380201007387 */ /* 0x0003e80000100800 */
[----:B------:R1:W-:Y:S02]  /*1f360*/  STL [R1+0x444], R218 ;  /* 0x000444da01007387 */ /* 0x0003e40000100800 */
[----:B-1----:R-:W-:-:S02]  /*1f370*/  IMAD.MOV.U32 R2, RZ, RZ, R219 ;  /* 0x000000ffff027224 */ /* 0x002fc400078e00db */
[----:B------:R-:W2:Y:S04]  /*1f380*/  LDL.LU.64 R218, [R1+0x2c8] ;  /* 0x0002c80001da7983 */ /* 0x000ea80000300a00 */
[----:B------:R1:W-:Y:S04]  /*1f390*/  STL [R1+0x440], R2 ;  /* 0x0004400201007387 */ /* 0x0003e80000100800 */
[----:B---3--:R3:W-:Y:S01]  /*1f3a0*/  STL [R1+0x44c], R236 ;  /* 0x00044cec01007387 */ /* 0x0087e20000100800 */
[----:B-1----:R-:W-:-:S03]  /*1f3b0*/  MOV R2, R237 ;  /* 0x000000ed00027202 */ /* 0x002fc60000000f00 */
[----:B---3--:R-:W3:Y:S04]  /*1f3c0*/  LDL.LU.64 R236, [R1+0x2e0] ;  /* 0x0002e00001ec7983 */ /* 0x008ee80000300a00 */
[----:B------:R1:W-:Y:S04]  /*1f3d0*/  STL [R1+0x448], R2 ;  /* 0x0004480201007387 */ /* 0x0003e80000100800 */
[----:B------:R1:W-:Y:S02]  /*1f3e0*/  STL [R1+0x454], R114 ;  /* 0x0004547201007387 */ /* 0x0003e40000100800 */
[----:B-1----:R-:W-:-:S02]  /*1f3f0*/  IMAD.MOV.U32 R2, RZ, RZ, R115 ;  /* 0x000000ffff027224 */ /* 0x002fc400078e0073 */
        /* <DEDUP_REMOVED lines=30> */
[----:B--2---:R2:W-:Y:S01]  /*1f5e0*/  STL [R1+0x494], R216 ;  /* 0x000494d801007387 */ /* 0x0045e20000100800 */
[----:B-1----:R-:W-:-:S03]  /*1f5f0*/  MOV R2, R217 ;  /* 0x000000d900027202 */ /* 0x002fc60000000f00 */
[----:B--2---:R-:W2:Y:S04]  /*1f600*/  LDL.LU.64 R216, [R1+0x950] ;  /* 0x0009500001d87983 */ /* 0x004ea80000300a00 */
[----:B------:R1:W-:Y:S04]  /*1f610*/  STL [R1+0x490], R2 ;  /* 0x0004900201007387 */ /* 0x0003e80000100800 */
[----:B------:R1:W-:Y:S02]  /*1f620*/  STL [R1+0x49c], R218 ;  /* 0x00049cda01007387 */ /* 0x0003e40000100800 */
[----:B-1----:R-:W-:-:S02]  /*1f630*/  IMAD.MOV.U32 R2, RZ, RZ, R219 ;  /* 0x000000ffff027224 */ /* 0x002fc400078e00db */
[----:B------:R-:W2:Y:S04]  /*1f640*/  LDL.LU.64 R218, [R1+0x958] ;  /* 0x0009580001da7983 */ /* 0x000ea80000300a00 */
[----:B------:R1:W-:Y:S04]  /*1f650*/  STL [R1+0x498], R2 ;  /* 0x0004980201007387 */ /* 0x0003e80000100800 */
[----:B---3--:R3:W-:Y:S01]  /*1f660*/  STL [R1+0x4a4], R236 ;  /* 0x0004a4ec01007387 */ /* 0x0087e20000100800 */
[----:B-1----:R-:W-:-:S03]  /*1f670*/  IMAD.MOV.U32 R2, RZ, RZ, R237 ;  /* 0x000000ffff027224 */ /* 0x002fc600078e00ed */
[----:B---3--:R-:W3:Y:S04]  /*1f680*/  LDL.LU.64 R236, [R1+0x8b0] ;  /* 0x0008b00001ec7983 */ /* 0x008ee80000300a00 */
[----:B------:R1:W-:Y:S04]  /*1f690*/  STL [R1+0x4a0], R2 ;  /* 0x0004a00201007387 */ /* 0x0003e80000100800 */
[----:B------:R1:W-:Y:S02]  /*1f6a0*/  STL [R1+0x4ac], R114 ;  /* 0x0004ac7201007387 */ /* 0x0003e40000100800 */
[----:B-1----:R-:W-:-:S02]  /*1f6b0*/  MOV R2, R115 ;  /* 0x0000007300027202 */ /* 0x002fc40000000f00 */
[----:B------:R-:W3:Y:S04]  /*1f6c0*/  LDL.LU.64 R114, [R1+0x8b8] ;  /* 0x0008b80001727983 */ /* 0x000ee80000300a00 */
        /* <DEDUP_REMOVED lines=715> */
[----:B------:R-:W4:Y:S04]  /*22380*/  LDL.64 R206, [R1+0x13c0] ;  /* 0x0013c00001ce7983 */ /* 0x000f280000100a00 */
[----:B------:R1:W-:Y:S04]  /*22390*/  STL [R1+0xa40], R2 ;  /* 0x000a400201007387 */ /* 0x0003e80000100800 */
[----:B------:R1:W-:Y:S02]  /*223a0*/  STL [R1+0xa4c], R112 ;  /* 0x000a4c7001007387 */ /* 0x0003e40000100800 */
[----:B-1----:R-:W-:-:S02]  /*223b0*/  MOV R2, R113 ;  /* 0x0000007100027202 */ /* 0x002fc40000000f00 */
[----:B------:R-:W4:Y:S04]  /*223c0*/  LDL.64 R112, [R1+0x13c8] ;  /* 0x0013c80001707983 */ /* 0x000f280000100a00 */
[----:B------:R1:W-:Y:S04]  /*223d0*/  STL [R1+0xa48], R2 ;  /* 0x000a480201007387 */ /* 0x0003e80000100800 */
[----:B------:R1:W-:Y:S02]  /*223e0*/  STL [R1+0xa54], R116 ;  /* 0x000a547401007387 */ /* 0x0003e40000100800 */
[----:B-1----:R-:W-:-:S02]  /*223f0*/  IMAD.MOV.U32 R2, RZ, RZ, R117 ;  /* 0x000000ffff027224 */ /* 0x002fc400078e0075 */
[----:B------:R-:W4:Y:S04]  /*22400*/  LDL.64 R116, [R1+0x13d0] ;  /* 0x0013d00001747983 */ /* 0x000f280000100a00 */
[----:B------:R1:W-:Y:S04]  /*22410*/  STL [R1+0xa50], R2 ;  /* 0x000a500201007387 */ /* 0x0003e80000100800 */
[----:B------:R1:W-:Y:S02]  /*22420*/  STL [R1+0xa5c], R118 ;  /* 0x000a5c7601007387 */ /* 0x0003e40000100800 */
[----:B-1----:R-:W-:-:S02]  /*22430*/  IMAD.MOV.U32 R2, RZ, RZ, R119 ;  /* 0x000000ffff027224 */ /* 0x002fc400078e0077 */
[----:B------:R-:W4:Y:S04]  /*22440*/  LDL.64 R118, [R1+0x13d8] ;  /* 0x0013d80001767983 */ /* 0x000f280000100a00 */
        /* <DEDUP_REMOVED lines=256> */
[----:B------:R1:W-:Y:S04]  /*23450*/  STL [R1+0xc58], R2 ;  /* 0x000c580201007387 */ /* 0x0003e80000100800 */
[----:B------:R1:W-:Y:S02]  /*23460*/  STL [R1+0xc64], R116 ;  /* 0x000c647401007387 */ /* 0x0003e40000100800 */
[----:B-1----:R-:W-:Y:S02]  /*23470*/  IMAD.MOV.U32 R2, RZ, RZ, R117 ;  /* 0x000000ffff027224 */ /* 0x002fe400078e0075 */
        /* <DEDUP_REMOVED lines=14> */
[----:B------:R-:W-:Y:S04]  /*23560*/  STL [R1+0xc84], R218 ;  /* 0x000c84da01007387 */ /* 0x000fe80000100800 */
[----:B------:R-:W2:Y:S01]  /*23570*/  LDL.LU.64 R112, [R1+0x1600] ;  /* 0x0016000001707983 */ /* 0x000ea20000300a00 */
[----:B-1----:R-:W-:-:S05]  /*23580*/  IMAD.MOV.U32 R2, RZ, RZ, R219 ;  /* 0x000000ffff027224 */ /* 0x002fca00078e00db */
[----:B------:R3:W-:Y:S02]  /*23590*/  STL [R1+0xc80], R2 ;  /* 0x000c800201007387 */ /* 0x0007e40000100800 */
[----:B---3--:R-:W-:Y:S02]  /*235a0*/  MOV R2, R237 ;  /* 0x000000ed00027202 */ /* 0x008fe40000000f00 */
[----:B------:R1:W-:Y:S04]  /*235b0*/  STL [R1+0xc8c], R236 ;  /* 0x000c8cec01007387 */ /* 0x0003e80000100800 */
[----:B------:R-:W3:Y:S04]  /*235c0*/  LDL.LU.64 R218, [R1+0x1608] ;  /* 0x0016080001da7983 */ /* 0x000ee80000300a00 */
[----:B------:R1:W-:Y:S04]  /*235d0*/  STL [R1+0xc88], R2 ;  /* 0x000c880201007387 */ /* 0x0003e80000100800 */
[----:B------:R4:W-:Y:S04]  /*235e0*/  STL [R1+0xc94], R114 ;  /* 0x000c947201007387 */ /* 0x0009e80000100800 */
[----:B-1----:R-:W3:Y:S01]  /*235f0*/  LDL.LU.64 R236, [R1+0x1610] ;  /* 0x0016100001ec7983 */ /* 0x002ee20000300a00 */
[----:B------:R-:W-:-:S03]  /*23600*/  IMAD.MOV.U32 R2, RZ, RZ, R115 ;  /* 0x000000ffff027224 */ /* 0x000fc600078e0073 */
[----:B----4-:R-:W-:Y:S04]  /*23610*/  STL [R1+0xc9c], R212 ;  /* 0x000c9cd401007387 */ /* 0x010fe80000100800 */
[----:B------:R1:W-:Y:S04]  /*23620*/  STL [R1+0xc90], R2 ;  /* 0x000c900201007387 */ /* 0x0003e80000100800 */
[----:B------:R-:W4:Y:S01]  /*23630*/  LDL.LU.64 R114, [R1+0x1618] ;  /* 0x0016180001727983 */ /* 0x000f220000300a00 */
[----:B-1----:R-:W-:-:S03]  /*23640*/  IMAD.MOV.U32 R2, RZ, RZ, R213 ;  /* 0x000000ffff027224 */ /* 0x002fc600078e00d5 */
[----:B------:R-:W-:Y:S04]  /*23650*/  STL [R1+0xca4], R214 ;  /* 0x000ca4d601007387 */ /* 0x000fe80000100800 */
        /* <DEDUP_REMOVED lines=34> */
[----:B------:R-:W-:Y:S04]  /*23880*/  STL [R1+0xcec], R236 ;  /* 0x000cecec01007387 */ /* 0x000fe80000100800 */
[----:B------:R1:W-:Y:S04]  /*23890*/  STL [R1+0xce0], R2 ;  /* 0x000ce00201007387 */ /* 0x0003e80000100800 */
[----:B---3--:R-:W3:Y:S01]  /*238a0*/  LDL.LU.64 R218, [R1+0x1660] ;  /* 0x0016600001da7983 */ /* 0x008ee20000300a00 */
[----:B-1----:R-:W-:-:S03]  /*238b0*/  MOV R2, R237 ;  /* 0x000000ed00027202 */ /* 0x002fc60000000f00 */
[----:B----4-:R-:W-:Y:S04]  /*238c0*/  STL [R1+0xcf4], R114 ;  /* 0x000cf47201007387 */ /* 0x010fe80000100800 */
        /* <DEDUP_REMOVED lines=13> */
[----:B------:R-:W4:Y:S04]  /*239a0*/  LDL.LU.64 R214, [R1+0x1680] ;  /* 0x0016800001d67983 */ /* 0x000f280000300a00 */
        /* <DEDUP_REMOVED lines=11> */
[----:B------:R2:W-:Y:S04]  /*23a60*/  STL [R1+0xd24], R238 ;  /* 0x000d24ee01007387 */ /* 0x0005e80000100800 */
[----:B------:R-:W4:Y:S01]  /*23a70*/  LDL.LU.64 R206, [R1+0x16a0] ;  /* 0x0016a00001ce7983 */ /* 0x000f220000300a00 */
[----:B-1----:R-:W-:-:S03]  /*23a80*/  IMAD.MOV.U32 R2, RZ, RZ, R239 ;  /* 0x000000ffff027224 */ /* 0x002fc600078e00ef */
[----:B--2---:R-:W-:Y:S04]  /*23a90*/  STL [R1+0xd2c], R216 ;  /* 0x000d2cd801007387 */ /* 0x004fe80000100800 */
[----:B------:R1:W-:Y:S04]  /*23aa0*/  STL [R1+0xd20], R2 ;  /* 0x000d200201007387 */ /* 0x0003e80000100800 */
[----:B------:R-:W2:Y:S01]  /*23ab0*/  LDL.LU.64 R238, [R1+0x16a8] ;  /* 0x0016a80001ee7983 */ /* 0x000ea20000300a00 */
[----:B-1----:R-:W-:-:S03]  /*23ac0*/  IMAD.MOV.U32 R2, RZ, RZ, R217 ;  /* 0x000000ffff027224 */ /* 0x002fc600078e00d9 */
[----:B------:R-:W-:Y:S04]  /*23ad0*/  STL [R1+0xd34], R112 ;  /* 0x000d347001007387 */ /* 0x000fe80000100800 */
[----:B------:R1:W-:Y:S04]  /*23ae0*/  STL [R1+0xd28], R2 ;  /* 0x000d280201007387 */ /* 0x0003e80000100800 */
[----:B------:R-:W2:Y:S01]  /*23af0*/  LDL.LU.64 R216, [R1+0x16b0] ;  /* 0x0016b00001d87983 */ /* 0x000ea20000300a00 */
[----:B-1----:R-:W-:-:S03]  /*23b00*/  MOV R2, R113 ;  /* 0x0000007100027202 */ /* 0x002fc60000000f00 */
[----:B------:R-:W2:Y:S04]  /*23b10*/  LDL.LU.64 R112, [R1+0x16b8] ;  /* 0x0016b80001707983 */ /* 0x000ea80000300a00 */
[----:B------:R1:W-:Y:S04]  /*23b20*/  STL [R1+0xd30], R2 ;  /* 0x000d300201007387 */ /* 0x0003e80000100800 */
[----:B---3--:R3:W-:Y:S01]  /*23b30*/  STL [R1+0xd3c], R218 ;  /* 0x000d3cda01007387 */ /* 0x0087e20000100800 */
[----:B-1----:R-:W-:-:S03]  /*23b40*/  IMAD.MOV.U32 R2, RZ, RZ, R219 ;  /* 0x000000ffff027224 */ /* 0x002fc600078e00db */
[----:B---3--:R-:W3:Y:S04]  /*23b50*/  LDL.LU.64 R218, [R1+0x16c0] ;  /* 0x0016c00001da7983 */ /* 0x008ee80000300a00 */
        /* <DEDUP_REMOVED lines=15> */
[----:B------:R-:W-:Y:S04]  /*23c50*/  STL [R1+0xd64], R204 ;  /* 0x000d64cc01007387 */ /* 0x000fe80000100800 */
[----:B------:R1:W-:Y:S04]  /*23c60*/  STL [R1+0xd58], R2 ;  /* 0x000d580201007387 */ /* 0x0003e80000100800 */
[----:B------:R-:W4:Y:S01]  /*23c70*/  LDL.LU.64 R214, [R1+0x16e0] ;  /* 0x0016e00001d67983 */ /* 0x000f220000300a00 */
[----:B-1----:R-:W-:-:S03]  /*23c80*/  MOV R2, R205 ;  /* 0x000000cd00027202 */ /* 0x002fc60000000f00 */
[----:B------:R-:W-:Y:S04]  /*23c90*/  STL [R1+0xd6c], R116 ;  /* 0x000d6c7401007387 */ /* 0x000fe80000100800 */
[----:B------:R1:W-:Y:S02]  /*23ca0*/  STL [R1+0xd60], R2 ;  /* 0x000d600201007387 */ /* 0x0003e40000100800 */
[----:B-1----:R-:W-:Y:S02]  /*23cb0*/  IMAD.MOV.U32 R2, RZ, RZ, R117 ;  /* 0x000000ffff027224 */ /* 0x002fe400078e0075 */
        /* <DEDUP_REMOVED lines=8> */
[----:B--2---:R-:W-:Y:S04]  /*23d40*/  STL [R1+0xd84], R238 ;  /* 0x000d84ee01007387 */ /* 0x004fe80000100800 */
[----:B------:R1:W-:Y:S02]  /*23d50*/  STL [R1+0xd78], R2 ;  /* 0x000d780201007387 */ /* 0x0003e40000100800 */
[----:B-1----:R-:W-:Y:S02]  /*23d60*/  IMAD.MOV.U32 R2, RZ, RZ, R239 ;  /* 0x000000ffff027224 */ /* 0x002fe400078e00ef */
[----:B------:R-:W2:Y:S04]  /*23d70*/  LDL.LU.64 R238, [R1+0x16f8] ;  /* 0x0016f80001ee7983 */ /* 0x000ea80000300a00 */
[----:B------:R1:W-:Y:S04]  /*23d80*/  STL [R1+0xd80], R2 ;  /* 0x000d800201007387 */ /* 0x0003e80000100800 */
[----:B------:R1:W-:Y:S02]  /*23d90*/  STL [R1+0xd8c], R216 ;  /* 0x000d8cd801007387 */ /* 0x0003e40000100800 */
[----:B-1----:R-:W-:-:S02]  /*23da0*/  IMAD.MOV.U32 R2, RZ, RZ, R217 ;  /* 0x000000ffff027224 */ /* 0x002fc400078e00d9 */
[----:B------:R-:W-:Y:S04]  /*23db0*/  STL [R1+0xd94], R112 ;  /* 0x000d947001007387 */ /* 0x000fe80000100800 */
[----:B------:R1:W-:Y:S04]  /*23dc0*/  STL [R1+0xd88], R2 ;  /* 0x000d880201007387 */ /* 0x0003e80000100800 */
[----:B------:R-:W2:Y:S01]  /*23dd0*/  LDL.LU.64 R216, [R1+0x1700] ;  /* 0x0017000001d87983 */ /* 0x000ea20000300a00 */
[----:B-1----:R-:W-:-:S03]  /*23de0*/  MOV R2, R113 ;  /* 0x0000007100027202 */ /* 0x002fc60000000f00 */
[----:B---3--:R-:W-:Y:S04]  /*23df0*/  STL [R1+0xd9c], R218 ;  /* 0x000d9cda01007387 */ /* 0x008fe80000100800 */
[----:B------:R1:W-:Y:S02]  /*23e00*/  STL [R1+0xd90], R2 ;  /* 0x000d900201007387 */ /* 0x0003e40000100800 */
[----:B-1----:R-:W-:Y:S02]  /*23e10*/  IMAD.MOV.U32 R2, RZ, RZ, R219 ;  /* 0x000000ffff027224 */ /* 0x002fe400078e00db */
[----:B------:R-:W3:Y:S04]  /*23e20*/  LDL.LU.64 R218, [R1+0x1708] ;  /* 0x0017080001da7983 */ /* 0x000ee80000300a00 */
[----:B------:R4:W-:Y:S02]  /*23e30*/  STL [R1+0xd98], R2 ;  /* 0x000d980201007387 */ /* 0x0009e40000100800 */
[----:B----4-:R-:W-:-:S02]  /*23e40*/  IMAD.MOV.U32 R2, RZ, RZ, R237 ;  /* 0x000000ffff027224 */ /* 0x010fc400078e00ed */
[----:B------:R1:W-:Y:S04]  /*23e50*/  STL [R1+0xda4], R236 ;  /* 0x000da4ec01007387 */ /* 0x0003e80000100800 */
[----:B-1----:R-:W4:Y:S04]  /*23e60*/  LDL.LU.64 R236, [R1+0x1710] ;  /* 0x0017100001ec7983 */ /* 0x002f280000300a00 */
[----:B------:R1:W-:Y:S04]  /*23e70*/  STL [R1+0xda0], R2 ;  /* 0x000da00201007387 */ /* 0x0003e80000100800 */
[----:B------:R-:W-:Y:S04]  /*23e80*/  STL [R1+0xdac], R114 ;  /* 0x000dac7201007387 */ /* 0x000fe80000100800 */
        /* <DEDUP_REMOVED lines=10> */
[----:B-1----:R-:W-:-:S03]  /*23f30*/  IMAD.MOV.U32 R2, RZ, RZ, R215 ;  /* 0x000000ffff027224 */ /* 0x002fc600078e00d7 */
[----:B------:R-:W4:Y:S04]  /*23f40*/  LDL.LU.64 R206, [R1+0x1738] ;  /* 0x0017380001ce7983 */ /* 0x000f280000300a00 */
[----:B------:R1:W-:Y:S04]  /*23f50*/  STL [R1+0xdb8], R2 ;  /* 0x000db80201007387 */ /* 0x0003e80000100800 */
[----:B------:R-:W-:Y:S04]  /*23f60*/  STL [R1+0xdc4], R116 ;  /* 0x000dc47401007387 */ /* 0x000fe80000100800 */
[----:B------:R-:W4:Y:S01]  /*23f70*/  LDL.LU.64 R112, [R1+0x1740] ;  /* 0x0017400001707983 */ /* 0x000f220000300a00 */
[----:B-1----:R-:W-:-:S03]  /*23f80*/  MOV R2, R117 ;  /* 0x0000007500027202 */ /* 0x002fc60000000f00 */
[----:B------:R-:W4:Y:S04]  /*23f90*/  LDL.LU.64 R114, [R1+0x1748] ;  /* 0x0017480001727983 */ /* 0x000f280000300a00 */
[----:B------:R1:W-:Y:S04]  /*23fa0*/  STL [R1+0xdc0], R2 ;  /* 0x000dc00201007387 */ /* 0x0003e80000100800 */
[----:B------:R-:W-:Y:S04]  /*23fb0*/  STL [R1+0xdcc], R118 ;  /* 0x000dcc7601007387 */ /* 0x000fe80000100800 */
[----:B------:R-:W4:Y:S01]  /*23fc0*/  LDL.LU.64 R212, [R1+0x1750] ;  /* 0x0017500001d47983 */ /* 0x000f220000300a00 */
[----:B-1----:R-:W-:-:S03]  /*23fd0*/  IMAD.MOV.U32 R2, RZ, RZ, R119 ;  /* 0x000000ffff027224 */ /* 0x002fc600078e0077 */
[----:B------:R-:W4:Y:S04]  /*23fe0*/  LDL.LU.64 R214, [R1+0x1758] ;  /* 0x0017580001d67983 */ /* 0x000f280000300a00 */
[----:B------:R1:W-:Y:S04]  /*23ff0*/  STL [R1+0xdc8], R2 ;  /* 0x000dc80201007387 */ /* 0x0003e80000100800 */
[----:B--2---:R2:W-:Y:S04]  /*24000*/  STL [R1+0xdd4], R238 ;  /* 0x000dd4ee01007387 */ /* 0x0045e80000100800 */
[----:B------:R-:W4:Y:S01]  /*24010*/  LDL.LU.64 R116, [R1+0x1760] ;  /* 0x0017600001747983 */ /* 0x000f220000300a00 */
[----:B-1----:R-:W-:-:S03]  /*24020*/  IMAD.MOV.U32 R2, RZ, RZ, R239 ;  /* 0x000000ffff027224 */ /* 0x002fc600078e00ef */
[----:B------:R-:W4:Y:S04]  /*24030*/  LDL.LU.64 R118, [R1+0x1768] ;  /* 0x0017680001767983 */ /* 0x000f280000300a00 */
[----:B------:R1:W-:Y:S04]  /*24040*/  STL [R1+0xdd0], R2 ;  /* 0x000dd00201007387 */ /* 0x0003e80000100800 */
[----:B------:R1:W-:Y:S04]  /*24050*/  STL [R1+0xddc], R216 ;  /* 0x000ddcd801007387 */ /* 0x0003e80000100800 */
[----:B--2---:R-:W2:Y:S01]  /*24060*/  LDL.LU.64 R238, [R1+0x1770] ;  /* 0x0017700001ee7983 */ /* 0x004ea20000300a00 */
[----:B-1----:R-:W-:-:S03]  /*24070*/  MOV R2, R217 ;  /* 0x000000d900027202 */ /* 0x002fc60000000f00 */
[----:B------:R-:W2:Y:S04]  /*24080*/  LDL.LU.64 R216, [R1+0x1778] ;  /* 0x0017780001d87983 */ /* 0x000ea80000300a00 */
[----:B------:R1:W-:Y:S04]  /*24090*/  STL [R1+0xdd8], R2 ;  /* 0x000dd80201007387 */ /* 0x0003e80000100800 */
[----:B---3--:R3:W-:Y:S01]  /*240a0*/  STL [R1+0xde4], R218 ;  /* 0x000de4da01007387 */ /* 0x0087e20000100800 */
[----:B-1----:R-:W-:-:S03]  /*240b0*/  IMAD.MOV.U32 R2, RZ, RZ, R219 ;  /* 0x000000ffff027224 */ /* 0x002fc600078e00db */
[----:B---3--:R-:W3:Y:S04]  /*240c0*/  LDL.LU.64 R218, [R1+0x1780] ;  /* 0x0017800001da7983 */ /* 0x008ee80000300a00 */
[----:B------:R4:W-:Y:S02]  /*240d0*/  STL [R1+0xde0], R2 ;  /* 0x000de00201007387 */ /* 0x0009e40000100800 */
[----:B----4-:R-:W-:Y:S02]  /*240e0*/  IMAD.MOV.U32 R2, RZ, RZ, R237 ;  /* 0x000000ffff027224 */ /* 0x010fe400078e00ed */
[----:B------:R1:W-:Y:S04]  /*240f0*/  STL [R1+0xdec], R236 ;  /* 0x000decec01007387 */ /* 0x0003e80000100800 */
[----:B------:R-:W-:Y:S04]  /*24100*/  STL [R1+0xdf4], R130 ;  /* 0x000df48201007387 */ /* 0x000fe80000100800 */
[----:B------:R4:W-:Y:S04]  /*24110*/  STL [R1+0xde8], R2 ;  /* 0x000de80201007387 */ /* 0x0009e80000100800 */
[----:B-1----:R-:W3:Y:S01]  /*24120*/  LDL.LU.64 R236, [R1+0x1788] ;  /* 0x0017880001ec7983 */ /* 0x002ee20000300a00 */
[----:B----4-:R-:W-:-:S03]  /*24130*/  MOV R2, R131 ;  /* 0x0000008300027202 */ /* 0x010fc60000000f00 */
        /* <DEDUP_REMOVED lines=23> */
[----:B------:R-:W4:Y:S01]  /*242b0*/  S2R R252, SR_TID.X ;  /* 0x0000000000fc7919 */ /* 0x000f220000002100 */
[----:B-1----:R-:W-:Y:S01]  /*242c0*/  IMAD.MOV.U32 R2, RZ, RZ, R215 ;  /* 0x000000ffff027224 */ /* 0x002fe200078e00d7 */
[C---:B----4-:R-:W-:Y:S02]  /*242d0*/  LOP3.LUT R6, R252.reuse, 0x3, RZ, 0xc0, !PT ;  /* 0x00000003fc067812 */ /* 0x050fe400078ec0ff */
[----:B------:R-:W-:Y:S01]  /*242e0*/  LOP3.LUT R5, R252, 0x1c, RZ, 0xc0, !PT ;  /* 0x0000001cfc057812 */ /* 0x000fe200078ec0ff */
[----:B------:R-:W-:Y:S04]  /*242f0*/  STL [R1+0xe3c], R116 ;  /* 0x000e3c7401007387 */ /* 0x000fe80000100800 */
[----:B------:R1:W-:Y:S04]  /*24300*/  STL [R1+0xe30], R2 ;  /* 0x000e300201007387 */ /* 0x0003e80000100800 */
[----:B------:R-:W-:Y:S01]  /*24310*/  STL [R1+0xe44], R118 ;  /* 0x000e447601007387 */ /* 0x000fe20000100800 */
[----:B-1----:R-:W-:-:S05]  /*24320*/  MOV R2, R117 ;  /* 0x0000007500027202 */ /* 0x002fca0000000f00 */
[----:B------:R1:W-:Y:S04]  /*24330*/  STL [R1+0xe38], R2 ;  /* 0x000e380201007387 */ /* 0x0003e80000100800 */
[----:B--2---:R-:W-:Y:S01]  /*24340*/  STL [R1+0xe4c], R238 ;  /* 0x000e4cee01007387 */ /* 0x004fe20000100800 */
[----:B-1----:R-:W-:-:S05]  /*24350*/  IMAD.MOV.U32 R2, RZ, RZ, R119 ;  /* 0x000000ffff027224 */ /* 0x002fca00078e0077 */
[----:B------:R1:W-:Y:S04]  /*24360*/  STL [R1+0xe40], R2 ;  /* 0x000e400201007387 */ /* 0x0003e80000100800 */
[----:B------:R-:W-:Y:S01]  /*24370*/  STL [R1+0xe54], R216 ;  /* 0x000e54d801007387 */ /* 0x000fe20000100800 */
[----:B-1----:R-:W-:-:S05]  /*24380*/  IMAD.MOV.U32 R2, RZ, RZ, R239 ;  /* 0x000000ffff027224 */ /* 0x002fca00078e00ef */
[----:B------:R1:W-:Y:S02]  /*24390*/  STL [R1+0xe48], R2 ;  /* 0x000e480201007387 */ /* 0x0003e40000100800 */
[----:B-1----:R-:W-:Y:S02]  /*243a0*/  IMAD.MOV.U32 R2, RZ, RZ, R217 ;  /* 0x000000ffff027224 */ /* 0x002fe400078e00d9 */
[----:B---3--:R-:W-:Y:S01]  /*243b0*/  STL [R1+0xe5c], R218 ;  /* 0x000e5cda01007387 */ /* 0x008fe20000100800 */
[----:B------:R-:W-:-:S03]  /*243c0*/  IMAD.MOV.U32 R3, RZ, RZ, R219 ;  /* 0x000000ffff037224 */ /* 0x000fc600078e00db */
[----:B------:R1:W-:Y:S01]  /*243d0*/  STL [R1+0xe50], R2 ;  /* 0x000e500201007387 */ /* 0x0003e20000100800 */
[----:B------:R-:W-:-:S03]  /*243e0*/  IMAD R6, R6, 0x220, R5 ;  /* 0x0000022006067824 */ /* 0x000fc600078e0205 */
[----:B------:R2:W-:Y:S01]  /*243f0*/  STL [R1+0xe58], R3 ;  /* 0x000e580301007387 */ /* 0x0005e20000100800 */
[C---:B-1----:R-:W-:Y:S01]  /*24400*/  LOP3.LUT R2, R252.reuse, 0x7, RZ, 0xc0, !PT ;  /* 0x00000007fc027812 */ /* 0x042fe200078ec0ff */
[C---:B------:R-:W-:Y:S01]  /*24410*/  IMAD.SHL.U32 R5, R252.reuse, 0x80, RZ ;  /* 0x00000080fc057824 */ /* 0x040fe200078e00ff */
[----:B--2---:R-:W-:-:S03]  /*24420*/  SHF.L.U32 R3, R252, 0x1, RZ ;  /* 0x00000001fc037819 */ /* 0x004fc600000006ff */
[----:B------:R-:W-:-:S05]  /*24430*/  IMAD R2, R2, 0x210, RZ ;  /* 0x0000021002027824 */ /* 0x000fca00078e02ff */
[----:B------:R-:W-:-:S04]  /*24440*/  LOP3.LUT R2, R2, 0x30, R3, 0x78, !PT ;  /* 0x0000003002027812 */ /* 0x000fc800078e7803 */
[----:B------:R-:W-:Y:S01]  /*24450*/  LOP3.LUT R2, R2, 0x1000, R5, 0xf8, !PT ;  /* 0x0000100002027812 */ /* 0x000fe200078ef805 */
[----:B------:R-:W-:Y:S01]  /*24460*/  IMAD.MOV.U32 R7, RZ, RZ, R237 ;  /* 0x000000ffff077224 */ /* 0x000fe200078e00ed */
[----:B------:R1:W-:Y:S04]  /*24470*/  STL [R1+0xe64], R236 ;  /* 0x000e64ec01007387 */ /* 0x0003e80000100800 */
[----:B------:R2:W-:Y:S04]  /*24480*/  STL [R1+0xe60], R7 ;  /* 0x000e600701007387 */ /* 0x0005e80000100800 */
[----:B------:R3:W-:Y:S04]  /*24490*/  STL [R1+0x13c4], R2 ;  /* 0x0013c40201007387 */ /* 0x0007e80000100800 */
        /* <DEDUP_REMOVED lines=51> */
[----:B------:R3:W-:Y:S01]  /*247d0*/  STL [R1+0xf8], RZ ;  /* 0x0000f8ff01007387 */ /* 0x0007e20000100800 */
[----:B------:R-:W-:-:S03]  /*247e0*/  MOV R239, 0x7f ;  /* 0x0000007f00ef7802 */ /* 0x000fc60000000f00 */
[----:B------:R3:W-:Y:S04]  /*247f0*/  STL [R1+0xfc], RZ ;  /* 0x0000fcff01007387 */ /* 0x0007e80000100800 */
[----:B------:R3:W-:Y:S04]  /*24800*/  STL [R1+0xd0], RZ ;  /* 0x0000d0ff01007387 */ /* 0x0007e80000100800 */
[----:B------:R3:W-:Y:S04]  /*24810*/  STL [R1+0xd4], RZ ;  /* 0x0000d4ff01007387 */ /* 0x0007e80000100800 */
[----:B------:R3:W-:Y:S01]  /*24820*/  STL [R1+0xd8], RZ ;  /* 0x0000d8ff01007387 */ /* 0x0007e20000100800 */
[----:B------:R-:W-:-:S03]  /*24830*/  IADD3 R239, R239, c[0x0][0x180], RZ ;  /* 0x00006000efef7a10 */ /* 0x000fc60007ffe0ff */
[----:B------:R3:W-:Y:S04]  /*24840*/  STL [R1+0xdc], RZ ;  /* 0x0000dcff01007387 */ /* 0x0007e80000100800 */
[----:B------:R3:W-:Y:S04]  /*24850*/  STL [R1+0x90], RZ ;  /* 0x000090ff01007387 */ /* 0x0007e80000100800 */
[----:B------:R3:W-:Y:S04]  /*24860*/  STL [R1+0x94], RZ ;  /* 0x000094ff01007387 */ /* 0x0007e80000100800 */
[----:B------:R3:W-:Y:S01]  /*24870*/  STL [R1+0x98], RZ ;  /* 0x000098ff01007387 */ /* 0x0007e20000100800 */
[----:B------:R-:W-:-:S03]  /*24880*/  SHF.R.S32.HI R4, RZ, 0x1f, R239 ;  /* 0x0000001fff047819 */ /* 0x000fc600000114ef */
[----:B------:R3:W-:Y:S04]  /*24890*/  STL [R1+0x9c], RZ ;  /* 0x00009cff01007387 */ /* 0x0007e80000100800 */
[----:B------:R3:W-:Y:S04]  /*248a0*/  STL [R1+0x70], RZ ;  /* 0x000070ff01007387 */ /* 0x0007e80000100800 */
[----:B------:R3:W-:Y:S01]  /*248b0*/  STL [R1+0x74], RZ ;  /* 0x000074ff01007387 */ /* 0x0007e20000100800 */
[----:B------:R-:W-:-:S03]  /*248c0*/  SHF.R.S32.HI R3, RZ, 0x1f, R0 ;  /* 0x0000001fff037819 */ /* 0x000fc60000011400 */
[----:B------:R3:W-:Y:S01]  /*248d0*/  STL [R1+0x78], RZ ;  /* 0x000078ff01007387 */ /* 0x0007e20000100800 */
[----:B------:R-:W-:-:S03]  /*248e0*/  LEA.HI R4, R4, R239, RZ, 0x7 ;  /* 0x000000ef04047211 */ /* 0x000fc600078f38ff */
[----:B------:R3:W-:Y:S04]  /*248f0*/  STL [R1+0x7c], RZ ;  /* 0x00007cff01007387 */ /* 0x0007e80000100800 */
[----:B------:R3:W-:Y:S04]  /*24900*/  STL [R1+0x60], RZ ;  /* 0x000060ff01007387 */ /* 0x0007e80000100800 */
[----:B------:R3:W-:Y:S01]  /*24910*/  STL [R1+0x64], RZ ;  /* 0x000064ff01007387 */ /* 0x0007e20000100800 */
[----:B------:R-:W-:-:S03]  /*24920*/  SHF.L.U64.HI R3, R0, 0x2, R3 ;  /* 0x0000000200037819 */ /* 0x000fc60000010203 */
[----:B------:R3:W-:Y:S01]  /*24930*/  STL [R1+0x68], RZ ;  /* 0x000068ff01007387 */ /* 0x0007e20000100800 */
[----:B------:R-:W-:-:S03]  /*24940*/  SHF.L.U32 R252, R0, 0x2, RZ ;  /* 0x0000000200fc7819 */ /* 0x000fc600000006ff */
[----:B------:R3:W-:Y:S01]  /*24950*/  STL [R1+0x6c], RZ ;  /* 0x00006cff01007387 */ /* 0x0007e20000100800 */
[----:B------:R-:W-:-:S03]  /*24960*/  SHF.R.S32.HI R0, RZ, 0x7, R4 ;  /* 0x00000007ff007819 */ /* 0x000fc60000011404 */
[----:B------:R3:W-:Y:S04]  /*24970*/  STL [R1+0x40], RZ ;  /* 0x000040ff01007387 */ /* 0x0007e80000100800 */
[----:B------:R3:W-:Y:S01]  /*24980*/  STL [R1+0x44], RZ ;  /* 0x000044ff01007387 */ /* 0x0007e20000100800 */
[----:B------:R-:W-:-:S03]  /*24990*/  LOP3.LUT R4, R6, 0x20, RZ, 0x3c, !PT ;  /* 0x0000002006047812 */ /* 0x000fc600078e3cff */
[----:B------:R3:W-:Y:S01]  /*249a0*/  STL [R1+0x48], RZ ;  /* 0x000048ff01007387 */ /* 0x0007e20000100800 */
[----:B------:R-:W-:-:S03]  /*249b0*/  IADD3 R4, R0, -0x2, RZ ;  /* 0xfffffffe00047810 */ /* 0x000fc60007ffe0ff */
[----:B------:R3:W-:Y:S01]  /*249c0*/  STL [R1+0x4c], RZ ;  /* 0x00004cff01007387 */ /* 0x0007e20000100800 */
[----:B------:R-:W-:-:S03]  /*249d0*/  LOP3.LUT R0, R2, 0x40, RZ, 0x3c, !PT ;  /* 0x0000004002007812 */ /* 0x000fc600078e3cff */
        /* <DEDUP_REMOVED lines=8> */
[----:B------:R3:W-:Y:S01]  /*24a60*/  STL [R1+0x13cc], R0 ;  /* 0x0013cc0001007387 */ /* 0x0007e20000100800 */
[----:B------:R-:W-:Y:S01]  /*24a70*/  USHF.R.S32.HI UR6, URZ, 0x1f, UR4 ;  /* 0x0000001f3f067899 */ /* 0x000fe20008011404 */
        /* <DEDUP_REMOVED lines=86> */
[----:B-1----:R-:W-:Y:S01]  /*24fe0*/  CS2R R236, SRZ ;  /* 0x0000000000ec7805 */ /* 0x002fe2000001ff00 */
[----:B------:R-:W-:Y:S01]  /*24ff0*/  CS2R R238, SRZ ;  /* 0x0000000000ee7805 */ /* 0x000fe2000001ff00 */
[----:B--2---:R-:W-:-:S02]  /*25000*/  LOP3.LUT R7, R6, 0x40, RZ, 0x3c, !PT ;  /* 0x0000004006077812 */ /* 0x004fc400078e3cff */
[----:B------:R-:W-:Y:S01]  /*25010*/  LOP3.LUT R5, R6, 0x60, RZ, 0x3c, !PT ;  /* 0x0000006006057812 */ /* 0x000fe200078e3cff */
[----:B------:R-:W-:Y:S02]  /*25020*/  USHF.L.U32 UR7, UR4, 0x2, URZ ;  /* 0x0000000204077899 */ /* 0x000fe4000800063f */
[----:B------:R-:W-:Y:S02]  /*25030*/  USHF.L.U64.HI UR6, UR4, 0x2, UR6 ;  /* 0x0000000204067899 */ /* 0x000fe40008010206 */
[----:B------:R-:W-:Y:S02]  /*25040*/  UMOV UR5, 0x1 ;  /* 0x0000000100057882 */ /* 0x000fe40000000000 */
[----:B---3--:R-:W-:Y:S02]  /*25050*/  UMOV UR4, 0xffffffff ;  /* 0xffffffff00047882 */ /* 0x008fe40000000000 */
.L_x_1:
[----:B------:R-:W2:Y:S01]  /*25060*/  LDL R7, [R1+0x13c4] ;  /* 0x0013c40001077983 */ /* 0x000ea20000100800 */
[----:B------:R-:W-:-:S04]  /*25070*/  DEPBAR.LE SB0, 0x2 ;  /* 0x000080800000791a */ /* 0x000fc80000000000 */
[----:B------:R-:W-:Y:S01]  /*25080*/  STL [R1+0x2618], R236 ;  /* 0x002618ec01007387 */ /* 0x000fe20000100800 */
[----:B------:R-:W-:-:S03]  /*25090*/  UIADD3 UR4, UR4, 0x1, URZ ;  /* 0x0000000104047890 */ /* 0x000fc6000fffe03f */
[----:B------:R1:W-:Y:S01]  /*250a0*/  STL [R1+0x2614], R237 ;  /* 0x002614ed01007387 */ /* 0x0003e20000100800 */
[----:B------:R-:W-:-:S03]  /*250b0*/  UISETP.GT.AND UP0, UPT, UR4, 0x1, UPT ;  /* 0x000000010400788c */ /* 0x000fc6000bf04270 */
[----:B------:R-:W-:Y:S01]  /*250c0*/  STL [R1+0x2610], R238 ;  /* 0x002610ee01007387 */ /* 0x000fe20000100800 */
[----:B------:R-:W-:-:S03]  /*250d0*/  USEL UR4, UR4, URZ, !UP0 ;  /* 0x0000003f04047287 */ /* 0x000fc6000c000000 */
[----:B------:R3:W-:Y:S03]  /*250e0*/  STL [R1+0x260c], R239 ;  /* 0x00260cef01007387 */ /* 0x0007e60000100800 */
[----:B------:R-:W-:Y:S01]  /*250f0*/  IMAD.U32 R2, RZ, RZ, UR4 ;  /* 0x00000004ff027e24 */ /* 0x000fe2000f8e00ff */
[----:B------:R-:W-:Y:S01]  /*25100*/  STL [R1+0x1a20], R3 ;  /* 0x001a200301007387 */ /* 0x000fe20000100800 */
[----:B------:R-:W-:-:S03]  /*25110*/  IMAD.U32 R0, RZ, RZ, UR4 ;  /* 0x00000004ff007e24 */ /* 0x000fc6000f8e00ff */
[----:B-1----:R-:W4:Y:S04]  /*25120*/  LDL.LU.64 R236, [R1+0x1e0] ;  /* 0x0001e00001ec7983 */ /* 0x002f280000300a00 */
[----:B---3--:R-:W4:Y:S04]  /*25130*/  LDL.LU.64 R238, [R1+0x1e8] ;  /* 0x0001e80001ee7983 */ /* 0x008f280000300a00 */
[----:B------:R-:W3:Y:S04]  /*25140*/  LDL.LU.64 R240, [R1+0x220] ;  /* 0x0002200001f07983 */ /* 0x000ee80000300a00 */
[----:B------:R-:W3:Y:S04]  /*25150*/  LDL.LU.64 R242, [R1+0x228] ;  /* 0x0002280001f27983 */ /* 0x000ee80000300a00 */
[----:B------:R-:W5:Y:S04]  /*25160*/  LDL.LU.64 R232, [R1+0x210] ;  /* 0x0002100001e87983 */ /* 0x000f680000300a00 */
[----:B------:R-:W5:Y:S04]  /*25170*/  LDL.LU.64 R234, [R1+0x218] ;  /* 0x0002180001ea7983 */ /* 0x000f680000300a00 */
[----:B------:R-:W3:Y:S04]  /*25180*/  LDL.LU.64 R108, [R1+0x200] ;  /* 0x00020000016c7983 */ /* 0x000ee80000300a00 */
[----:B------:R-:W3:Y:S04]  /*25190*/  LDL.LU.64 R110, [R1+0x208] ;  /* 0x00020800016e7983 */ /* 0x000ee80000300a00 */
[----:B------:R-:W5:Y:S04]  /*251a0*/  LDL.LU.64 R104, [R1+0x1f0] ;  /* 0x0001f00001687983 */ /* 0x000f680000300a00 */
[----:B------:R-:W5:Y:S04]  /*251b0*/  LDL.LU.64 R106, [R1+0x1f8] ;  /* 0x0001f800016a7983 */ /* 0x000f680000300a00 */
[----:B------:R-:W1:Y:S02]  /*251c0*/  S2R R5, SR_TID.X ;  /* 0x0000000000057919 */ /* 0x000e640000002100 */
[----:B-1----:R-:W-:-:S02]  /*251d0*/  LOP3.LUT R6, R5, 0x1c, RZ, 0xc0, !PT ;  /* 0x0000001c05067812 */ /* 0x002fc400078ec0ff */
[C---:B------:R-:W-:Y:S02]  /*251e0*/  LOP3.LUT R4, R5.reuse, 0x3, RZ, 0xc0, !PT ;  /* 0x0000000305047812 */ /* 0x040fe400078ec0ff */
[C---:B------:R-:W-:Y:S02]  /*251f0*/  LOP3.LUT R21, R5.reuse, 0x1c, RZ, 0xc0, !PT ;  /* 0x0000001c05157812 */ /* 0x040fe400078ec0ff */
[C---:B------:R-:W-:Y:S01]  /*25200*/  LOP3.LUT R20, R5.reuse, 0x3, RZ, 0xc0, !PT ;  /* 0x0000000305147812 */ /* 0x040fe200078ec0ff */
[----:B------:R-:W-:Y:S01]  /*25210*/  IMAD R4, R4, 0x220, R6 ;  /* 0x0000022004047824 */ /* 0x000fe200078e0206 */
[C---:B------:R-:W-:Y:S01]  /*25220*/  LOP3.LUT R23, R5.reuse, 0x1c, RZ, 0xc0, !PT ;  /* 0x0000001c05177812 */ /* 0x040fe200078ec0ff */
[----:B------:R-:W-:Y:S01]  /*25230*/  IMAD.U32 R6, RZ, RZ, UR4 ;  /* 0x00000004ff067e24 */ /* 0x000fe2000f8e00ff */
[----:B------:R-:W-:Y:S01]  /*25240*/  LOP3.LUT R22, R5, 0x3, RZ, 0xc0, !PT ;  /* 0x0000000305167812 */ /* 0x000fe200078ec0ff */
[----:B------:R-:W-:Y:S01]  /*25250*/  IMAD R20, R20, 0x220, R21 ;  /* 0x0000022014147824 */ /* 0x000fe200078e0215 */
[----:B------:R-:W-:-:S03]  /*25260*/  LOP3.LUT R4, R4, 0x20, RZ, 0x3c, !PT ;  /* 0x0000002004047812 */ /* 0x000fc600078e3cff */
[----:B------:R-:W-:Y:S01]  /*25270*/  IMAD R22, R22, 0x220, R23 ;  /* 0x0000022016167824 */ /* 0x000fe200078e0217 */
[----:B------:R-:W-:Y:S01]  /*25280*/  LEA R2, R2, R20, 0x10 ;  /* 0x0000001402027211 */ /* 0x000fe200078e80ff */
[----:B------:R-:W-:Y:S01]  /*25290*/  BAR.SYNC.DEFER_BLOCKING 0x0 ;  /* 0x0000000000007b1d */ /* 0x000fe20000010000 */
[----:B------:R-:W-:Y:S01]  /*252a0*/  IMAD R0, R0, 0x10000, R4 ;  /* 0x0001000000007824 */ /* 0x000fe200078e0204 */
[----:B------:R-:W-:Y:S01]  /*252b0*/  LOP3.LUT R20, R5, 0x3, RZ, 0xc0, !PT ;  /* 0x0000000305147812 */ /* 0x000fe200078ec0ff */
[----:B------:R-:W-:Y:S01]  /*252c0*/  IMAD.U32 R4, RZ, RZ, UR4 ;  /* 0x00000004ff047e24 */ /* 0x000fe2000f8e00ff */
[----:B------:R-:W-:Y:S02]  /*252d0*/  LOP3.LUT R22, R22, 0x40, RZ, 0x3c, !PT ;  /* 0x0000004016167812 */ /* 0x000fe400078e3cff */
[----:B------:R-:W-:Y:S01]  /*252e0*/  MOV R5, UR4 ;  /* 0x0000000400057c02 */ /* 0x000fe20008000f00 */
[----:B------:R-:W-:Y:S02]  /*252f0*/  IMAD R20, R20, 0x220, R21 ;  /* 0x0000022014147824 */ /* 0x000fe400078e0215 */
[----:B------:R-:W-:-:S03]  /*25300*/  IMAD R4, R4, 0x10000, R22 ;  /* 0x0001000004047824 */ /* 0x000fc600078e0216 */
[----:B------:R-:W-:-:S04]  /*25310*/  LOP3.LUT R20, R20, 0x60, RZ, 0x3c, !PT ;  /* 0x0000006014147812 */ /* 0x000fc800078e3cff */
[----:B------:R-:W-:Y:S01]  /*25320*/  LEA R5, R5, R20, 0x10 ;  /* 0x0000001405057211 */ /* 0x000fe200078e80ff */
[----:B------:R-:W-:Y:S04]  /*25330*/  LDS R96, [R2] ;  /* 0x0000000002607984 */ /* 0x000fe80000000800 */
[----:B------:R-:W-:Y:S04]  /*25340*/  LDS R98, [R2+0x800] ;  /* 0x0008000002627984 */ /* 0x000fe80000000800 */
[----:B------:R-:W-:Y:S04]  /*25350*/  LDS R97, [R0] ;  /* 0x0000000000617984 */ /* 0x000fe80000000800 */
[----:B------:R-:W-:Y:S04]  /*25360*/  LDS R99, [R0+0x800] ;  /* 0x0008000000637984 */ /* 0x000fe80000000800 */
[----:B------:R-:W-:Y:S04]  /*25370*/  LDS R100, [R4] ;  /* 0x0000000004647984 */ /* 0x000fe80000000800 */
[----:B------:R-:W-:Y:S04]  /*25380*/  LDS R102, [R4+0x800] ;  /* 0x0008000004667984 */ /* 0x000fe80000000800 */
[----:B------:R-:W-:Y:S04]  /*25390*/  LDS R101, [R5] ;  /* 0x0000000005657984 */ /* 0x000fe80000000800 */
[----:B------:R-:W-:Y:S04]  /*253a0*/  LDS R103, [R5+0x800] ;  /* 0x0008000005677984 */ /* 0x000fe80000000800 */
[----:B------:R-:W-:Y:S04]  /*253b0*/  LDS R92, [R2+0x80] ;  /* 0x00008000025c7984 */ /* 0x000fe80000000800 */
[----:B------:R-:W-:Y:S04]  /*253c0*/  LDS R94, [R2+0x880] ;  /* 0x00088000025e7984 */ /* 0x000fe80000000800 */
[----:B------:R-:W-:Y:S04]  /*253d0*/  LDS R93, [R0+0x80] ;  /* 0x00008000005d7984 */ /* 0x000fe80000000800 */
[----:B------:R-:W-:Y:S04]  /*253e0*/  LDS R95, [R0+0x880] ;  /* 0x00088000005f7984 */ /* 0x000fe80000000800 */
[----:B------:R-:W-:Y:S04]  /*253f0*/  LDS R88, [R4+0x80] ;  /* 0x0000800004587984 */ /* 0x000fe80000000800 */
[----:B------:R-:W-:Y:S04]  /*25400*/  LDS R90, [R4+0x880] ;  /* 0x00088000045a7984 */ /* 0x000fe80000000800 */
[----:B------:R-:W-:Y:S04]  /*25410*/  LDS R89, [R5+0x80] ;  /* 0x0000800005597984 */ /* 0x000fe80000000800 */
[----:B------:R-:W-:Y:S01]  /*25420*/  LDS R91, [R5+0x880] ;  /* 0x00088000055b7984 */ /* 0x000fe20000000800 */
[----:B--2---:R-:W-:-:S05]  /*25430*/  IMAD R6, R6, 0x10000, R7 ;  /* 0x0001000006067824 */ /* 0x004fca00078e0207 */
[----:B------:R-:W4:Y:S04]  /*25440*/  LDSM.16.M88.4 R80, [R6+0x20000] ;  /* 0x020000000650783b */ /* 0x000f280000000200 */
[----:B------:R-:W3:Y:S04]  /*25450*/  LDSM.16.M88.4 R36, [R6+0x22000] ;  /* 0x022000000624783b */ /* 0x000ee80000000200 */
[----:B------:R-:W1:Y:S04]  /*25460*/  LDSM.16.M88.4 R84, [R6+0x24000] ;  /* 0x024000000654783b */ /* 0x000e680000000200 */
[----:B------:R-:W2:Y:S04]  /*25470*/  LDSM.16.M88.4 R32, [R6+0x26000] ;  /* 0x026000000620783b */ /* 0x000ea80000000200 */
[----:B------:R-:W2:Y:S04]  /*25480*/  LDSM.16.M88.4 R28, [R6+0x28000] ;  /* 0x02800000061c783b */ /* 0x000ea80000000200 */
[----:B------:R-:W2:Y:S04]  /*25490*/  LDSM.16.M88.4 R24, [R6+0x2a000] ;  /* 0x02a000000618783b */ /* 0x000ea80000000200 */
[----:B------:R-:W5:Y:S04]  /*254a0*/  LDSM.16.M88.4 R20, [R6+0x2c000] ;  /* 0x02c000000614783b */ /* 0x000f680000000200 */
[----:B------:R-:W5:Y:S01]  /*254b0*/  LDSM.16.M88.4 R244, [R6+0x2e000] ;  /* 0x02e0000006f4783b */ /* 0x000f620000000200 */
[C---:B----4-:R-:W-:Y:S08]  /*254c0*/  HMMA.1688.F32.TF32 R236, R96.reuse, R80, R236 ;  /* 0x0000005060ec723c */ /* 0x050ff000000810ec */
[C---:B---3--:R-:W-:Y:S01]  /*254d0*/  HMMA.1688.F32.TF32 R240, R96.reuse, R36, R240 ;  /* 0x0000002460f0723c */ /* 0x048fe200000810f0 */
[----:B------:R3:W-:Y:S04]  /*254e0*/  STL [R1+0x2608], R83 ;  /* 0x0026085301007387 */ /* 0x0007e80000100800 */
[----:B-1----:R-:W-:Y:S04]  /*254f0*/  STL [R1+0x2598], R86 ;  /* 0x0025985601007387 */ /* 0x002fe80000100800 */
[----:B------:R-:W-:Y:S04]  /*25500*/  STL [R1+0x2594], R87 ;  /* 0x0025945701007387 */ /* 0x000fe80000100800 */
[----:B--2---:R-:W-:Y:S04]  /*25510*/  STL [R1+0x259c], R34 ;  /* 0x00259c2201007387 */ /* 0x004fe80000100800 */
[----:B------:R-:W-:Y:S04]  /*25520*/  STL [R1+0x2590], R35 ;  /* 0x0025902301007387 */ /* 0x000fe80000100800 */
[----:B------:R-:W-:Y:S04]  /*25530*/  STL [R1+0x258c], R30 ;  /* 0x00258c1e01007387 */ /* 0x000fe80000100800 */
[----:B------:R-:W-:Y:S04]  /*25540*/  STL [R1+0x2588], R31 ;  /* 0x0025881f01007387 */ /* 0x000fe80000100800 */
[----:B------:R-:W-:Y:S04]  /*25550*/  STL [R1+0x25a4], R26 ;  /* 0x0025a41a01007387 */ /* 0x000fe80000100800 */
[----:B------:R-:W-:Y:S04]  /*25560*/  STL [R1+0x25a0], R27 ;  /* 0x0025a01b01007387 */ /* 0x000fe80000100800 */
[----:B-----5:R-:W-:Y:S04]  /*25570*/  STL [R1+0x25ac], R22 ;  /* 0x0025ac1601007387 */ /* 0x020fe80000100800 */
[----:B------:R-:W-:Y:S04]  /*25580*/  STL [R1+0x25a8], R23 ;  /* 0x0025a81701007387 */ /* 0x000fe80000100800 */
[----:B------:R-:W-:Y:S01]  /*25590*/  STL [R1+0x25b4], R246 ;  /* 0x0025b4f601007387 */ /* 0x000fe20000100800 */
[----:B------:R-:W-:Y:S03]  /*255a0*/  HMMA.1688.F32.TF32 R248, R96, R84, R232 ;  /* 0x0000005460f8723c */ /* 0x000fe600000810e8 */
[----:B------:R-:W-:Y:S01]  /*255b0*/  STL [R1+0x25b0], R247 ;  /* 0x0025b0f701007387 */ /* 0x000fe20000100800 */
[----:B---3--:R-:W-:-:S03]  /*255c0*/  MOV R83, R243 ;  /* 0x000000f300537202 */ /* 0x008fc60000000f00 */
[----:B------:R-:W-:Y:S01]  /*255d0*/  STL [R1+0x23a0], R6 ;  /* 0x0023a00601007387 */ /* 0x000fe20000100800 */
[C---:B------:R-:W-:Y:S03]  /*255e0*/  HMMA.1688.F32.TF32 R232, R96.reuse, R28, R104 ;  /* 0x0000001c60e8723c */ /* 0x040fe60000081068 */
[----:B------:R1:W-:Y:S04]  /*255f0*/  STL.64 [R1+0x1e0], R236 ;  /* 0x0001e0ec01007387 */ /* 0x0003e80000100a00 */
[----:B------:R2:W-:Y:S01]  /*25600*/  STL [R1+0x1e8], R238 ;  /* 0x0001e8ee01007387 */ /* 0x0005e20000100800 */
[----:B------:R-:W-:Y:S01]  /*25610*/  HMMA.1688.F32.TF32 R104, R96, R20, R136 ;  /* 0x000000146068723c */ /* 0x000fe20000081088 */
[----:B-1----:R-:W-:Y:S01]  /*25620*/  IMAD.MOV.U32 R236, RZ, RZ, R239 ;  /* 0x000000ffffec7224 */ /* 0x002fe200078e00ef */
[----:B------:R-:W-:Y:S01]  /*25630*/  MOV R237, R240 ;  /* 0x000000f000ed7202 */ /* 0x000fe20000000f00 */
[----:B--2---:R-:W-:-:S02]  /*25640*/  IMAD.MOV.U32 R238, RZ, RZ, R241 ;  /* 0x000000ffffee7224 */ /* 0x004fc400078e00f1 */
[----:B------:R-:W-:-:S03]  /*25650*/  IMAD.MOV.U32 R239, RZ, RZ, R242 ;  /* 0x000000ffffef7224 */ /* 0x000fc600078e00f2 */
[C---:B------:R-:W-:Y:S08]  /*25660*/  HMMA.1688.F32.TF32 R240, R96.reuse, R32, R108 ;  /* 0x0000002060f0723c */ /* 0x040ff0000008106c */
[C---:B------:R-:W-:Y:S08]  /*25670*/  HMMA.1688.F32.TF32 R108, R96.reuse, R24, R132 ;  /* 0x00000018606c723c */ /* 0x040ff00000081084 */
[----:B------:R-:W-:Y:S01]  /*25680*/  HMMA.1688.F32.TF32 R96, R96, R244, R140 ;  /* 0x000000f46060723c */ /* 0x000fe2000008108c */
[----:B------:R-:W-:Y:S01]  /*25690*/  STL.64 [R1+0x1c0], R248 ;  /* 0x0001c0f801007387 */ /* 0x000fe20000100a00 */
[----:B------:R-:W-:-:S03]  /*256a0*/  IMAD.MOV.U32 R23, RZ, RZ, R107 ;  /* 0x000000ffff177224 */ /* 0x000fc600078e006b */
[----:B------:R-:W-:Y:S01]  /*256b0*/  STL.64 [R1+0x1c8], R250 ;  /* 0x0001c8fa01007387 */ /* 0x000fe20000100a00 */
[----:B------:R-:W-:-:S03]  /*256c0*/  MOV R22, R106 ;  /* 0x0000006a00167202 */ /* 0x000fc60000000f00 */
[----:B------:R-:W-:Y:S01]  /*256d0*/  STL.64 [R1+0x1b0], R240 ;  /* 0x0001b0f001007387 */ /* 0x000fe20000100a00 */
[----:B------:R-:W-:-:S03]  /*256e0*/  IMAD.MOV.U32 R247, RZ, RZ, R105 ;  /* 0x000000fffff77224 */ /* 0x000fc600078e0069 */
[----:B------:R-:W-:Y:S01]  /*256f0*/  STL.64 [R1+0x1b8], R242 ;  /* 0x0001b8f201007387 */ /* 0x000fe20000100a00 */
[----:B------:R-:W-:-:S03]  /*25700*/  IMAD.MOV.U32 R246, RZ, RZ, R104 ;  /* 0x000000fffff67224 */ /* 0x000fc600078e0068 */
[----:B------:R-:W-:Y:S04]  /*25710*/  STL.64 [R1+0x1a0], R232 ;  /* 0x0001a0e801007387 */ /* 0x000fe80000100a00 */
[----:B------:R-:W-:Y:S04]  /*25720*/  STL.64 [R1+0x1a8], R234 ;  /* 0x0001a8ea01007387 */ /* 0x000fe80000100a00 */
[----:B------:R-:W-:Y:S04]  /*25730*/  STL.64 [R1+0x190], R108 ;  /* 0x0001906c01007387 */ /* 0x000fe80000100a00 */
[----:B------:R-:W-:Y:S04]  /*25740*/  STL.64 [R1+0x198], R110 ;  /* 0x0001986e01007387 */ /* 0x000fe80000100a00 */
[----:B------:R-:W-:Y:S04]  /*25750*/  STL [R1+0x25c4], R23 ;  /* 0x0025c41701007387 */ /* 0x000fe80000100800 */
[----:B------:R-:W-:Y:S04]  /*25760*/  STL [R1+0x25c0], R22 ;  /* 0x0025c01601007387 */ /* 0x000fe80000100800 */
[----:B------:R-:W-:Y:S04]  /*25770*/  STL [R1+0x25bc], R247 ;  /* 0x0025bcf701007387 */ /* 0x000fe80000100800 */
[----:B------:R-:W-:Y:S04]  /*25780*/  STL [R1+0x25b8], R246 ;  /* 0x0025b8f601007387 */ /* 0x000fe80000100800 */
[----:B------:R-:W-:Y:S04]  /*25790*/  STL.64 [R1+0x170], R96 ;  /* 0x0001706001007387 */ /* 0x000fe80000100a00 */
[----:B------:R1:W-:Y:S02]  /*257a0*/  STL.64 [R1+0x178], R98 ;  /* 0x0001786201007387 */ /* 0x0003e40000100a00 */
[C---:B-1----:R-:W-:Y:S11]  /*257b0*/  HMMA.1688.F32.TF32 R96, R100.reuse, R36, R148 ;  /* 0x000000246460723c */ /* 0x042ff60000081094 */
[----:B------:R-:W-:Y:S11]  /*257c0*/  @!UPT UIADD3 URZ, URZ, URZ, URZ ;  /* 0x0000003f3f3ff290 */ /* 0x000ff6000fffe03f */
[----:B------:R-:W-:Y:S02]  /*257d0*/  @!UPT UIADD3 URZ, URZ, URZ, URZ ;  /* 0x0000003f3f3ff290 */ /* 0x000fe4000fffe03f */
[----:B------:R-:W-:Y:S01]  /*257e0*/  MOV R23, R96 ;  /* 0x0000006000177202 */ /* 0x000fe20000000f00 */
[----:B------:R-:W-:Y:S01]  /*257f0*/  IMAD.MOV.U32 R22, RZ, RZ, R97 ;  /* 0x000000ffff167224 */ /* 0x000fe200078e0061 */
[----:B------:R-:W-:Y:S01]  /*25800*/  MOV R246, R99 ;  /* 0x0000006300f67202 */ /* 0x000fe20000000f00 */
[----:B------:R-:W-:Y:S02]  /*25810*/  IMAD.MOV.U32 R247, RZ, RZ, R98 ;  /* 0x000000fffff77224 */ /* 0x000fe400078e0062 */
[C---:B------:R-:W-:Y:S08]  /*25820*/  HMMA.1688.F32.TF32 R96, R100.reuse, R84, R152 ;  /* 0x000000546460723c */ /* 0x040ff00000081098 */
[C---:B------:R-:W-:Y:S11]  /*25830*/  HMMA.1688.F32.TF32 R104, R100.reuse, R80, R144 ;  /* 0x000000506468723c */ /* 0x040ff60000081090 */
[----:B------:R-:W-:Y:S05]  /*25840*/  @!UPT UIADD3 URZ, URZ, URZ, URZ ;  /* 0x0000003f3f3ff290 */ /* 0x000fea000fffe03f */
[----:B------:R-:W-:Y:S01]  /*25850*/  IMAD.MOV.U32 R87, RZ, RZ, R96 ;  /* 0x000000ffff577224 */ /* 0x000fe200078e0060 */
[----:B------:R-:W-:Y:S01]  /*25860*/  MOV R30, R98 ;  /* 0x00000062001e7202 */ /* 0x000fe20000000f00 */
[----:B------:R-:W-:Y:S02]  /*25870*/  IMAD.MOV.U32 R35, RZ, RZ, R97 ;  /* 0x000000ffff237224 */ /* 0x000fe400078e0061 */
[----:B------:R-:W-:Y:S02]  /*25880*/  IMAD.MOV.U32 R31, RZ, RZ, R99 ;  /* 0x000000ffff1f7224 */ /* 0x000fe400078e0063 */
[----:B------:R-:W-:Y:S02]  /*25890*/  HMMA.1688.F32.TF32 R96, R100, R32, R156 ;  /* 0x000000206460723c */ /* 0x000fe4000008109c */
[----:B------:R-:W-:Y:S01]  /*258a0*/  IMAD.MOV.U32 R86, RZ, RZ, R107 ;  /* 0x000000ffff567224 */ /* 0x000fe200078e006b */
[----:B------:R-:W-:Y:S01]  /*258b0*/  MOV R27, R105 ;  /* 0x00000069001b7202 */ /* 0x000fe20000000f00 */
[----:B------:R-:W-:-:S02]  /*258c0*/  IMAD.MOV.U32 R34, RZ, RZ, R106 ;  /* 0x000000ffff227224 */ /* 0x000fc400078e006a */
[----:B------:R-:W-:Y:S01]  /*258d0*/  IMAD.MOV.U32 R26, RZ, RZ, R104 ;  /* 0x000000ffff1a7224 */ /* 0x000fe200078e0068 */
[----:B------:R1:W-:Y:S04]  /*258e0*/  STL [R1+0x25d4], R86 ;  /* 0x0025d45601007387 */ /* 0x0003e80000100800 */
[----:B------:R2:W-:Y:S04]  /*258f0*/  STL [R1+0x25d0], R34 ;  /* 0x0025d02201007387 */ /* 0x0005e80000100800 */
[----:B------:R3:W-:Y:S04]  /*25900*/  STL [R1+0x25cc], R27 ;  /* 0x0025cc1b01007387 */ /* 0x0007e80000100800 */
[----:B------:R4:W-:Y:S05]  /*25910*/  STL [R1+0x25c8], R26 ;  /* 0x0025c81a01007387 */ /* 0x0009ea0000100800 */
[----:B-1----:R-:W-:Y:S01]  /*25920*/  IMAD.MOV.U32 R86, RZ, RZ, R96 ;  /* 0x000000ffff567224 */ /* 0x002fe200078e0060 */
[----:B--2---:R-:W-:Y:S01]  /*25930*/  MOV R34, R97 ;  /* 0x0000006100227202 */ /* 0x004fe20000000f00 */
[----:B---3--:R-:W-:-:S02]  /*25940*/  IMAD.MOV.U32 R27, RZ, RZ, R98 ;  /* 0x000000ffff1b7224 */ /* 0x008fc400078e0062 */
[----:B----4-:R-:W-:Y:S02]  /*25950*/  IMAD.MOV.U32 R26, RZ, RZ, R99 ;  /* 0x000000ffff1a7224 */ /* 0x010fe400078e0063 */
[----:B------:R-:W-:Y:S01]  /*25960*/  HMMA.1688.F32.TF32 R96, R100, R28, R160 ;  /* 0x0000001c6460723c */ /* 0x000fe200000810a0 */
[----:B------:R1:W-:Y:S04]  /*25970*/  STL [R1+0x25e4], R246 ;  /* 0x0025e4f601007387 */ /* 0x0003e80000100800 */
[----:B------:R2:W-:Y:S04]  /*25980*/  STL [R1+0x25e0], R247 ;  /* 0x0025e0f701007387 */ /* 0x0005e80000100800 */
[----:B------:R-:W-:Y:S04]  /*25990*/  STL [R1+0x25dc], R23 ;  /* 0x0025dc1701007387 */ /* 0x000fe80000100800 */
[----:B------:R3:W-:Y:S11]  /*259a0*/  STL [R1+0x25d8], R22 ;  /* 0x0025d81601007387 */ /* 0x0007f60000100800 */
[----:B-1----:R-:W-:Y:S01]  /*259b0*/  MOV R246, R96 ;  /* 0x0000006000f67202 */ /* 0x002fe20000000f00 */
[----:B--2---:R-:W-:Y:S01]  /*259c0*/  IMAD.MOV.U32 R247, RZ, RZ, R97 ;  /* 0x000000fffff77224 */ /* 0x004fe200078e0061 */
[----:B---3--:R-:W-:Y:S01]  /*259d0*/  MOV R22, R99 ;  /* 0x0000006300167202 */ /* 0x008fe20000000f00 */
[----:B------:R-:W-:-:S02]  /*259e0*/  IMAD.MOV.U32 R23, RZ, RZ, R98 ;  /* 0x000000ffff177224 */ /* 0x000fc400078e0062 */
[----:B------:R-:W-:Y:S01]  /*259f0*/  HMMA.1688.F32.TF32 R96, R100, R24, R164 ;  /* 0x000000186460723c */ /* 0x000fe200000810a4 */
[----:B------:R1:W-:Y:S04]  /*25a00*/  STL [R1+0x25f4], R31 ;  /* 0x0025f41f01007387 */ /* 0x0003e80000100800 */
[----:B------:R-:W-:Y:S04]  /*25a10*/  STL [R1+0x25f0], R30 ;  /* 0x0025f01e01007387 */ /* 0x000fe80000100800 */
[----:B------:R2:W-:Y:S04]  /*25a20*/  STL [R1+0x25ec], R35 ;  /* 0x0025ec2301007387 */ /* 0x0005e80000100800 */
[----:B------:R3:W-:Y:S11]  /*25a30*/  STL [R1+0x25e8], R87 ;  /* 0x0025e85701007387 */ /* 0x0007f60000100800 */
[----:B-1----:R-:W-:Y:S01]  /*25a40*/  IMAD.MOV.U32 R31, RZ, RZ, R96 ;  /* 0x000000ffff1f7224 */ /* 0x002fe200078e0060 */
[----:B--2---:R-:W-:Y:S01]  /*25a50*/  MOV R35, R98 ;  /* 0x0000006200237202 */ /* 0x004fe20000000f00 */
[----:B------:R-:W-:-:S02]  /*25a60*/  IMAD.MOV.U32 R30, RZ, RZ, R97 ;  /* 0x000000ffff1e7224 */ /* 0x000fc400078e0061 */
[----:B---3--:R-:W-:Y:S02]  /*25a70*/  IMAD.MOV.U32 R87, RZ, RZ, R99 ;  /* 0x000000ffff577224 */ /* 0x008fe400078e0063 */
[----:B------:R-:W-:Y:S01]  /*25a80*/  HMMA.1688.F32.TF32 R96, R100, R20, R168 ;  /* 0x000000146460723c */ /* 0x000fe200000810a8 */
[----:B------:R1:W-:Y:S04]  /*25a90*/  STL [R1+0x2604], R26 ;  /* 0x0026041a01007387 */ /* 0x0003e80000100800 */
[----:B------:R2:W-:Y:S04]  /*25aa0*/  STL [R1+0x2600], R27 ;  /* 0x0026001b01007387 */ /* 0x0005e80000100800 */
[----:B------:R3:W-:Y:S04]  /*25ab0*/  STL [R1+0x25fc], R34 ;  /* 0x0025fc2201007387 */ /* 0x0007e80000100800 */
[----:B------:R4:W-:Y:S11]  /*25ac0*/  STL [R1+0x25f8], R86 ;  /* 0x0025f85601007387 */ /* 0x0009f60000100800 */
[----:B-1----:R-:W-:Y:S01]  /*25ad0*/  IMAD.MOV.U32 R26, RZ, RZ, R96 ;  /* 0x000000ffff1a7224 */ /* 0x002fe200078e0060 */
[----:B--2---:R-:W-:Y:S01]  /*25ae0*/  MOV R27, R97 ;  /* 0x00000061001b7202 */ /* 0x004fe20000000f00 */
[----:B---3--:R-:W-:-:S02]  /*25af0*/  IMAD.MOV.U32 R34, RZ, RZ, R98 ;  /* 0x000000ffff227224 */ /* 0x008fc400078e0062 */
[----:B----4-:R-:W-:Y:S02]  /*25b00*/  IMAD.MOV.U32 R86, RZ, RZ, R99 ;  /* 0x000000ffff567224 */ /* 0x010fe400078e0063 */
[----:B------:R-:W-:Y:S08]  /*25b10*/  HMMA.1688.F32.TF32 R96, R100, R244, R172 ;  /* 0x000000f46460723c */ /* 0x000ff000000810ac */
[C---:B------:R-:W-:Y:S11]  /*25b20*/  HMMA.1688.F32.TF32 R248, R92.reuse, R80, R176 ;  /* 0x000000505cf8723c */ /* 0x040ff600000810b0 */
[----:B------:R-:W-:Y:S05]  /*25b30*/  @!UPT UIADD3 URZ, URZ, URZ, URZ ;  /* 0x0000003f3f3ff290 */ /* 0x000fea000fffe03f */
[----:B------:R-:W-:Y:S01]  /*25b40*/  MOV R252, R96 ;  /* 0x0000006000fc7202 */ /* 0x000fe20000000f00 */
[----:B------:R-:W-:Y:S01]  /*25b50*/  IMAD.MOV.U32 R7, RZ, RZ, R97 ;  /* 0x000000ffff077224 */ /* 0x000fe200078e0061 */
[----:B------:R-:W-:Y:S01]  /*25b60*/  MOV R3, R99 ;  /* 0x0000006300037202 */ /* 0x000fe20000000f00 */
[----:B------:R-:W-:Y:S01]  /*25b70*/  IMAD.MOV.U32 R6, RZ, RZ, R98 ;  /* 0x000000ffff067224 */ /* 0x000fe200078e0062 */
[----:B------:R-:W2:Y:S04]  /*25b80*/  LDL.LU.64 R96, [R1+0xa0] ;  /* 0x0000a00001607983 */ /* 0x000ea80000300a00 */
[----:B------:R-:W2:Y:S04]  /*25b90*/  LDL.LU.64 R98, [R1+0xa8] ;  /* 0x0000a80001627983 */ /* 0x000ea80000300a00 */
[----:B------:R-:W3:Y:S04]  /*25ba0*/  LDL.LU.64 R100, [R1+0xc0] ;  /* 0x0000c00001647983 */ /* 0x000ee80000300a00 */
[----:B------:R-:W3:Y:S04]  /*25bb0*/  LDL.LU.64 R102, [R1+0xc8] ;  /* 0x0000c80001667983 */ /* 0x000ee80000300a00 */
[----:B------:R-:W4:Y:S04]  /*25bc0*/  LDL.LU.64 R104, [R1+0x130] ;  /* 0x0001300001687983 */ /* 0x000f280000300a00 */
[----:B------:R-:W4:Y:S04]  /*25bd0*/  LDL.LU.64 R106, [R1+0x138] ;  /* 0x00013800016a7983 */ /* 0x000f280000300a00 */
[----:B------:R-:W5:Y:S04]  /*25be0*/  LDL.LU.64 R108, [R1+0x120] ;  /* 0x00012000016c7983 */ /* 0x000f680000300a00 */
[----:B------:R-:W5:Y:S04]  /*25bf0*/  LDL.LU.64 R110, [R1+0x128] ;  /* 0x00012800016e7983 */ /* 0x000f680000300a00 */
[----:B------:R-:W2:Y:S04]  /*25c00*/  LDL.LU.64 R132, [R1+0x110] ;  /* 0x0001100001847983 */ /* 0x000ea80000300a00 */
        /* <DEDUP_REMOVED lines=13> */
[----:B------:R-:W2:Y:S04]  /*25ce0*/  LDL.LU.64 R172, [R1] ;  /* 0x0000000001ac7983 */ /* 0x000ea80000300a00 */
[----:B------:R-:W2:Y:S04]  /*25cf0*/  LDL.LU.64 R174, [R1+0x8] ;  /* 0x0000080001ae7983 */ /* 0x000ea80000300a00 */
[----:B------:R-:W2:Y:S04]  /*25d00*/  LDL.LU.64 R176, [R1+0x30] ;  /* 0x0000300001b07983 */ /* 0x000ea80000300a00 */
[----:B------:R-:W2:Y:S04]  /*25d10*/  LDL.LU.64 R178, [R1+0x38] ;  /* 0x0000380001b27983 */ /* 0x000ea80000300a00 */
[----:B------:R-:W-:Y:S04]  /*25d20*/  STL.64 [R1+0x24d0], R250 ;  /* 0x0024d0fa01007387 */ /* 0x000fe80000100a00 */
[----:B------:R1:W-:Y:S04]  /*25d30*/  STL.64 [R1+0x24c8], R248 ;  /* 0x0024c8f801007387 */ /* 0x0003e80000100a00 */
[----:B-1----:R-:W2:Y:S04]  /*25d40*/  LDL.LU.64 R248, [R1+0x20] ;  /* 0x0000200001f87983 */ /* 0x002ea80000300a00 */
[----:B------:R-:W2:Y:S01]  /*25d50*/  LDL.LU.64 R250, [R1+0x28] ;  /* 0x0000280001fa7983 */ /* 0x000ea20000300a00 */
[C---:B------:R-:W-:Y:S03]  /*25d60*/  HMMA.1688.F32.TF32 R240, R92.reuse, R36, R180 ;  /* 0x000000245cf0723c */ /* 0x040fe600000810b4 */
[----:B------:R-:W3:Y:S04]  /*25d70*/  LDL.LU.64 R180, [R1+0x40] ;  /* 0x0000400001b47983 */ /* 0x000ee80000300a00 */
[----:B------:R-:W3:Y:S01]  /*25d80*/  LDL.LU.64 R182, [R1+0x48] ;  /* 0x0000480001b67983 */ /* 0x000ee20000300a00 */
[C---:B------:R-:W-:Y:S03]  /*25d90*/  HMMA.1688.F32.TF32 R232, R92.reuse, R84, R184 ;  /* 0x000000545ce8723c */ /* 0x040fe600000810b8 */
[----:B------:R-:W-:Y:S04]  /*25da0*/  LDS R184, [R2+0x1080] ;  /* 0x0010800002b87984 */ /* 0x000fe80000000800 */
[----:B------:R-:W-:Y:S01]  /*25db0*/  LDS R186, [R2+0x1880] ;  /* 0x0018800002ba7984 */ /* 0x000fe20000000800 */
[C---:B------:R-:W-:Y:S03]  /*25dc0*/  HMMA.1688.F32.TF32 R188, R92.reuse, R32, R188 ;  /* 0x000000205cbc723c */ /* 0x040fe600000810bc */
[----:B------:R-:W-:Y:S05]  /*25dd0*/  LDS R185, [R0+0x1080] ;  /* 0x0010800000b97984 */ /* 0x000fea0000000800 */
[----:B------:R-:W-:Y:S08]  /*25de0*/  HMMA.1688.F32.TF32 R192, R92, R28, R192 ;  /* 0x0000001c5cc0723c */ /* 0x000ff000000810c0 */
[-C--:B------:R-:W-:Y:S01]  /*25df0*/  HMMA.1688.F32.TF32 R144, R88, R24.reuse, R52 ;  /* 0x000000185890723c */ /* 0x080fe20000081034 */
[----:B------:R-:W-:Y:S04]  /*25e00*/  LDS R52, [R2+0x180] ;  /* 0x0001800002347984 */ /* 0x000fe80000000800 */
[----:B------:R-:W-:Y:S03]  /*25e10*/  LDS R54, [R2+0x980] ;  /* 0x0009800002367984 */ /* 0x000fe60000000800 */
[C---:B------:R-:W-:Y:S01]  /*25e20*/  HMMA.1688.F32.TF32 R196, R92.reuse, R24, R196 ;  /* 0x000000185cc4723c */ /* 0x040fe200000810c4 */
[----:B------:R-:W-:Y:S04]  /*25e30*/  LDS R53, [R0+0x180] ;  /* 0x0001800000357984 */ /* 0x000fe80000000800 */
[----:B------:R-:W2:Y:S03]  /*25e40*/  LDS R55, [R0+0x980] ;  /* 0x0009800000377984 */ /* 0x000ea60000000800 */
[C---:B------:R-:W-:Y:S08]  /*25e50*/  HMMA.1688.F32.TF32 R200, R92.reuse, R20, R200 ;  /* 0x000000145cc8723c */ /* 0x040ff000000810c8 */
[----:B------:R-:W-:Y:S08]  /*25e60*/  HMMA.1688.F32.TF32 R8, R92, R244, R8 ;  /* 0x000000f45c08723c */ /* 0x000ff00000081008 */
[C---:B------:R-:W-:Y:S01]  /*25e70*/  HMMA.1688.F32.TF32 R208, R88.reuse, R80, R208 ;  /* 0x0000005058d0723c */ /* 0x040fe200000810d0 */
[----:B------:R1:W-:Y:S07]  /*25e80*/  STL.64 [R1+0x24e0], R242 ;  /* 0x0024e0f201007387 */ /* 0x0003ee0000100a00 */
[C---:B------:R-:W-:Y:S01]  /*25e90*/  HMMA.1688.F32.TF32 R16, R88.reuse, R36, R16 ;  /* 0x000000245810723c */ /* 0x040fe20000081010 */
[----:B------:R1:W-:Y:S07]  /*25ea0*/  STL.64 [R1+0x24d8], R240 ;  /* 0x0024d8f001007387 */ /* 0x0003ee0000100a00 */
[C---:B------:R-:W-:Y:S01]  /*25eb0*/  HMMA.1688.F32.TF32 R40, R88.reuse, R84, R40 ;  /* 0x000000545828723c */ /* 0x040fe20000081028 */
[----:B------:R-:W-:Y:S07]  /*25ec0*/  STL.64 [R1+0x24f0], R234 ;  /* 0x0024f0ea01007387 */ /* 0x000fee0000100a00 */
[----:B------:R-:W-:Y:S01]  /*25ed0*/  HMMA.1688.F32.TF32 R44, R88, R32, R44 ;  /* 0x00000020582c723c */ /* 0x000fe2000008102c */
[----:B------:R-:W-:Y:S04]  /*25ee0*/  STL.64 [R1+0x24e8], R232 ;  /* 0x0024e8e801007387 */ /* 0x000fe80000100a00 */
        /* <DEDUP_REMOVED lines=16> */
[----:B------:R-:W-:Y:S01]  /*25ff0*/  STL.64 [R1+0x2580], R46 ;  /* 0x0025802e01007387 */ /* 0x000fe20000100a00 */
[----:B-1----:R-:W-:-:S03]  /*26000*/  IMAD.MOV.U32 R243, RZ, RZ, R236 ;  /* 0x000000fffff37224 */ /* 0x002fc600078e00ec */
[----:B------:R-:W-:Y:S04]  /*26010*/  STL.64 [R1+0x2578], R44 ;  /* 0x0025782c01007387 */ /* 0x000fe80000100a00 */
[----:B------:R-:W3:Y:S04]  /*26020*/  LDL.LU R240, [R1+0x1e0] ;  /* 0x0001e00001f07983 */ /* 0x000ee80000300800 */
[----:B------:R-:W3:Y:S04]  /*26030*/  LDL.LU R241, [R1+0x1e4] ;  /* 0x0001e40001f17983 */ /* 0x000ee80000300800 */
[----:B------:R-:W3:Y:S04]  /*26040*/  LDL.LU R242, [R1+0x1e8] ;  /* 0x0001e80001f27983 */ /* 0x000ee80000300800 */
[----:B------:R-:W3:Y:S01]  /*26050*/  LDL.LU R236, [R1+0x2618] ;  /* 0x0026180001ec7983 */ /* 0x000ee20000300800 */
[----:B------:R-:W-:Y:S03]  /*26060*/  HMMA.1688.F32.TF32 R48, R88, R28, R48 ;  /* 0x0000001c5830723c */ /* 0x000fe60000081030 */
[----:B------:R-:W-:Y:S05]  /*26070*/  LDS R187, [R0+0x1880] ;  /* 0x0018800000bb7984 */ /* 0x000fea0000000800 */
[----:B--2---:R-:W-:Y:S07]  /*26080*/  HMMA.1688.F32.TF32 R92, R52, R80, R248 ;  /* 0x00000050345c723c */ /* 0x004fee00000810f8 */
[----:B------:R-:W-:Y:S01]  /*26090*/  IMAD.MOV.U32 R248, RZ, RZ, R237 ;  /* 0x000000fffff87224 */ /* 0x000fe200078e00ed */
[----:B------:R-:W-:Y:S01]  /*260a0*/  MOV R249, R238 ;  /* 0x000000ee00f97202 */ /* 0x000fe20000000f00 */
[----:B------:R-:W2:Y:S01]  /*260b0*/  LDL.LU R237, [R1+0x2614] ;  /* 0x0026140001ed7983 */ /* 0x000ea20000300800 */
[----:B------:R-:W-:-:S02]  /*260c0*/  IMAD.MOV.U32 R250, RZ, RZ, R239 ;  /* 0x000000fffffa7224 */ /* 0x000fc400078e00ef */
[----:B------:R-:W-:Y:S01]  /*260d0*/  IMAD.MOV.U32 R251, RZ, RZ, R83 ;  /* 0x000000fffffb7224 */ /* 0x000fe200078e0053 */
[----:B------:R-:W2:Y:S04]  /*260e0*/  LDL.LU R238, [R1+0x2610] ;  /* 0x0026100001ee7983 */ /* 0x000ea80000300800 */
[----:B------:R-:W2:Y:S04]  /*260f0*/  LDL.LU R239, [R1+0x260c] ;  /* 0x00260c0001ef7983 */ /* 0x000ea80000300800 */
[----:B------:R-:W3:Y:S01]  /*26100*/  LDL.LU R83, [R1+0x2608] ;  /* 0x0026080001537983 */ /* 0x000ee20000300800 */
[C---:B------:R-:W-:Y:S03]  /*26110*/  HMMA.1688.F32.TF32 R148, R88.reuse, R20, R56 ;  /* 0x000000145894723c */ /* 0x040fe60000081038 */
[----:B------:R-:W-:Y:S04]  /*26120*/  LDS R56, [R2+0x100] ;  /* 0x0001000002387984 */ /* 0x000fe80000000800 */
[----:B------:R-:W-:Y:S01]  /*26130*/  LDS R58, [R2+0x900] ;  /* 0x00090000023a7984 */ /* 0x000fe20000000800 */
[----:B------:R-:W-:Y:S03]  /*26140*/  HMMA.1688.F32.TF32 R152, R88, R244, R12 ;  /* 0x000000f45898723c */ /* 0x000fe6000008100c */
[----:B------:R-:W-:Y:S04]  /*26150*/  LDS R88, [R4+0x100] ;  /* 0x0001000004587984 */ /* 0x000fe80000000800 */
[----:B------:R-:W-:Y:S04]  /*26160*/  LDS R90, [R4+0x900] ;  /* 0x00090000045a7984 */ /* 0x000fe80000000800 */
[----:B------:R-:W-:Y:S04]  /*26170*/  LDS R89, [R5+0x100] ;  /* 0x0001000005597984 */ /* 0x000fe80000000800 */
[----:B------:R-:W1:Y:S04]  /*26180*/  LDS R91, [R5+0x900] ;  /* 0x00090000055b7984 */ /* 0x000e680000000800 */
[----:B------:R-:W-:Y:S04]  /*26190*/  LDS R12, [R4+0x180] ;  /* 0x00018000040c7984 */ /* 0x000fe80000000800 */
[----:B------:R-:W-:Y:S04]  /*261a0*/  LDS R14, [R4+0x980] ;  /* 0x00098000040e7984 */ /* 0x000fe80000000800 */
[----:B------:R-:W-:Y:S04]  /*261b0*/  LDS R13, [R5+0x180] ;  /* 0x00018000050d7984 */ /* 0x000fe80000000800 */
[----:B------:R-:W4:Y:S04]  /*261c0*/  LDS R15, [R5+0x980] ;  /* 0x00098000050f7984 */ /* 0x000f280000000800 */
[----:B------:R-:W-:Y:S04]  /*261d0*/  LDS R57, [R0+0x100] ;  /* 0x0001000000397984 */ /* 0x000fe80000000800 */
[----:B------:R-:W4:Y:S01]  /*261e0*/  LDS R59, [R0+0x900] ;  /* 0x00090000003b7984 */ /* 0x000f220000000800 */
[C---:B-1----:R-:W-:Y:S08]  /*261f0*/  HMMA.1688.F32.TF32 R72, R88.reuse, R80, R72 ;  /* 0x000000505848723c */ /* 0x042ff00000081048 */
[C---:B------:R-:W-:Y:S08]  /*26200*/  HMMA.1688.F32.TF32 R128, R88.reuse, R36, R128 ;  /* 0x000000245880723c */ /* 0x040ff00000081080 */
[C---:B------:R-:W-:Y:S08]  /*26210*/  HMMA.1688.F32.TF32 R76, R88.reuse, R84, R76 ;  /* 0x00000054584c723c */ /* 0x040ff0000008104c */
[C---:B------:R-:W-:Y:S08]  /*26220*/  HMMA.1688.F32.TF32 R204, R88.reuse, R32, R204 ;  /* 0x0000002058cc723c */ /* 0x040ff000000810cc */
[C---:B------:R-:W-:Y:S08]  /*26230*/  HMMA.1688.F32.TF32 R112, R88.reuse, R28, R112 ;  /* 0x0000001c5870723c */ /* 0x040ff00000081070 */
[C---:B------:R-:W-:Y:S08]  /*26240*/  HMMA.1688.F32.TF32 R212, R88.reuse, R24, R212 ;  /* 0x0000001858d4723c */ /* 0x040ff000000810d4 */
[C---:B------:R-:W-:Y:S08]  /*26250*/  HMMA.1688.F32.TF32 R116, R88.reuse, R20, R116 ;  /* 0x000000145874723c */ /* 0x040ff00000081074 */
[----:B------:R-:W-:Y:S08]  /*26260*/  HMMA.1688.F32.TF32 R88, R88, R244, R216 ;  /* 0x000000f45858723c */ /* 0x000ff000000810d8 */
[----:B----4-:R-:W-:Y:S01]  /*26270*/  HMMA.1688.F32.TF32 R216, R12, R20, R172 ;  /* 0x000000140cd8723c */ /* 0x010fe200000810ac */
[----:B------:R-:W-:Y:S04]  /*26280*/  LDS R172, [R2+0x1000] ;  /* 0x0010000002ac7984 */ /* 0x000fe80000000800 */
[----:B------:R-:W-:Y:S04]  /*26290*/  LDS R174, [R2+0x1800] ;  /* 0x0018000002ae7984 */ /* 0x000fe80000000800 */
[----:B------:R-:W-:Y:S04]  /*262a0*/  LDS R173, [R0+0x1000] ;  /* 0x0010000000ad7984 */ /* 0x000fe80000000800 */
[----:B------:R-:W3:Y:S01]  /*262b0*/  LDS R175, [R0+0x1800] ;  /* 0x0018000000af7984 */ /* 0x000ee20000000800 */
[-C--:B------:R-:W-:Y:S08]  /*262c0*/  HMMA.1688.F32.TF32 R224, R56, R36.reuse, R224 ;  /* 0x0000002438e0723c */ /* 0x080ff000000810e0 */
[-C--:B------:R-:W-:Y:S08]  /*262d0*/  HMMA.1688.F32.TF32 R96, R52, R36.reuse, R96 ;  /* 0x000000243460723c */ /* 0x080ff00000081060 */
[----:B------:R-:W-:Y:S01]  /*262e0*/  HMMA.1688.F32.TF32 R164, R12, R36, R164 ;  /* 0x000000240ca4723c */ /* 0x000fe200000810a4 */
[----:B------:R-:W-:Y:S01]  /*262f0*/  IMAD.MOV.U32 R232, RZ, RZ, R246 ;  /* 0x000000ffffe87224 */ /* 0x000fe200078e00f6 */
[----:B------:R-:W-:Y:S01]  /*26300*/  MOV R233, R247 ;  /* 0x000000f700e97202 */ /* 0x000fe20000000f00 */
[----:B------:R-:W-:-:S02]  /*26310*/  IMAD.MOV.U32 R234, RZ, RZ, R23 ;  /* 0x000000ffffea7224 */ /* 0x000fc400078e0017 */
[----:B------:R-:W-:-:S03]  /*26320*/  IMAD.MOV.U32 R235, RZ, RZ, R22 ;  /* 0x000000ffffeb7224 */ /* 0x000fc600078e0016 */
[C---:B---3--:R-:W-:Y:S07]  /*26330*/  HMMA.1688.F32.TF32 R8, R172.reuse, R82, R240 ;  /* 0x00000052ac08723c */ /* 0x048fee00000810f0 */
[----:B------:R-:W-:Y:S01]  /*26340*/  IMAD.MOV.U32 R240, RZ, RZ, R31 ;  /* 0x000000fffff07224 */ /* 0x000fe200078e001f */
[----:B------:R-:W-:Y:S01]  /*26350*/  MOV R242, R35 ;  /* 0x0000002300f27202 */ /* 0x000fe20000000f00 */
[----:B------:R-:W-:Y:S02]  /*26360*/  IMAD.MOV.U32 R241, RZ, RZ, R30 ;  /* 0x000000fffff17224 */ /* 0x000fe400078e001e */
[----:B------:R-:W-:Y:S11]  /*26370*/  IMAD.MOV.U32 R243, RZ, RZ, R87 ;  /* 0x000000fffff37224 */ /* 0x000ff600078e0057 */
[----:B------:R-:W-:Y:S02]  /*26380*/  @!UPT UIADD3 URZ, URZ, URZ, URZ ;  /* 0x0000003f3f3ff290 */ /* 0x000fe4000fffe03f */
[----:B------:R-:W-:Y:S01]  /*26390*/  IMAD.MOV.U32 R36, RZ, RZ, R11 ;  /* 0x000000ffff247224 */ /* 0x000fe200078e000b */
[----:B------:R-:W-:Y:S01]  /*263a0*/  MOV R37, R10 ;  /* 0x0000000a00257202 */ /* 0x000fe20000000f00 */
[----:B------:R1:W-:Y:S04]  /*263b0*/  STL.64 [R1+0x2b0], R8 ;  /* 0x0002b00801007387 */ /* 0x0003e80000100a00 */
[----:B------:R-:W-:Y:S04]  /*263c0*/  STL [R1+0x24b4], R36 ;  /* 0x0024b42401007387 */ /* 0x000fe80000100800 */
[----:B------:R-:W-:Y:S01]  /*263d0*/  STL [R1+0x24b0], R37 ;  /* 0x0024b02501007387 */ /* 0x000fe20000100800 */
[----:B-1----:R-:W-:Y:S07]  /*263e0*/  HMMA.1688.F32.TF32 R8, R172, R38, R248 ;  /* 0x00000026ac08723c */ /* 0x002fee00000810f8 */
[----:B------:R-:W-:Y:S01]  /*263f0*/  MOV R248, R26 ;  /* 0x0000001a00f87202 */ /* 0x000fe20000000f00 */
[----:B------:R-:W-:Y:S01]  /*26400*/  IMAD.MOV.U32 R249, RZ, RZ, R27 ;  /* 0x000000fffff97224 */ /* 0x000fe200078e001b */
[----:B------:R-:W3:Y:S01]  /*26410*/  LDL.LU R26, [R1+0x2604] ;  /* 0x00260400011a7983 */ /* 0x000ee20000300800 */
[----:B------:R-:W-:Y:S01]  /*26420*/  IMAD.MOV.U32 R250, RZ, RZ, R34 ;  /* 0x000000fffffa7224 */ /* 0x000fe200078e0022 */
[----:B------:R-:W-:-:S02]  /*26430*/  MOV R251, R86 ;  /* 0x0000005600fb7202 */ /* 0x000fc40000000f00 */
[----:B------:R-:W4:Y:S04]  /*26440*/  LDL.LU R27, [R1+0x2600] ;  /* 0x00260000011b7983 */ /* 0x000f280000300800 */
[----:B------:R-:W2:Y:S04]  /*26450*/  LDL.LU R34, [R1+0x25fc] ;  /* 0x0025fc0001227983 */ /* 0x000ea80000300800 */
[----:B------:R-:W5:Y:S04]  /*26460*/  LDL.LU R86, [R1+0x25f8] ;  /* 0x0025f80001567983 */ /* 0x000f680000300800 */
[----:B------:R-:W5:Y:S04]  /*26470*/  LDL.LU R31, [R1+0x25f4] ;  /* 0x0025f400011f7983 */ /* 0x000f680000300800 */
[----:B------:R-:W5:Y:S04]  /*26480*/  LDL.LU R30, [R1+0x25f0] ;  /* 0x0025f000011e7983 */ /* 0x000f680000300800 */
[----:B------:R-:W5:Y:S04]  /*26490*/  LDL.LU R35, [R1+0x25ec] ;  /* 0x0025ec0001237983 */ /* 0x000f680000300800 */
[----:B------:R-:W5:Y:S04]  /*264a0*/  LDL.LU R87, [R1+0x25e8] ;  /* 0x0025e80001577983 */ /* 0x000f680000300800 */
[----:B------:R-:W5:Y:S04]  /*264b0*/  LDL.LU R246, [R1+0x25e4] ;  /* 0x0025e40001f67983 */ /* 0x000f680000300800 */
[----:B------:R-:W5:Y:S04]  /*264c0*/  LDL.LU R247, [R1+0x25e0] ;  /* 0x0025e00001f77983 */ /* 0x000f680000300800 */
[----:B------:R-:W5:Y:S04]  /*264d0*/  LDL.LU R23, [R1+0x25dc] ;  /* 0x0025dc0001177983 */ /* 0x000f680000300800 */
[----:B------:R-:W5:Y:S01]  /*264e0*/  LDL.LU R22, [R1+0x25d8] ;  /* 0x0025d80001167983 */ /* 0x000f620000300800 */
[----:B---3--:R-:W-:Y:S01]  /*264f0*/  MOV R191, R26 ;  /* 0x0000001a00bf7202 */ /* 0x008fe20000000f00 */
[----:B----4-:R-:W-:-:S02]  /*26500*/  IMAD.MOV.U32 R190, RZ, RZ, R27 ;  /* 0x000000ffffbe7224 */ /* 0x010fc400078e001b */
[----:B--2---:R-:W-:Y:S01]  /*26510*/  IMAD.MOV.U32 R189, RZ, RZ, R34 ;  /* 0x000000ffffbd7224 */ /* 0x004fe200078e0022 */
[----:B-----5:R-:W-:Y:S02]  /*26520*/  MOV R188, R86 ;  /* 0x0000005600bc7202 */ /* 0x020fe40000000f00 */
[----:B------:R-:W2:Y:S04]  /*26530*/  LDL.LU R86, [R1+0x25d4] ;  /* 0x0025d40001567983 */ /* 0x000ea80000300800 */
[----:B------:R-:W3:Y:S04]  /*26540*/  LDL.LU R34, [R1+0x25d0] ;  /* 0x0025d00001227983 */ /* 0x000ee80000300800 */
[----:B------:R-:W4:Y:S04]  /*26550*/  LDL.LU R27, [R1+0x25cc] ;  /* 0x0025cc00011b7983 */ /* 0x000f280000300800 */
[----:B------:R-:W4:Y:S01]  /*26560*/  LDL.LU R26, [R1+0x25c8] ;  /* 0x0025c800011a7983 */ /* 0x000f220000300800 */
[----:B------:R-:W-:Y:S01]  /*26570*/  IMAD.MOV.U32 R199, RZ, RZ, R246 ;  /* 0x000000ffffc77224 */ /* 0x000fe200078e00f6 */
[----:B------:R-:W-:Y:S01]  /*26580*/  MOV R198, R247 ;  /* 0x000000f700c67202 */ /* 0x000fe20000000f00 */
[----:B------:R-:W-:-:S02]  /*26590*/  IMAD.MOV.U32 R196, RZ, RZ, R23 ;  /* 0x000000ffffc47224 */ /* 0x000fc400078e0017 */
[----:B------:R-:W4:Y:S01]  /*265a0*/  LDL.LU R23, [R1+0x25c4] ;  /* 0x0025c40001177983 */ /* 0x000f220000300800 */
[----:B------:R-:W-:-:S03]  /*265b0*/  IMAD.MOV.U32 R197, RZ, RZ, R22 ;  /* 0x000000ffffc57224 */ /* 0x000fc600078e0016 */
[----:B------:R-:W4:Y:S04]  /*265c0*/  LDL.LU R22, [R1+0x25c0] ;  /* 0x0025c00001167983 */ /* 0x000f280000300800 */
[----:B------:R-:W4:Y:S04]  /*265d0*/  LDL.LU R247, [R1+0x25bc] ;  /* 0x0025bc0001f77983 */ /* 0x000f280000300800 */
[----:B------:R-:W4:Y:S01]  /*265e0*/  LDL.LU R246, [R1+0x25b8] ;  /* 0x0025b80001f67983 */ /* 0x000f220000300800 */
[C---:B------:R-:W-:Y:S08]  /*265f0*/  HMMA.1688.F32.TF32 R228, R56.reuse, R80, R228 ;  /* 0x0000005038e4723c */ /* 0x040ff000000810e4 */
[C---:B------:R-:W-:Y:S08]  /*26600*/  HMMA.1688.F32.TF32 R60, R56.reuse, R84, R60 ;  /* 0x00000054383c723c */ /* 0x040ff0000008103c */
[C---:B------:R-:W-:Y:S08]  /*26610*/  HMMA.1688.F32.TF32 R220, R56.reuse, R32, R220 ;  /* 0x0000002038dc723c */ /* 0x040ff000000810dc */
[C---:B------:R-:W-:Y:S08]  /*26620*/  HMMA.1688.F32.TF32 R64, R56.reuse, R28, R64 ;  /* 0x0000001c3840723c */ /* 0x040ff00000081040 */
[C---:B------:R-:W-:Y:S08]  /*26630*/  HMMA.1688.F32.TF32 R120, R56.reuse, R24, R120 ;  /* 0x000000183878723c */ /* 0x040ff00000081078 */
[C---:B------:R-:W-:Y:S08]  /*26640*/  HMMA.1688.F32.TF32 R68, R56.reuse, R20, R68 ;  /* 0x000000143844723c */ /* 0x040ff00000081044 */
[----:B------:R-:W-:Y:S08]  /*26650*/  HMMA.1688.F32.TF32 R124, R56, R244, R124 ;  /* 0x000000f4387c723c */ /* 0x000ff0000008107c */
        /* <DEDUP_REMOVED lines=10> */
[C---:B------:R-:W-:Y:S01]  /*26700*/  HMMA.1688.F32.TF32 R52, R12.reuse, R24, R176 ;  /* 0x000000180c34723c */ /* 0x040fe200000810b0 */
[----:B------:R-:W-:Y:S01]  /*26710*/  IMAD.MOV.U32 R33, RZ, RZ, R8 ;  /* 0x000000ffff217224 */ /* 0x000fe200078e0008 */
[----:B------:R-:W-:Y:S01]  /*26720*/  MOV R32, R9 ;  /* 0x0000000900207202 */ /* 0x000fe20000000f00 */
[----:B------:R-:W-:Y:S01]  /*26730*/  IMAD.MOV.U32 R29, RZ, RZ, R10 ;  /* 0x000000ffff1d7224 */ /* 0x000fe200078e000a */
[----:B------:R-:W-:Y:S01]  /*26740*/  MOV R194, R30 ;  /* 0x0000001e00c27202 */ /* 0x000fe20000000f00 */
[----:B------:R-:W-:Y:S01]  /*26750*/  IMAD.MOV.U32 R28, RZ, RZ, R11 ;  /* 0x000000ffff1c7224 */ /* 0x000fe200078e000b */
[----:B------:R-:W-:Y:S02]  /*26760*/  LDS R180, [R4+0x1000] ;  /* 0x0010000004b47984 */ /* 0x000fe40000000800 */
[----:B------:R-:W-:Y:S02]  /*26770*/  HMMA.1688.F32.TF32 R12, R12, R244, R236 ;  /* 0x000000f40c0c723c */ /* 0x000fe400000810ec */
        /* <DEDUP_REMOVED lines=20> */
[----:B------:R-:W-:-:S02]  /*268c0*/  IMAD.MOV.U32 R192, RZ, RZ, R87 ;  /* 0x000000ffffc07224 */ /* 0x000fc400078e0057 */
[----:B------:R-:W-:Y:S01]  /*268d0*/  IMAD.MOV.U32 R193, RZ, RZ, R35 ;  /* 0x000000ffffc17224 */ /* 0x000fe200078e0023 */
[----:B------:R-:W-:Y:S01]  /*268e0*/  LDS R182, [R4+0x1800] ;  /* 0x0018000004b67984 */ /* 0x000fe20000000800 */
[----:B------:R-:W-:-:S03]  /*268f0*/  IMAD.MOV.U32 R195, RZ, RZ, R31 ;  /* 0x000000ffffc37224 */ /* 0x000fc600078e001f */
[----:B------:R-:W-:Y:S04]  /*26900*/  LDS R181, [R5+0x1000] ;  /* 0x0010000005b57984 */ /* 0x000fe80000000800 */
[----:B------:R-:W1:Y:S04]  /*26910*/  LDS R183, [R5+0x1800] ;  /* 0x0018000005b77984 */ /* 0x000e680000000800 */
[----:B------:R-:W-:Y:S04]  /*26920*/  LDS R176, [R4+0x1080] ;  /* 0x0010800004b07984 */ /* 0x000fe80000000800 */
[----:B------:R-:W-:Y:S04]  /*26930*/  LDS R178, [R4+0x1880] ;  /* 0x0018800004b27984 */ /* 0x000fe80000000800 */
[----:B------:R-:W-:Y:S04]  /*26940*/  LDS R177, [R5+0x1080] ;  /* 0x0010800005b17984 */ /* 0x000fe80000000800 */
[----:B------:R-:W1:Y:S01]  /*26950*/  LDS R179, [R5+0x1880] ;  /* 0x0018800005b37984 */ /* 0x000e620000000800 */
[----:B--2---:R-:W-:Y:S01]  /*26960*/  MOV R203, R86 ;  /* 0x0000005600cb7202 */ /* 0x004fe20000000f00 */
[----:B---3--:R-:W-:-:S02]  /*26970*/  IMAD.MOV.U32 R202, RZ, RZ, R34 ;  /* 0x000000ffffca7224 */ /* 0x008fc400078e0022 */
[----:B----4-:R-:W-:Y:S01]  /*26980*/  IMAD.MOV.U32 R201, RZ, RZ, R27 ;  /* 0x000000ffffc97224 */ /* 0x010fe200078e001b */
[----:B------:R-:W-:Y:S01]  /*26990*/  MOV R200, R26 ;  /* 0x0000001a00c87202 */ /* 0x000fe20000000f00 */
[----:B------:R-:W-:Y:S02]  /*269a0*/  IMAD.MOV.U32 R211, RZ, RZ, R23 ;  /* 0x000000ffffd37224 */ /* 0x000fe400078e0017 */
[----:B------:R-:W-:Y:S01]  /*269b0*/  IMAD.MOV.U32 R210, RZ, RZ, R22 ;  /* 0x000000ffffd27224 */ /* 0x000fe200078e0016 */
[----:B------:R-:W-:Y:S01]  /*269c0*/  MOV R209, R247 ;  /* 0x000000f700d17202 */ /* 0x000fe20000000f00 */
[----:B------:R-:W-:Y:S02]  /*269d0*/  IMAD.MOV.U32 R208, RZ, RZ, R246 ;  /* 0x000000ffffd07224 */ /* 0x000fe400078e00f6 */
[----:B------:R-:W2:Y:S04]  /*269e0*/  LDL.LU R246, [R1+0x25b4] ;  /* 0x0025b40001f67983 */ /* 0x000ea80000300800 */
[----:B------:R-:W2:Y:S04]  /*269f0*/  LDL.LU R247, [R1+0x25b0] ;  /* 0x0025b00001f77983 */ /* 0x000ea80000300800 */
[----:B------:R-:W3:Y:S04]  /*26a00*/  LDL.LU R22, [R1+0x25ac] ;  /* 0x0025ac0001167983 */ /* 0x000ee80000300800 */
[----:B------:R-:W3:Y:S04]  /*26a10*/  LDL.LU R23, [R1+0x25a8] ;  /* 0x0025a80001177983 */ /* 0x000ee80000300800 */
[----:B------:R-:W5:Y:S04]  /*26a20*/  LDL.LU R26, [R1+0x25a4] ;  /* 0x0025a400011a7983 */ /* 0x000f680000300800 */
[----:B------:R-:W5:Y:S04]  /*26a30*/  LDL.LU R27, [R1+0x25a0] ;  /* 0x0025a000011b7983 */ /* 0x000f680000300800 */
[----:B------:R-:W4:Y:S04]  /*26a40*/  LDL.LU R34, [R1+0x259c] ;  /* 0x00259c0001227983 */ /* 0x000f280000300800 */
[----:B------:R-:W2:Y:S04]  /*26a50*/  LDL.LU R86, [R1+0x2598] ;  /* 0x0025980001567983 */ /* 0x000ea80000300800 */
[----:B------:R-:W2:Y:S04]  /*26a60*/  LDL.LU R87, [R1+0x2594] ;  /* 0x0025940001577983 */ /* 0x000ea80000300800 */
[----:B------:R-:W4:Y:S04]  /*26a70*/  LDL.LU R35, [R1+0x2590] ;  /* 0x0025900001237983 */ /* 0x000f280000300800 */
[----:B------:R-:W4:Y:S04]  /*26a80*/  LDL.LU R30, [R1+0x258c] ;  /* 0x00258c00011e7983 */ /* 0x000f280000300800 */
[----:B------:R-:W4:Y:S01]  /*26a90*/  LDL.LU R31, [R1+0x2588] ;  /* 0x00258800011f7983 */ /* 0x000f220000300800 */
[C---:B-1----:R-:W-:Y:S03]  /*26aa0*/  HMMA.1688.F32.TF32 R200, R180.reuse, R82, R200 ;  /* 0x00000052b4c8723c */ /* 0x042fe600000810c8 */
[----:B------:R-:W-:Y:S04]  /*26ab0*/  STL [R1+0x24bc], R28 ;  /* 0x0024bc1c01007387 */ /* 0x000fe80000100800 */
[----:B------:R1:W-:Y:S01]  /*26ac0*/  STL [R1+0x24b8], R32 ;  /* 0x0024b82001007387 */ /* 0x0003e20000100800 */
[----:B------:R-:W-:Y:S03]  /*26ad0*/  HMMA.1688.F32.TF32 R196, R180, R38, R196 ;  /* 0x00000026b4c4723c */ /* 0x000fe600000810c4 */
[----:B------:R-:W-:Y:S04]  /*26ae0*/  STL [R1+0x24ac], R33 ;  /* 0x0024ac2101007387 */ /* 0x000fe80000100800 */
[----:B------:R1:W-:Y:S01]  /*26af0*/  STL [R1+0x24a8], R29 ;  /* 0x0024a81d01007387 */ /* 0x0003e20000100800 */
[C---:B---3--:R-:W-:Y:S08]  /*26b00*/  HMMA.1688.F32.TF32 R208, R172.reuse, R22, R208 ;  /* 0x00000016acd0723c */ /* 0x048ff000000810d0 */
[C---:B-----5:R-:W-:Y:S08]  /*26b10*/  HMMA.1688.F32.TF32 R16, R172.reuse, R26, R16 ;  /* 0x0000001aac10723c */ /* 0x060ff00000081010 */
[C---:B--2---:R-:W-:Y:S08]  /*26b20*/  HMMA.1688.F32.TF32 R236, R172.reuse, R86, R236 ;  /* 0x00000056acec723c */ /* 0x044ff000000810ec */
[C---:B----4-:R-:W-:Y:S08]  /*26b30*/  HMMA.1688.F32.TF32 R44, R172.reuse, R34, R44 ;  /* 0x00000022ac2c723c */ /* 0x050ff0000008102c */
[C---:B------:R-:W-:Y:S08]  /*26b40*/  HMMA.1688.F32.TF32 R40, R172.reuse, R30, R40 ;  /* 0x0000001eac28723c */ /* 0x040ff00000081028 */
[----:B------:R-:W-:Y:S01]  /*26b50*/  HMMA.1688.F32.TF32 R172, R172, R246, R8 ;  /* 0x000000f6acac723c */ /* 0x000fe20000081008 */
[----:B------:R-:W-:Y:S04]  /*26b60*/  STL [R1+0x24c0], R238 ;  /* 0x0024c0ee01007387 */ /* 0x000fe80000100800 */
[----:B------:R2:W-:Y:S03]  /*26b70*/  STL [R1+0x24a4], R239 ;  /* 0x0024a4ef01007387 */ /* 0x0005e60000100800 */
[----:B------:R-:W-:Y:S01]  /*26b80*/  IMAD.MOV.U32 R21, RZ, RZ, R46 ;  /* 0x000000ffff157224 */ /* 0x000fe200078e002e */
[----:B------:R-:W-:Y:S01]  /*26b90*/  HMMA.1688.F32.TF32 R192, R180, R86, R192 ;  /* 0x00000056b4c0723c */ /* 0x000fe200000810c0 */
[----:B------:R-:W-:Y:S01]  /*26ba0*/  IMAD.MOV.U32 R20, RZ, RZ, R47 ;  /* 0x000000ffff147224 */ /* 0x000fe200078e002f */
[----:B------:R-:W-:Y:S01]  /*26bb0*/  MOV R24, R45 ;  /* 0x0000002d00187202 */ /* 0x000fe20000000f00 */
[----:B------:R-:W-:Y:S01]  /*26bc0*/  IMAD.MOV.U32 R25, RZ, RZ, R44 ;  /* 0x000000ffff197224 */ /* 0x000fe200078e002c */
[----:B------:R-:W3:Y:S01]  /*26bd0*/  LDL.LU.64 R46, [R1+0x2580] ;  /* 0x00258000012e7983 */ /* 0x000ee20000300a00 */
[----:B-1----:R-:W-:-:S02]  /*26be0*/  MOV R32, R18 ;  /* 0x0000001200207202 */ /* 0x002fc40000000f00 */
[----:B------:R-:W-:Y:S01]  /*26bf0*/  IMAD.MOV.U32 R29, RZ, RZ, R42 ;  /* 0x000000ffff1d7224 */ /* 0x000fe200078e002a */
[----:B------:R-:W3:Y:S01]  /*26c00*/  LDL.LU.64 R44, [R1+0x2578] ;  /* 0x00257800012c7983 */ /* 0x000ee20000300a00 */
[----:B--2---:R-:W-:Y:S01]  /*26c10*/  MOV R239, R43 ;  /* 0x0000002b00ef7202 */ /* 0x004fe20000000f00 */
[----:B------:R-:W-:Y:S01]  /*26c20*/  IMAD.MOV.U32 R33, RZ, RZ, R41 ;  /* 0x000000ffff217224 */ /* 0x000fe200078e0029 */
[----:B------:R-:W-:Y:S01]  /*26c30*/  MOV R37, R40 ;  /* 0x0000002800257202 */ /* 0x000fe20000000f00 */
[----:B------:R-:W2:Y:S01]  /*26c40*/  LDL.LU.64 R42, [R1+0x2570] ;  /* 0x00257000012a7983 */ /* 0x000ea20000300a00 */
[----:B------:R-:W-:Y:S01]  /*26c50*/  IMAD.MOV.U32 R36, RZ, RZ, R19 ;  /* 0x000000ffff247224 */ /* 0x000fe200078e0013 */
[----:B------:R-:W-:Y:S01]  /*26c60*/  HMMA.1688.F32.TF32 R188, R180, R34, R188 ;  /* 0x00000022b4bc723c */ /* 0x000fe200000810bc */
[----:B------:R-:W-:Y:S01]  /*26c70*/  IMAD.MOV.U32 R238, RZ, RZ, R16 ;  /* 0x000000ffffee7224 */ /* 0x000fe200078e0010 */
[----:B------:R-:W2:Y:S01]  /*26c80*/  LDL.LU.64 R40, [R1+0x2568] ;  /* 0x0025680001287983 */ /* 0x000ea20000300a00 */
[----:B------:R-:W-:-:S03]  /*26c90*/  IMAD.MOV.U32 R28, RZ, RZ, R17 ;  /* 0x000000ffff1c7224 */ /* 0x000fc600078e0011 */
[----:B------:R-:W4:Y:S02]  /*26ca0*/  LDL.LU.64 R18, [R1+0x2560] ;  /* 0x0025600001127983 */ /* 0x000f240000300a00 */
[C---:B------:R-:W-:Y:S02]  /*26cb0*/  HMMA.1688.F32.TF32 R232, R180.reuse, R30, R232 ;  /* 0x0000001eb4e8723c */ /* 0x040fe400000810e8 */
[----:B------:R-:W4:Y:S04]  /*26cc0*/  LDL.LU.64 R16, [R1+0x2558] ;  /* 0x0025580001107983 */ /* 0x000f280000300a00 */
[----:B------:R-:W-:Y:S04]  /*26cd0*/  STL.64 [R1+0x260], R208 ;  /* 0x000260d001007387 */ /* 0x000fe80000100a00 */
[----:B------:R1:W-:Y:S01]  /*26ce0*/  STL.64 [R1+0x268], R210 ;  /* 0x000268d201007387 */ /* 0x0003e20000100a00 */
[C---:B------:R-:W-:Y:S03]  /*26cf0*/  HMMA.1688.F32.TF32 R240, R180.reuse, R26, R240 ;  /* 0x0000001ab4f0723c */ /* 0x040fe600000810f0 */
[----:B-1----:R-:W5:Y:S04]  /*26d00*/  LDL.LU.64 R210, [R1+0x2550] ;  /* 0x0025500001d27983 */ /* 0x002f680000300a00 */
[----:B------:R-:W5:Y:S04]  /*26d10*/  LDL.LU.64 R208, [R1+0x2548] ;  /* 0x0025480001d07983 */ /* 0x000f680000300a00 */
[----:B------:R-:W2:Y:S04]  /*26d20*/  LDL.LU.64 R10, [R1+0x2540] ;  /* 0x00254000010a7983 */ /* 0x000ea80000300a00 */
[----:B------:R-:W2:Y:S01]  /*26d30*/  LDL.LU.64 R8, [R1+0x2538] ;  /* 0x0025380001087983 */ /* 0x000ea20000300a00 */
[----:B------:R-:W-:Y:S03]  /*26d40*/  HMMA.1688.F32.TF32 R248, R180, R22, R248 ;  /* 0x00000016b4f8723c */ /* 0x000fe600000810f8 */
[----:B------:R-:W-:Y:S04]  /*26d50*/  STL.64 [R1+0x200], R172 ;  /* 0x000200ac01007387 */ /* 0x000fe80000100a00 */
[----:B------:R-:W-:Y:S04]  /*26d60*/  STL.64 [R1+0x208], R174 ;  /* 0x000208ae01007387 */ /* 0x000fe80000100a00 */
[----:B------:R-:W-:Y:S04]  /*26d70*/  STL.64 [R1+0x1f0], R200 ;  /* 0x0001f0c801007387 */ /* 0x000fe80000100a00 */
[----:B------:R1:W-:Y:S04]  /*26d80*/  STL.64 [R1+0x1f8], R202 ;  /* 0x0001f8ca01007387 */ /* 0x0003e80000100a00 */
[----:B-1----:R-:W2:Y:S04]  /*26d90*/  LDL.LU.64 R202, [R1+0x2530] ;  /* 0x0025300001ca7983 */ /* 0x002ea80000300a00 */
[----:B------:R-:W2:Y:S04]  /*26da0*/  LDL.LU.64 R200, [R1+0x2528] ;  /* 0x0025280001c87983 */ /* 0x000ea80000300a00 */
        /* <DEDUP_REMOVED lines=18> */
[----:B-1----:R-:W3:Y:S04]  /*26ed0*/  LDL.LU.64 R242, [R1+0x24e0] ;  /* 0x0024e00001f27983 */ /* 0x002ee80000300a00 */
[----:B------:R-:W3:Y:S04]  /*26ee0*/  LDL.LU.64 R240, [R1+0x24d8] ;  /* 0x0024d80001f07983 */ /* 0x000ee80000300a00 */
[----:B------:R-:W-:Y:S04]  /*26ef0*/  STL.64 [R1+0x80], R248 ;  /* 0x000080f801007387 */ /* 0x000fe80000100a00 */
[----:B------:R1:W-:Y:S04]  /*26f00*/  STL.64 [R1+0x88], R250 ;  /* 0x000088fa01007387 */ /* 0x0003e80000100a00 */
[----:B-1----:R-:W4:Y:S04]  /*26f10*/  LDL.LU.64 R250, [R1+0x24d0] ;  /* 0x0024d00001fa7983 */ /* 0x002f280000300a00 */
[----:B------:R-:W4:Y:S01]  /*26f20*/  LDL.LU.64 R248, [R1+0x24c8] ;  /* 0x0024c80001f87983 */ /* 0x000f220000300a00 */
[----:B------:R-:W-:Y:S01]  /*26f30*/  IMAD.MOV.U32 R172, RZ, RZ, R252 ;  /* 0x000000ffffac7224 */ /* 0x000fe200078e00fc */
[----:B------:R-:W-:Y:S01]  /*26f40*/  MOV R173, R7 ;  /* 0x0000000700ad7202 */ /* 0x000fe20000000f00 */
[----:B------:R-:W-:-:S02]  /*26f50*/  IMAD.MOV.U32 R174, RZ, RZ, R6 ;  /* 0x000000ffffae7224 */ /* 0x000fc400078e0006 */
[----:B------:R-:W-:-:S07]  /*26f60*/  IMAD.MOV.U32 R175, RZ, RZ, R3 ;  /* 0x000000ffffaf7224 */ /* 0x000fce00078e0003 */
[----:B------:R-:W-:Y:S11]  /*26f70*/  HMMA.1688.F32.TF32 R172, R180, R246, R172 ;  /* 0x000000f6b4ac723c */ /* 0x000ff600000810ac */
[----:B------:R-:W-:Y:S11]  /*26f80*/  @!UPT UIADD3 URZ, URZ, URZ, URZ ;  /* 0x0000003f3f3ff290 */ /* 0x000ff6000fffe03f */
[----:B------:R-:W-:Y:S01]  /*26f90*/  @!UPT UIADD3 URZ, URZ, URZ, URZ ;  /* 0x0000003f3f3ff290 */ /* 0x000fe2000fffe03f */
[----:B------:R-:W-:Y:S04]  /*26fa0*/  STL.64 [R1+0x60], R172 ;  /* 0x000060ac01007387 */ /* 0x000fe80000100a00 */
[----:B------:R2:W-:Y:S01]  /*26fb0*/  STL.64 [R1+0x68], R174 ;  /* 0x000068ae01007387 */ /* 0x0005e20000100a00 */
[C---:B------:R-:W-:Y:S08]  /*26fc0*/  HMMA.1688.F32.TF32 R144, R176.reuse, R26, R144 ;  /* 0x0000001ab090723c */ /* 0x040ff00000081090 */
[C---:B------:R-:W-:Y:S08]  /*26fd0*/  HMMA.1688.F32.TF32 R148, R176.reuse, R22, R148 ;  /* 0x00000016b094723c */ /* 0x040ff00000081094 */
[----:B------:R-:W-:Y:S08]  /*26fe0*/  HMMA.1688.F32.TF32 R152, R176, R246, R152 ;  /* 0x000000f6b098723c */ /* 0x000ff00000081098 */
[C---:B--2---:R-:W-:Y:S08]  /*26ff0*/  HMMA.1688.F32.TF32 R172, R184.reuse, R86, R232 ;  /* 0x00000056b8ac723c */ /* 0x044ff000000810e8 */
[C---:B---3--:R-:W-:Y:S08]  /*27000*/  HMMA.1688.F32.TF32 R180, R184.reuse, R38, R240 ;  /* 0x00000026b8b4723c */ /* 0x048ff000000810f0 */
[C---:B----4-:R-:W-:Y:S08]  /*27010*/  HMMA.1688.F32.TF32 R248, R184.reuse, R82, R248 ;  /* 0x00000052b8f8723c */ /* 0x050ff000000810f8 */
[C---:B------:R-:W-:Y:S08]  /*27020*/  HMMA.1688.F32.TF32 R188, R184.reuse, R34, R188 ;  /* 0x00000022b8bc723c */ /* 0x040ff000000810bc */
[C---:B------:R-:W-:Y:S07]  /*27030*/  HMMA.1688.F32.TF32 R232, R184.reuse, R22, R200 ;  /* 0x00000016b8e8723c */ /* 0x040fee00000810c8 */
[----:B------:R-:W-:Y:S04]  /*27040*/  STL.64 [R1+0x50], R248 ;  /* 0x000050f801007387 */ /* 0x000fe80000100a00 */
[----:B------:R-:W-:Y:S04]  /*27050*/  STL.64 [R1+0x58], R250 ;  /* 0x000058fa01007387 */ /* 0x000fe80000100a00 */
[----:B------:R-:W-:Y:S04]  /*27060*/  STL.64 [R1+0x40], R180 ;  /* 0x000040b401007387 */ /* 0x000fe80000100a00 */
[----:B------:R1:W-:Y:S04]  /*27070*/  STL.64 [R1+0x48], R182 ;  /* 0x000048b601007387 */ /* 0x0003e80000100a00 */
[----:B------:R-:W-:Y:S04]  /*27080*/  STL.64 [R1+0x30], R172 ;  /* 0x000030ac01007387 */ /* 0x000fe80000100a00 */
[----:B------:R2:W-:Y:S01]  /*27090*/  STL.64 [R1+0x38], R174 ;  /* 0x000038ae01007387 */ /* 0x0005e20000100a00 */
[C---:B-1----:R-:W-:Y:S08]  /*270a0*/  HMMA.1688.F32.TF32 R180, R184.reuse, R30, R192 ;  /* 0x0000001eb8b4723c */ /* 0x042ff000000810c0 */
[C---:B--2---:R-:W-:Y:S08]  /*270b0*/  HMMA.1688.F32.TF32 R172, R184.reuse, R26, R196 ;  /* 0x0000001ab8ac723c */ /* 0x044ff000000810c4 */
[----:B------:R-:W-:Y:S01]  /*270c0*/  HMMA.1688.F32.TF32 R196, R184, R246, R8 ;  /* 0x000000f6b8c4723c */ /* 0x000fe20000081008 */
[----:B------:R-:W-:Y:S07]  /*270d0*/  STL.64 [R1+0x20], R188 ;  /* 0x000020bc01007387 */ /* 0x000fee0000100a00 */
[----:B------:R-:W-:Y:S01]  /*270e0*/  HMMA.1688.F32.TF32 R184, R176, R86, R40 ;  /* 0x00000056b0b8723c */ /* 0x000fe20000081028 */
[----:B------:R-:W-:Y:S04]  /*270f0*/  LDS R40, [R2+0x1100] ;  /* 0x0011000002287984 */ /* 0x000fe80000000800 */
[----:B------:R-:W-:Y:S04]  /*27100*/  LDS R42, [R2+0x1900] ;  /* 0x00190000022a7984 */ /* 0x000fe80000000800 */
[----:B------:R-:W-:Y:S04]  /*27110*/  LDS R41, [R0+0x1100] ;  /* 0x0011000000297984 */ /* 0x000fe80000000800 */
[----:B------:R-:W1:Y:S01]  /*27120*/  LDS R43, [R0+0x1900] ;  /* 0x00190000002b7984 */ /* 0x000e620000000800 */
[----:B------:R-:W-:Y:S01]  /*27130*/  MOV R85, R172 ;  /* 0x000000ac00557202 */ /* 0x000fe20000000f00 */
[----:B------:R-:W-:-:S02]  /*27140*/  IMAD.MOV.U32 R84, RZ, RZ, R173 ;  /* 0x000000ffff547224 */ /* 0x000fc400078e00ad */
[----:B------:R2:W-:Y:S01]  /*27150*/  STL.64 [R1+0x28], R190 ;  /* 0x000028be01007387 */ /* 0x0005e20000100a00 */
[----:B------:R-:W-:Y:S01]  /*27160*/  IMAD.MOV.U32 R81, RZ, RZ, R174 ;  /* 0x000000ffff517224 */ /* 0x000fe200078e00ae */
[----:B------:R-:W-:Y:S02]  /*27170*/  MOV R80, R175 ;  /* 0x000000af00507202 */ /* 0x000fe40000000f00 */
[----:B------:R-:W-:Y:S01]  /*27180*/  STL.64 [R1+0x10], R180 ;  /* 0x000010b401007387 */ /* 0x000fe20000100a00 */
[C---:B-----5:R-:W-:Y:S03]  /*27190*/  HMMA.1688.F32.TF32 R192, R176.reuse, R82, R208 ;  /* 0x00000052b0c0723c */ /* 0x060fe600000810d0 */
[----:B------:R3:W-:Y:S04]  /*271a0*/  STL.64 [R1+0x18], R182 ;  /* 0x000018b601007387 */ /* 0x0007e80000100a00 */
[----:B------:R-:W-:Y:S01]  /*271b0*/  LDS R8, [R4+0x1180] ;  /* 0x0011800004087984 */ /* 0x000fe20000000800 */
[C---:B--2---:R-:W-:Y:S03]  /*271c0*/  HMMA.1688.F32.TF32 R188, R176.reuse, R38, R16 ;  /* 0x00000026b0bc723c */ /* 0x044fe60000081010 */
[----:B------:R-:W-:Y:S04]  /*271d0*/  LDS R10, [R4+0x1980] ;  /* 0x00198000040a7984 */ /* 0x000fe80000000800 */
[----:B------:R-:W-:Y:S01]  /*271e0*/  LDS R9, [R5+0x1180] ;  /* 0x0011800005097984 */ /* 0x000fe20000000800 */
[C---:B---3--:R-:W-:Y:S03]  /*271f0*/  HMMA.1688.F32.TF32 R180, R176.reuse, R34, R44 ;  /* 0x00000022b0b4723c */ /* 0x048fe6000008102c */
[----:B------:R-:W-:Y:S04]  /*27200*/  LDS R44, [R4+0x1100] ;  /* 0x00110000042c7984 */ /* 0x000fe80000000800 */
[----:B------:R-:W-:Y:S01]  /*27210*/  LDS R46, [R4+0x1900] ;  /* 0x00190000042e7984 */ /* 0x000fe20000000800 */
[----:B------:R-:W-:Y:S03]  /*27220*/  HMMA.1688.F32.TF32 R172, R176, R30, R48 ;  /* 0x0000001eb0ac723c */ /* 0x000fe60000081030 */
[----:B------:R-:W-:Y:S04]  /*27230*/  LDS R45, [R5+0x1100] ;  /* 0x00110000052d7984 */ /* 0x000fe80000000800 */
[----:B------:R-:W-:Y:S01]  /*27240*/  LDS R47, [R5+0x1900] ;  /* 0x00190000052f7984 */ /* 0x000fe20000000800 */
[C---:B-1----:R-:W-:Y:S03]  /*27250*/  HMMA.1688.F32.TF32 R176, R40.reuse, R82, R228 ;  /* 0x0000005228b0723c */ /* 0x042fe600000810e4 */
[----:B------:R1:W-:Y:S04]  /*27260*/  STL [R1+0x24a0], R232 ;  /* 0x0024a0e801007387 */ /* 0x0003e80000100800 */
[----:B------:R-:W-:Y:S01]  /*27270*/  LDS R16, [R2+0x1180] ;  /* 0x0011800002107984 */ /* 0x000fe20000000800 */
[C---:B------:R-:W-:Y:S03]  /*27280*/  HMMA.1688.F32.TF32 R48, R40.reuse, R38, R224 ;  /* 0x000000262830723c */ /* 0x040fe600000810e0 */
[----:B------:R-:W-:Y:S04]  /*27290*/  STL [R1+0x249c], R233 ;  /* 0x00249ce901007387 */ /* 0x000fe80000100800 */
[----:B------:R2:W-:Y:S04]  /*272a0*/  STL [R1+0x2498], R234 ;  /* 0x002498ea01007387 */ /* 0x0005e80000100800 */
[----:B------:R3:W-:Y:S04]  /*272b0*/  STL [R1+0x2494], R235 ;  /* 0x002494eb01007387 */ /* 0x0007e80000100800 */
[----:B------:R-:W-:Y:S04]  /*272c0*/  STL.64 [R1+0xe0], R176 ;  /* 0x0000e0b001007387 */ /* 0x000fe80000100a00 */
[----:B------:R4:W-:Y:S04]  /*272d0*/  STL.64 [R1+0xe8], R178 ;  /* 0x0000e8b201007387 */ /* 0x0009e80000100a00 */
[----:B------:R-:W-:Y:S01]  /*272e0*/  LDS R18, [R2+0x1980] ;  /* 0x0019800002127984 */ /* 0x000fe20000000800 */
[----:B-1----:R-:W-:Y:S01]  /*272f0*/  IMAD.MOV.U32 R232, RZ, RZ, R48 ;  /* 0x000000ffffe87224 */ /* 0x002fe200078e0030 */
[----:B--2---:R-:W-:Y:S01]  /*27300*/  MOV R234, R50 ;  /* 0x0000003200ea7202 */ /* 0x004fe20000000f00 */
[----:B------:R-:W-:Y:S01]  /*27310*/  IMAD.MOV.U32 R233, RZ, RZ, R49 ;  /* 0x000000ffffe97224 */ /* 0x000fe200078e0031 */
[----:B------:R-:W-:Y:S01]  /*27320*/  LDS R17, [R0+0x1180] ;  /* 0x0011800000117984 */ /* 0x000fe20000000800 */
[----:B---3--:R-:W-:Y:S01]  /*27330*/  IMAD.MOV.U32 R235, RZ, RZ, R51 ;  /* 0x000000ffffeb7224 */ /* 0x008fe200078e0033 */
[C---:B----4-:R-:W-:Y:S02]  /*27340*/  HMMA.1688.F32.TF32 R176, R40.reuse, R86, R60 ;  /* 0x0000005628b0723c */ /* 0x050fe4000008103c */
[----:B------:R-:W-:Y:S04]  /*27350*/  LDS R19, [R0+0x1980] ;  /* 0x0019800000137984 */ /* 0x000fe80000000800 */
[----:B------:R-:W1:Y:S02]  /*27360*/  LDS R11, [R5+0x1980] ;  /* 0x00198000050b7984 */ /* 0x000e640000000800 */
[C---:B------:R-:W-:Y:S08]  /*27370*/  HMMA.1688.F32.TF32 R60, R40.reuse, R34, R220 ;  /* 0x00000022283c723c */ /* 0x040ff000000810dc */
[C---:B------:R-:W-:Y:S07]  /*27380*/  HMMA.1688.F32.TF32 R48, R40.reuse, R30, R64 ;  /* 0x0000001e2830723c */ /* 0x040fee0000081040 */
[----:B------:R-:W-:Y:S01]  /*27390*/  STL.64 [R1+0x240], R176 ;  /* 0x000240b001007387 */ /* 0x000fe20000100a00 */
[C---:B------:R-:W-:Y:S03]  /*273a0*/  HMMA.1688.F32.TF32 R64, R40.reuse, R26, R120 ;  /* 0x0000001a2840723c */ /* 0x040fe60000081078 */
[----:B------:R-:W-:Y:S04]  /*273b0*/  STL.64 [R1+0x248], R178 ;  /* 0x000248b201007387 */ /* 0x000fe80000100a00 */
[----:B------:R-:W-:Y:S04]  /*273c0*/  STL.64 [R1+0xb0], R60 ;  /* 0x0000b03c01007387 */ /* 0x000fe80000100a00 */
[----:B------:R2:W-:Y:S04]  /*273d0*/  STL.64 [R1+0xb8], R62 ;  /* 0x0000b83e01007387 */ /* 0x0005e80000100a00 */
[----:B------:R-:W-:Y:S04]  /*273e0*/  STL.64 [R1+0x230], R48 ;  /* 0x0002303001007387 */ /* 0x000fe80000100a00 */
[----:B------:R3:W-:Y:S01]  /*273f0*/  STL.64 [R1+0x238], R50 ;  /* 0x0002383201007387 */ /* 0x0007e20000100a00 */
[----:B--2---:R-:W-:Y:S08]  /*27400*/  HMMA.1688.F32.TF32 R60, R40, R22, R68 ;  /* 0x00000016283c723c */ /* 0x004ff00000081044 */
[C---:B-1----:R-:W-:Y:S08]  /*27410*/  HMMA.1688.F32.TF32 R228, R8.reuse, R82, R160 ;  /* 0x0000005208e4723c */ /* 0x042ff000000810a0 */
[C---:B------:R-:W-:Y:S08]  /*27420*/  HMMA.1688.F32.TF32 R224, R8.reuse, R38, R164 ;  /* 0x0000002608e0723c */ /* 0x040ff000000810a4 */
[C---:B------:R-:W-:Y:S08]  /*27430*/  HMMA.1688.F32.TF32 R200, R8.reuse, R86, R168 ;  /* 0x0000005608c8723c */ /* 0x040ff000000810a8 */
[C---:B------:R-:W-:Y:S08]  /*27440*/  HMMA.1688.F32.TF32 R208, R8.reuse, R30, R56 ;  /* 0x0000001e08d0723c */ /* 0x040ff00000081038 */
[----:B------:R-:W-:Y:S01]  /*27450*/  HMMA.1688.F32.TF32 R216, R8, R22, R216 ;  /* 0x0000001608d8723c */ /* 0x000fe200000810d8 */
[----:B------:R-:W-:Y:S01]  /*27460*/  MOV R7, UR4 ;  /* 0x0000000400077c02 */ /* 0x000fe20008000f00 */
[----:B------:R-:W-:Y:S01]  /*27470*/  IMAD.MOV.U32 R220, RZ, RZ, R25 ;  /* 0x000000ffffdc7224 */ /* 0x000fe200078e0019 */
[----:B------:R-:W-:Y:S01]  /*27480*/  MOV R222, R21 ;  /* 0x0000001500de7202 */ /* 0x000fe20000000f00 */
[----:B------:R-:W-:Y:S01]  /*27490*/  IMAD.MOV.U32 R221, RZ, RZ, R24 ;  /* 0x000000ffffdd7224 */ /* 0x000fe200078e0018 */
[----:B------:R-:W-:Y:S03]  /*274a0*/  LDS R120, [R2+0x2080] ;  /* 0x0020800002787984 */ /* 0x000fe60000000800 */
[----:B---3--:R-:W-:Y:S01]  /*274b0*/  HMMA.1688.F32.TF32 R48, R40, R246, R124 ;  /* 0x000000f62830723c */ /* 0x008fe2000008107c */
[----:B------:R-:W-:Y:S04]  /*274c0*/  STL.64 [R1+0x220], R64 ;  /* 0x0002204001007387 */ /* 0x000fe80000100a00 */
[----:B------:R-:W-:Y:S03]  /*274d0*/  LDS R56, [R2+0x2000] ;  /* 0x0020000002387984 */ /* 0x000fe60000000800 */
[----:B------:R-:W-:Y:S01]  /*274e0*/  HMMA.1688.F32.TF32 R40, R44, R82, R72 ;  /* 0x000000522c28723c */ /* 0x000fe20000081048 */
[----:B------:R-:W-:Y:S04]  /*274f0*/  STL.64 [R1+0x228], R66 ;  /* 0x0002284201007387 */ /* 0x000fe80000100a00 */
[----:B------:R-:W-:Y:S04]  /*27500*/  STL.64 [R1+0x210], R60 ;  /* 0x0002103c01007387 */ /* 0x000fe80000100a00 */
[----:B------:R1:W-:Y:S01]  /*27510*/  STL.64 [R1+0x218], R62 ;  /* 0x0002183e01007387 */ /* 0x0003e20000100a00 */
[----:B------:R-:W-:Y:S03]  /*27520*/  HMMA.1688.F32.TF32 R176, R16, R30, R108 ;  /* 0x0000001e10b0723c */ /* 0x000fe6000008106c */
[----:B------:R-:W-:Y:S04]  /*27530*/  LDS R58, [R2+0x2800] ;  /* 0x00280000023a7984 */ /* 0x000fe80000000800 */
[----:B------:R-:W-:Y:S01]  /*27540*/  STL.64 [R1+0x70], R48 ;  /* 0x0000703001007387 */ /* 0x000fe20000100a00 */
[C---:B-1----:R-:W-:Y:S03]  /*27550*/  HMMA.1688.F32.TF32 R60, R44.reuse, R38, R128 ;  /* 0x000000262c3c723c */ /* 0x042fe60000081080 */
[----:B------:R1:W-:Y:S04]  /*27560*/  STL.64 [R1+0x78], R50 ;  /* 0x0000783201007387 */ /* 0x0003e80000100a00 */
[----:B------:R-:W-:Y:S04]  /*27570*/  STL.64 [R1+0x1d0], R40 ;  /* 0x0001d02801007387 */ /* 0x000fe80000100a00 */
[----:B------:R2:W-:Y:S01]  /*27580*/  STL.64 [R1+0x1d8], R42 ;  /* 0x0001d82a01007387 */ /* 0x0005e20000100a00 */
[C---:B-1----:R-:W-:Y:S03]  /*27590*/  HMMA.1688.F32.TF32 R48, R44.reuse, R86, R76 ;  /* 0x000000562c30723c */ /* 0x042fe6000008104c */
[----:B------:R-:W-:Y:S04]  /*275a0*/  LDS R57, [R0+0x2000] ;  /* 0x0020000000397984 */ /* 0x000fe80000000800 */
[----:B------:R-:W-:Y:S01]  /*275b0*/  LDS R59, [R0+0x2800] ;  /* 0x00280000003b7984 */ /* 0x000fe20000000800 */
[----:B--2---:R-:W-:Y:S01]  /*275c0*/  HMMA.1688.F32.TF32 R40, R44, R34, R204 ;  /* 0x000000222c28723c */ /* 0x004fe200000810cc */
[----:B------:R-:W-:-:S02]  /*275d0*/  IMAD.MOV.U32 R223, RZ, RZ, R20 ;  /* 0x000000ffffdf7224 */ /* 0x000fc400078e0014 */
[----:B------:R-:W-:Y:S04]  /*275e0*/  STL.64 [R1+0x1c0], R60 ;  /* 0x0001c03c01007387 */ /* 0x000fe80000100a00 */
[----:B------:R1:W-:Y:S04]  /*275f0*/  STL.64 [R1+0x1c8], R62 ;  /* 0x0001c83e01007387 */ /* 0x0003e80000100a00 */
[----:B------:R-:W-:Y:S04]  /*27600*/  LDS R122, [R2+0x2880] ;  /* 0x00288000027a7984 */ /* 0x000fe80000000800 */
        /* <DEDUP_REMOVED lines=9> */
[C---:B--2---:R-:W-:Y:S03]  /*276a0*/  HMMA.1688.F32.TF32 R40, R44.reuse, R22, R116 ;  /* 0x000000162c28723c */ /* 0x044fe60000081074 */
[----:B------:R-:W-:Y:S04]  /*276b0*/  STL.64 [R1+0x190], R60 ;  /* 0x0001903c01007387 */ /* 0x000fe80000100a00 */
[----:B------:R-:W-:Y:S01]  /*276c0*/  STL.64 [R1+0x198], R62 ;  /* 0x0001983e01007387 */ /* 0x000fe20000100a00 */
[----:B------:R-:W-:Y:S03]  /*276d0*/  HMMA.1688.F32.TF32 R44, R44, R246, R88 ;  /* 0x000000f62c2c723c */ /* 0x000fe60000081058 */
[----:B------:R-:W-:Y:S04]  /*276e0*/  LDS R88, [R4+0x2000] ;  /* 0x0020000004587984 */ /* 0x000fe80000000800 */
[----:B------:R-:W-:Y:S04]  /*276f0*/  LDS R162, [R2+0x2900] ;  /* 0x0029000002a27984 */ /* 0x000fe80000000800 */
[----:B------:R-:W-:Y:S04]  /*27700*/  STL.64 [R1+0x180], R48 ;  /* 0x0001803001007387 */ /* 0x000fe80000100a00 */
[----:B------:R-:W-:Y:S01]  /*27710*/  STL.64 [R1+0x188], R50 ;  /* 0x0001883201007387 */ /* 0x000fe20000100a00 */
[----:B------:R-:W-:Y:S01]  /*27720*/  IMAD.MOV.U32 R252, RZ, RZ, R41 ;  /* 0x000000fffffc7224 */ /* 0x000fe200078e0029 */
[----:B------:R-:W-:-:S02]  /*27730*/  MOV R6, R42 ;  /* 0x0000002a00067202 */ /* 0x000fc40000000f00 */
[----:B------:R1:W-:Y:S01]  /*27740*/  STL [R1+0x170], R40 ;  /* 0x0001702801007387 */ /* 0x0003e20000100800 */
[----:B------:R-:W-:Y:S01]  /*27750*/  IMAD.MOV.U32 R3, RZ, RZ, R43 ;  /* 0x000000ffff037224 */ /* 0x000fe200078e002b */
[----:B------:R-:W-:Y:S02]  /*27760*/  HMMA.1688.F32.TF32 R204, R8, R34, R140 ;  /* 0x0000002208cc723c */ /* 0x000fe4000008108c */
[----:B------:R-:W-:Y:S04]  /*27770*/  LDS R161, [R0+0x2100] ;  /* 0x0021000000a17984 */ /* 0x000fe80000000800 */
[----:B------:R-:W-:Y:S02]  /*27780*/  LDS R163, [R0+0x2900] ;  /* 0x0029000000a37984 */ /* 0x000fe40000000800 */
[C---:B-1----:R-:W-:Y:S02]  /*27790*/  HMMA.1688.F32.TF32 R40, R16.reuse, R82, R92 ;  /* 0x000000521028723c */ /* 0x042fe4000008105c */
[----:B------:R-:W-:Y:S04]  /*277a0*/  STL [R1+0x2490], R3 ;  /* 0x0024900301007387 */ /* 0x000fe80000100800 */
[----:B------:R-:W-:Y:S02]  /*277b0*/  STL [R1+0x248c], R6 ;  /* 0x00248c0601007387 */ /* 0x000fe40000100800 */
[----:B------:R-:W-:Y:S02]  /*277c0*/  HMMA.1688.F32.TF32 R48, R16, R38, R96 ;  /* 0x000000261030723c */ /* 0x000fe40000081060 */
[----:B------:R-:W-:Y:S04]  /*277d0*/  STL [R1+0x2488], R252 ;  /* 0x002488fc01007387 */ /* 0x000fe80000100800 */
[----:B------:R-:W-:Y:S04]  /*277e0*/  STL.64 [R1+0x160], R44 ;  /* 0x0001602c01007387 */ /* 0x000fe80000100a00 */
[----:B------:R1:W-:Y:S01]  /*277f0*/  STL.64 [R1+0x168], R46 ;  /* 0x0001682e01007387 */ /* 0x0003e20000100a00 */
[----:B------:R-:W-:Y:S01]  /*27800*/  HMMA.1688.F32.TF32 R212, R8, R26, R52 ;  /* 0x0000001a08d4723c */ /* 0x000fe20000081034 */
[----:B------:R-:W-:Y:S01]  /*27810*/  MOV R60, R37 ;  /* 0x00000025003c7202 */ /* 0x000fe20000000f00 */
[----:B------:R-:W-:-:S02]  /*27820*/  IMAD.MOV.U32 R61, RZ, RZ, R33 ;  /* 0x000000ffff3d7224 */ /* 0x000fc400078e0021 */
[----:B------:R-:W-:Y:S01]  /*27830*/  IMAD.MOV.U32 R62, RZ, RZ, R29 ;  /* 0x000000ffff3e7224 */ /* 0x000fe200078e001d */
[----:B------:R-:W-:Y:S04]  /*27840*/  STL.64 [R1+0x150], R40 ;  /* 0x0001502801007387 */ /* 0x000fe80000100a00 */
[----:B------:R2:W-:Y:S01]  /*27850*/  STL.64 [R1+0x158], R42 ;  /* 0x0001582a01007387 */ /* 0x0005e20000100a00 */
[C---:B-1----:R-:W-:Y:S01]  /*27860*/  HMMA.1688.F32.TF32 R44, R16.reuse, R86, R100 ;  /* 0x00000056102c723c */ /* 0x042fe20000081064 */
[----:B------:R-:W-:Y:S02]  /*27870*/  MOV R63, R239 ;  /* 0x000000ef003f7202 */ /* 0x000fe40000000f00 */
[----:B------:R-:W-:Y:S04]  /*27880*/  LDS R90, [R4+0x2800] ;  /* 0x00280000045a7984 */ /* 0x000fe80000000800 */
[----:B------:R-:W-:Y:S01]  /*27890*/  LDS R89, [R5+0x2000] ;  /* 0x0020000005597984 */ /* 0x000fe20000000800 */
[C---:B--2---:R-:W-:Y:S03]  /*278a0*/  HMMA.1688.F32.TF32 R40, R16.reuse, R34, R104 ;  /* 0x000000221028723c */ /* 0x044fe60000081068 */
[----:B------:R-:W-:Y:S04]  /*278b0*/  STL.64 [R1+0x140], R48 ;  /* 0x0001403001007387 */ /* 0x000fe80000100a00 */
[----:B------:R-:W-:Y:S04]  /*278c0*/  STL.64 [R1+0x148], R50 ;  /* 0x0001483201007387 */ /* 0x000fe80000100a00 */
[----:B------:R-:W-:Y:S04]  /*278d0*/  LDS R91, [R5+0x2800] ;  /* 0x00280000055b7984 */ /* 0x000fe80000000800 */
[----:B------:R-:W-:Y:S04]  /*278e0*/  STL.64 [R1+0x130], R44 ;  /* 0x0001302c01007387 */ /* 0x000fe80000100a00 */
[----:B------:R-:W-:Y:S04]  /*278f0*/  STL.64 [R1+0x138], R46 ;  /* 0x0001382e01007387 */ /* 0x000fe80000100a00 */
[----:B------:R-:W-:Y:S04]  /*27900*/  STL.64 [R1+0x23e0], R178 ;  /* 0x0023e0b201007387 */ /* 0x000fe80000100a00 */
[----:B------:R-:W-:Y:S04]  /*27910*/  STL.64 [R1+0x120], R40 ;  /* 0x0001202801007387 */ /* 0x000fe80000100a00 */
[----:B------:R1:W-:Y:S02]  /*27920*/  STL.64 [R1+0x128], R42 ;  /* 0x0001282a01007387 */ /* 0x0003e40000100a00 */
[C---:B-1----:R-:W-:Y:S08]  /*27930*/  HMMA.1688.F32.TF32 R40, R16.reuse, R26, R132 ;  /* 0x0000001a1028723c */ /* 0x042ff00000081084 */
[C---:B------:R-:W-:Y:S08]  /*27940*/  HMMA.1688.F32.TF32 R48, R16.reuse, R22, R136 ;  /* 0x000000161030723c */ /* 0x040ff00000081088 */
[-C--:B------:R-:W-:Y:S01]  /*27950*/  HMMA.1688.F32.TF32 R44, R16, R246.reuse, R156 ;  /* 0x000000f6102c723c */ /* 0x080fe2000008109c */
[----:B------:R-:W-:Y:S04]  /*27960*/  STL.64 [R1+0x23d8], R176 ;  /* 0x0023d8b001007387 */ /* 0x000fe80000100a00 */
[----:B------:R-:W-:Y:S03]  /*27970*/  LDS R156, [R4+0x2080] ;  /* 0x00208000049c7984 */ /* 0x000fe60000000800 */
[----:B------:R-:W-:Y:S01]  /*27980*/  IMAD.MOV.U32 R179, RZ, RZ, R40 ;  /* 0x000000ffffb37224 */ /* 0x000fe200078e0028 */
[----:B------:R-:W-:Y:S01]  /*27990*/  HMMA.1688.F32.TF32 R244, R8, R246, R12 ;  /* 0x000000f608f4723c */ /* 0x000fe2000008100c */
[----:B------:R-:W2:Y:S01]  /*279a0*/  LDL R40, [R1+0x13cc] ;  /* 0x0013cc0001287983 */ /* 0x000ea20000100800 */
[----:B------:R-:W-:-:S03]  /*279b0*/  MOV R178, R41 ;  /* 0x0000002900b27202 */ /* 0x000fc60000000f00 */
[----:B------:R-:W-:Y:S04]  /*279c0*/  LDS R158, [R4+0x2880] ;  /* 0x00288000049e7984 */ /* 0x000fe80000000800 */
[----:B------:R1:W-:Y:S04]  /*279d0*/  STL.64 [R1+0x100], R48 ;  /* 0x0001003001007387 */ /* 0x0003e80000100a00 */
[----:B------:R3:W-:Y:S04]  /*279e0*/  STL.64 [R1+0x108], R50 ;  /* 0x0001083201007387 */ /* 0x0007e80000100a00 */
[----:B------:R-:W-:Y:S04]  /*279f0*/  STL [R1+0xf0], R44 ;  /* 0x0000f02c01007387 */ /* 0x000fe80000100800 */
        /* <DEDUP_REMOVED lines=13> */
[----:B------:R-:W-:Y:S01]  /*27ad0*/  STL.64 [R1+0x2450], R218 ;  /* 0x002450da01007387 */ /* 0x000fe20000100a00 */
[----:B------:R-:W-:-:S03]  /*27ae0*/  MOV R49, R28 ;  /* 0x0000001c00317202 */ /* 0x000fc60000000f00 */
[----:B------:R-:W-:Y:S01]  /*27af0*/  STL.64 [R1+0x2448], R216 ;  /* 0x002448d801007387 */ /* 0x000fe20000100a00 */
[----:B---3--:R-:W-:-:S03]  /*27b00*/  IMAD.MOV.U32 R50, RZ, RZ, R32 ;  /* 0x000000ffff327224 */ /* 0x008fc600078e0020 */
[----:B------:R-:W-:Y:S01]  /*27b10*/  STL.64 [R1+0x2460], R246 ;  /* 0x002460f601007387 */ /* 0x000fe20000100a00 */
[----:B------:R-:W-:-:S03]  /*27b20*/  IMAD.MOV.U32 R51, RZ, RZ, R36 ;  /* 0x000000ffff337224 */ /* 0x000fc600078e0024 */
[----:B------:R-:W-:Y:S04]  /*27b30*/  STL.64 [R1+0x2458], R244 ;  /* 0x002458f401007387 */ /* 0x000fe80000100a00 */
[----:B------:R-:W3:Y:S04]  /*27b40*/  LDL.LU R238, [R1+0x24c0] ;  /* 0x0024c00001ee7983 */ /* 0x000ee80000300800 */
[----:B------:R-:W4:Y:S04]  /*27b50*/  LDL.LU R28, [R1+0x24bc] ;  /* 0x0024bc00011c7983 */ /* 0x000f280000300800 */
[----:B------:R-:W5:Y:S04]  /*27b60*/  LDL.LU R32, [R1+0x24b8] ;  /* 0x0024b80001207983 */ /* 0x000f680000300800 */
[----:B------:R-:W3:Y:S04]  /*27b70*/  LDL.LU R36, [R1+0x24b4] ;  /* 0x0024b40001247983 */ /* 0x000ee80000300800 */
[----:B------:R-:W3:Y:S04]  /*27b80*/  LDL.LU R37, [R1+0x24b0] ;  /* 0x0024b00001257983 */ /* 0x000ee80000300800 */
[----:B------:R-:W3:Y:S04]  /*27b90*/  LDL.LU R33, [R1+0x24ac] ;  /* 0x0024ac0001217983 */ /* 0x000ee80000300800 */
[----:B------:R-:W3:Y:S04]  /*27ba0*/  LDL.LU R29, [R1+0x24a8] ;  /* 0x0024a800011d7983 */ /* 0x000ee80000300800 */
[----:B------:R-:W3:Y:S04]  /*27bb0*/  LDL.LU R239, [R1+0x24a4] ;  /* 0x0024a40001ef7983 */ /* 0x000ee80000300800 */
[----:B------:R-:W3:Y:S04]  /*27bc0*/  LDL.LU R248, [R1+0x2b0] ;  /* 0x0002b00001f87983 */ /* 0x000ee80000300800 */
[----:B------:R-:W3:Y:S01]  /*27bd0*/  LDL.LU R249, [R1+0x2b4] ;  /* 0x0002b40001f97983 */ /* 0x000ee20000300800 */
[----:B------:R-:W-:-:S02]  /*27be0*/  IMAD.MOV.U32 R177, RZ, RZ, R42 ;  /* 0x000000ffffb17224 */ /* 0x000fc400078e002a */
[----:B------:R-:W-:Y:S01]  /*27bf0*/  IMAD.MOV.U32 R176, RZ, RZ, R43 ;  /* 0x000000ffffb07224 */ /* 0x000fe200078e002b */
[----:B------:R-:W-:Y:S01]  /*27c00*/  MOV R3, R45 ;  /* 0x0000002d00037202 */ /* 0x000fe20000000f00 */
[----:B------:R-:W-:Y:S01]  /*27c10*/  IMAD.MOV.U32 R6, RZ, RZ, R46 ;  /* 0x000000ffff067224 */ /* 0x000fe200078e002e */
[----:B------:R-:W-:Y:S01]  /*27c20*/  LDS R157, [R5+0x2080] ;  /* 0x00208000059d7984 */ /* 0x000fe20000000800 */
[----:B------:R-:W-:-:S03]  /*27c30*/  IMAD.MOV.U32 R252, RZ, RZ, R47 ;  /* 0x000000fffffc7224 */ /* 0x000fc600078e002f */
[----:B------:R-:W-:Y:S01]  /*27c40*/  LDS R159, [R5+0x2880] ;  /* 0x00288000059f7984 */ /* 0x000fe20000000800 */
[----:B--2---:R-:W-:-:S05]  /*27c50*/  IMAD R7, R7, 0x10000, R40 ;  /* 0x0001000007077824 */ /* 0x004fca00078e0228 */
[----:B------:R-:W-:Y:S04]  /*27c60*/  LDSM.16.M88.4 R12, [R7+0x20000] ;  /* 0x02000000070c783b */ /* 0x000fe80000000200 */
[----:B------:R-:W1:Y:S04]  /*27c70*/  LDSM.16.M88.4 R8, [R7+0x22000] ;  /* 0x022000000708783b */ /* 0x000e680000000200 */
[----:B------:R-:W-:Y:S04]  /*27c80*/  STL [R1+0x21a4], R7 ;  /* 0x0021a40701007387 */ /* 0x000fe80000100800 */
[----:B------:R-:W-:Y:S04]  /*27c90*/  LDSM.16.M88.4 R24, [R7+0x2a000] ;  /* 0x02a000000718783b */ /* 0x000fe80000000200 */
[----:B------:R-:W-:Y:S04]  /*27ca0*/  LDSM.16.M88.4 R20, [R7+0x2c000] ;  /* 0x02c000000714783b */ /* 0x000fe80000000200 */
[----:B------:R-:W-:Y:S01]  /*27cb0*/  LDSM.16.M88.4 R16, [R7+0x2e000] ;  /* 0x02e000000710783b */ /* 0x000fe20000000200 */
[----:B-----5:R-:W-:Y:S01]  /*27cc0*/  IMAD.MOV.U32 R241, RZ, RZ, R32 ;  /* 0x000000fffff17224 */ /* 0x020fe200078e0020 */
[----:B----4-:R-:W-:Y:S01]  /*27cd0*/  MOV R243, R28 ;  /* 0x0000001c00f37202 */ /* 0x010fe20000000f00 */
[----:B---3--:R-:W-:-:S02]  /*27ce0*/  IMAD.MOV.U32 R251, RZ, RZ, R36 ;  /* 0x000000fffffb7224 */ /* 0x008fc400078e0024 */
[----:B------:R-:W-:Y:S02]  /*27cf0*/  IMAD.MOV.U32 R250, RZ, RZ, R37 ;  /* 0x000000fffffa7224 */ /* 0x000fe400078e0025 */
[----:B------:R-:W-:Y:S01]  /*27d00*/  LDSM.16.M88.4 R36, [R7+0x24000] ;  /* 0x024000000724783b */ /* 0x000fe20000000200 */
[----:B------:R-:W-:-:S03]  /*27d10*/  MOV R240, R33 ;  /* 0x0000002100f07202 */ /* 0x000fc60000000f00 */
[----:B------:R-:W2:Y:S01]  /*27d20*/  LDSM.16.M88.4 R32, [R7+0x26000] ;  /* 0x026000000720783b */ /* 0x000ea20000000200 */
[----:B------:R-:W-:-:S03]  /*27d30*/  IMAD.MOV.U32 R242, RZ, RZ, R29 ;  /* 0x000000fffff27224 */ /* 0x000fc600078e001d */
[----:B------:R-:W3:Y:S04]  /*27d40*/  LDSM.16.M88.4 R28, [R7+0x28000] ;  /* 0x02800000071c783b */ /* 0x000ee80000000200 */
[C---:B-1----:R-:W-:Y:S08]  /*27d50*/  HMMA.1688.F32.TF32 R240, R56.reuse, R8, R240 ;  /* 0x0000000838f0723c */ /* 0x042ff000000810f0 */
[C---:B------:R-:W-:Y:S11]  /*27d60*/  HMMA.1688.F32.TF32 R248, R56.reuse, R12, R248 ;  /* 0x0000000c38f8723c */ /* 0x040ff600000810f8 */
[----:B------:R-:W-:Y:S11]  /*27d70*/  @!UPT UIADD3 URZ, URZ, URZ, URZ ;  /* 0x0000003f3f3ff290 */ /* 0x000ff6000fffe03f */
[----:B------:R-:W-:Y:S01]  /*27d80*/  @!UPT UIADD3 URZ, URZ, URZ, URZ ;  /* 0x0000003f3f3ff290 */ /* 0x000fe2000fffe03f */
[----:B------:R-:W-:Y:S04]  /*27d90*/  STL.64 [R1+0x2470], R250 ;  /* 0x002470fa01007387 */ /* 0x000fe80000100a00 */
[----:B------:R-:W-:Y:S04]  /*27da0*/  STL.64 [R1+0x2468], R248 ;  /* 0x002468f801007387 */ /* 0x000fe80000100a00 */
[----:B------:R-:W-:Y:S04]  /*27db0*/  STL.64 [R1+0x2480], R242 ;  /* 0x002480f201007387 */ /* 0x000fe80000100a00 */
[----:B------:R-:W-:Y:S01]  /*27dc0*/  STL.64 [R1+0x2478], R240 ;  /* 0x002478f001007387 */ /* 0x000fe20000100a00 */
[C---:B--2---:R-:W-:Y:S03]  /*27dd0*/  HMMA.1688.F32.TF32 R40, R56.reuse, R32, R220 ;  /* 0x000000203828723c */ /* 0x044fe600000810dc */
[----:B------:R-:W2:Y:S04]  /*27de0*/  LDL.LU R96, [R1+0x60] ;  /* 0x0000600001607983 */ /* 0x000ea80000300800 */
[----:B------:R-:W2:Y:S04]  /*27df0*/  LDL.LU R97, [R1+0x64] ;  /* 0x0000640001617983 */ /* 0x000ea80000300800 */
[----:B------:R-:W2:Y:S04]  /*27e00*/  LDL.LU R98, [R1+0x68] ;  /* 0x0000680001627983 */ /* 0x000ea80000300800 */
[----:B------:R-:W2:Y:S04]  /*27e10*/  LDL.LU R99, [R1+0x6c] ;  /* 0x00006c0001637983 */ /* 0x000ea80000300800 */
[----:B------:R-:W4:Y:S04]  /*27e20*/  LDL.LU R220, [R1+0xd0] ;  /* 0x0000d00001dc7983 */ /* 0x000f280000300800 */
[----:B------:R-:W4:Y:S04]  /*27e30*/  LDL.LU R221, [R1+0xd4] ;  /* 0x0000d40001dd7983 */ /* 0x000f280000300800 */
[----:B------:R-:W4:Y:S04]  /*27e40*/  LDL.LU R222, [R1+0xd8] ;  /* 0x0000d80001de7983 */ /* 0x000f280000300800 */
[----:B------:R-:W4:Y:S04]  /*27e50*/  LDL.LU R223, [R1+0xdc] ;  /* 0x0000dc0001df7983 */ /* 0x000f280000300800 */
[----:B------:R-:W5:Y:S04]  /*27e60*/  LDL.LU R124, [R1+0x260] ;  /* 0x00026000017c7983 */ /* 0x000f680000300800 */
[----:B------:R-:W5:Y:S04]  /*27e70*/  LDL.LU R125, [R1+0x264] ;  /* 0x00026400017d7983 */ /* 0x000f680000300800 */
[----:B------:R-:W5:Y:S04]  /*27e80*/  LDL.LU R126, [R1+0x268] ;  /* 0x00026800017e7983 */ /* 0x000f680000300800 */
[----:B------:R-:W5:Y:S04]  /*27e90*/  LDL.LU R127, [R1+0x26c] ;  /* 0x00026c00017f7983 */ /* 0x000f680000300800 */
[----:B------:R-:W2:Y:S04]  /*27ea0*/  LDL.LU R68, [R1+0x200] ;  /* 0x0002000001447983 */ /* 0x000ea80000300800 */
[----:B------:R-:W2:Y:S04]  /*27eb0*/  LDL.LU R69, [R1+0x204] ;  /* 0x0002040001457983 */ /* 0x000ea80000300800 */
[----:B------:R-:W2:Y:S04]  /*27ec0*/  LDL.LU R70, [R1+0x208] ;  /* 0x0002080001467983 */ /* 0x000ea80000300800 */
[----:B------:R-:W2:Y:S01]  /*27ed0*/  LDL.LU R71, [R1+0x20c] ;  /* 0x00020c0001477983 */ /* 0x000ea20000300800 */
[C---:B---3--:R-:W-:Y:S03]  /*27ee0*/  HMMA.1688.F32.TF32 R44, R56.reuse, R28, R60 ;  /* 0x0000001c382c723c */ /* 0x048fe6000008103c */
[----:B------:R-:W3:Y:S04]  /*27ef0*/  LDL.LU R64, [R1+0x1e0] ;  /* 0x0001e00001407983 */ /* 0x000ee80000300800 */
        /* <DEDUP_REMOVED lines=30> */
[----:B------:R-:W3:Y:S01]  /*280e0*/  LDL.LU R119, [R1+0x4c] ;  /* 0x00004c0001777983 */ /* 0x000ee20000300800 */
[C---:B------:R-:W-:Y:S03]  /*280f0*/  HMMA.1688.F32.TF32 R236, R56.reuse, R36, R236 ;  /* 0x0000002438ec723c */ /* 0x040fe600000810ec */
[----:B------:R-:W3:Y:S04]  /*28100*/  LDL.LU R112, [R1+0x30] ;  /* 0x0000300001707983 */ /* 0x000ee80000300800 */
[----:B------:R-:W3:Y:S01]  /*28110*/  LDL.LU R113, [R1+0x34] ;  /* 0x0000340001717983 */ /* 0x000ee20000300800 */
[C---:B------:R-:W-:Y:S03]  /*28120*/  HMMA.1688.F32.TF32 R48, R56.reuse, R24, R48 ;  /* 0x000000183830723c */ /* 0x040fe60000081030 */
[----:B------:R-:W3:Y:S04]  /*28130*/  LDL.LU R114, [R1+0x38] ;  /* 0x0000380001727983 */ /* 0x000ee80000300800 */
[----:B------:R-:W3:Y:S01]  /*28140*/  LDL.LU R115, [R1+0x3c] ;  /* 0x00003c0001737983 */ /* 0x000ee20000300800 */
[----:B------:R-:W-:Y:S01]  /*28150*/  MOV R228, R232 ;  /* 0x000000e800e47202 */ /* 0x000fe20000000f00 */
[----:B------:R-:W-:Y:S01]  /*28160*/  IMAD.MOV.U32 R229, RZ, RZ, R233 ;  /* 0x000000ffffe57224 */ /* 0x000fe200078e00e9 */
[----:B------:R-:W-:Y:S01]  /*28170*/  MOV R231, R235 ;  /* 0x000000eb00e77202 */ /* 0x000fe20000000f00 */
[----:B------:R-:W-:Y:S01]  /*28180*/  IMAD.MOV.U32 R230, RZ, RZ, R234 ;  /* 0x000000ffffe67224 */ /* 0x000fe200078e00ea */
[C---:B-----5:R-:W-:Y:S01]  /*28190*/  HMMA.1688.F32.TF32 R52, R56.reuse, R20, R124 ;  /* 0x000000143834723c */ /* 0x060fe2000008107c */
[----:B------:R-:W5:Y:S04]  /*281a0*/  LDL.LU R124, [R1+0x10] ;  /* 0x00001000017c7983 */ /* 0x000f680000300800 */
[----:B------:R-:W5:Y:S04]  /*281b0*/  LDL.LU R125, [R1+0x14] ;  /* 0x00001400017d7983 */ /* 0x000f680000300800 */
[----:B------:R-:W5:Y:S04]  /*281c0*/  LDL.LU R126, [R1+0x18] ;  /* 0x00001800017e7983 */ /* 0x000f680000300800 */
[----:B------:R-:W5:Y:S01]  /*281d0*/  LDL.LU R127, [R1+0x1c] ;  /* 0x00001c00017f7983 */ /* 0x000f620000300800 */
[----:B--2---:R-:W-:Y:S03]  /*281e0*/  HMMA.1688.F32.TF32 R56, R56, R16, R68 ;  /* 0x000000103838723c */ /* 0x004fe60000081044 */
[----:B------:R-:W2:Y:S04]  /*281f0*/  LDL.LU R128, [R1+0x20] ;  /* 0x0000200001807983 */ /* 0x000ea80000300800 */
[----:B------:R-:W2:Y:S01]  /*28200*/  LDL.LU R129, [R1+0x24] ;  /* 0x0000240001817983 */ /* 0x000ea20000300800 */
[C---:B----4-:R-:W-:Y:S03]  /*28210*/  HMMA.1688.F32.TF32 R68, R88.reuse, R36, R220 ;  /* 0x000000245844723c */ /* 0x050fe600000810dc */
[----:B------:R-:W2:Y:S04]  /*28220*/  LDL.LU R130, [R1+0x28] ;  /* 0x0000280001827983 */ /* 0x000ea80000300800 */
[----:B------:R-:W2:Y:S01]  /*28230*/  LDL.LU R131, [R1+0x2c] ;  /* 0x00002c0001837983 */ /* 0x000ea20000300800 */
[----:B------:R-:W-:Y:S01]  /*28240*/  IMAD.MOV.U32 R220, RZ, RZ, R85 ;  /* 0x000000ffffdc7224 */ /* 0x000fe200078e0055 */
[----:B------:R-:W-:Y:S01]  /*28250*/  MOV R221, R84 ;  /* 0x0000005400dd7202 */ /* 0x000fe20000000f00 */
[----:B------:R-:W-:Y:S01]  /*28260*/  IMAD.MOV.U32 R222, RZ, RZ, R81 ;  /* 0x000000ffffde7224 */ /* 0x000fe200078e0051 */
[----:B---3--:R-:W-:Y:S01]  /*28270*/  HMMA.1688.F32.TF32 R64, R88, R8, R64 ;  /* 0x000000085840723c */ /* 0x008fe20000081040 */
[----:B------:R-:W-:-:S07]  /*28280*/  IMAD.MOV.U32 R223, RZ, RZ, R80 ;  /* 0x000000ffffdf7224 */ /* 0x000fce00078e0050 */
[C---:B------:R-:W-:Y:S08]  /*28290*/  HMMA.1688.F32.TF32 R60, R88.reuse, R12, R60 ;  /* 0x0000000c583c723c */ /* 0x040ff0000008103c */
[C---:B------:R-:W-:Y:S08]  /*282a0*/  HMMA.1688.F32.TF32 R84, R88.reuse, R20, R100 ;  /* 0x000000145854723c */ /* 0x040ff00000081064 */
[C---:B------:R-:W-:Y:S08]  /*282b0*/  HMMA.1688.F32.TF32 R80, R88.reuse, R24, R104 ;  /* 0x000000185850723c */ /* 0x040ff00000081068 */
[C---:B------:R-:W-:Y:S08]  /*282c0*/  HMMA.1688.F32.TF32 R72, R88.reuse, R32, R72 ;  /* 0x000000205848723c */ /* 0x040ff00000081048 */
[C---:B------:R-:W-:Y:S08]  /*282d0*/  HMMA.1688.F32.TF32 R76, R88.reuse, R28, R76 ;  /* 0x0000001c584c723c */ /* 0x040ff0000008104c */
[----:B------:R-:W-:Y:S08]  /*282e0*/  HMMA.1688.F32.TF32 R88, R88, R16, R96 ;  /* 0x000000105858723c */ /* 0x000ff00000081060 */
[C---:B------:R-:W-:Y:S08]  /*282f0*/  HMMA.1688.F32.TF32 R92, R120.reuse, R12, R92 ;  /* 0x0000000c785c723c */ /* 0x040ff0000008105c */
[C---:B------:R-:W-:Y:S11]  /*28300*/  HMMA.1688.F32.TF32 R96, R120.reuse, R8, R116 ;  /* 0x000000087860723c */ /* 0x040ff60000081074 */
[----:B------:R-:W-:Y:S04]  /*28310*/  @!UPT UIADD3 URZ, URZ, URZ, URZ ;  /* 0x0000003f3f3ff290 */ /* 0x000fe8000fffe03f */
[----:B------:R-:W-:Y:S04]  /*28320*/  STL [R1+0x23d0], R92 ;  /* 0x0023d05c01007387 */ /* 0x000fe80000100800 */
[----:B------:R-:W-:Y:S04]  /*28330*/  STL [R1+0x23cc], R93 ;  /* 0x0023cc5d01007387 */ /* 0x000fe80000100800 */
[----:B------:R-:W-:Y:S04]  /*28340*/  STL [R1+0x23c8], R94 ;  /* 0x0023c85e01007387 */ /* 0x000fe80000100800 */
[----:B------:R1:W-:Y:S04]  /*28350*/  STL [R1+0x23c4], R95 ;  /* 0x0023c45f01007387 */ /* 0x0003e80000100800 */
[----:B------:R3:W-:Y:S04]  /*28360*/  STL [R1+0x23b0], R96 ;  /* 0x0023b06001007387 */ /* 0x0007e80000100800 */
[----:B------:R-:W-:Y:S04]  /*28370*/  STL [R1+0x23ac], R97 ;  /* 0x0023ac6101007387 */ /* 0x000fe80000100800 */
[----:B------:R2:W-:Y:S04]  /*28380*/  STL [R1+0x23a8], R98 ;  /* 0x0023a86201007387 */ /* 0x0005e80000100800 */
[----:B------:R1:W-:Y:S04]  /*28390*/  STL [R1+0x23a4], R99 ;  /* 0x0023a46301007387 */ /* 0x0003e80000100800 */
[----:B------:R-:W4:Y:S04]  /*283a0*/  LDL.LU R232, [R1+0x24a0] ;  /* 0x0024a00001e87983 */ /* 0x000f280000300800 */
[----:B------:R-:W4:Y:S04]  /*283b0*/  LDL.LU R233, [R1+0x249c] ;  /* 0x00249c0001e97983 */ /* 0x000f280000300800 */
[----:B------:R-:W4:Y:S04]  /*283c0*/  LDL.LU R234, [R1+0x2498] ;  /* 0x0024980001ea7983 */ /* 0x000f280000300800 */
[----:B------:R-:W4:Y:S04]  /*283d0*/  LDL.LU R235, [R1+0x2494] ;  /* 0x0024940001eb7983 */ /* 0x000f280000300800 */
[----:B------:R-:W4:Y:S04]  /*283e0*/  LDL.LU R164, [R1+0xe0] ;  /* 0x0000e00001a47983 */ /* 0x000f280000300800 */
[----:B------:R-:W4:Y:S04]  /*283f0*/  LDL.LU R165, [R1+0xe4] ;  /* 0x0000e40001a57983 */ /* 0x000f280000300800 */
[----:B------:R-:W4:Y:S04]  /*28400*/  LDL.LU R166, [R1+0xe8] ;  /* 0x0000e80001a67983 */ /* 0x000f280000300800 */
[----:B------:R-:W4:Y:S01]  /*28410*/  LDL.LU R167, [R1+0xec] ;  /* 0x0000ec0001a77983 */ /* 0x000f220000300800 */
[C---:B------:R-:W-:Y:S11]  /*28420*/  HMMA.1688.F32.TF32 R100, R120.reuse, R36, R112 ;  /* 0x000000247864723c */ /* 0x040ff60000081070 */
[----:B------:R-:W-:Y:S11]  /*28430*/  @!UPT UIADD3 URZ, URZ, URZ, URZ ;  /* 0x0000003f3f3ff290 */ /* 0x000ff6000fffe03f */
[----:B------:R-:W-:Y:S01]  /*28440*/  @!UPT UIADD3 URZ, URZ, URZ, URZ ;  /* 0x0000003f3f3ff290 */ /* 0x000fe2000fffe03f */
[----:B------:R-:W-:Y:S04]  /*28450*/  STL [R1+0x23c0], R100 ;  /* 0x0023c06401007387 */ /* 0x000fe80000100800 */
[----:B------:R-:W-:Y:S04]  /*28460*/  STL [R1+0x23bc], R101 ;  /* 0x0023bc6501007387 */ /* 0x000fe80000100800 */
[----:B------:R-:W-:Y:S04]  /*28470*/  STL [R1+0x23b8], R102 ;  /* 0x0023b86601007387 */ /* 0x000fe80000100800 */
[----:B------:R4:W-:Y:S01]  /*28480*/  STL [R1+0x23b4], R103 ;  /* 0x0023b46701007387 */ /* 0x0009e20000100800 */
[----:B------:R-:W-:Y:S03]  /*28490*/  HMMA.1688.F32.TF32 R112, R120, R24, R220 ;  /* 0x000000187870723c */ /* 0x000fe600000810dc */
[----:B------:R-:W-:Y:S04]  /*284a0*/  LDS R220, [R4+0x2180] ;  /* 0x0021800004dc7984 */ /* 0x000fe80000000800 */
[----:B------:R-:W-:Y:S01]  /*284b0*/  LDS R222, [R4+0x2980] ;  /* 0x0029800004de7984 */ /* 0x000fe20000000800 */
[C---:B------:R-:W-:Y:S03]  /*284c0*/  HMMA.1688.F32.TF32 R136, R156.reuse, R32, R180 ;  /* 0x000000209c88723c */ /* 0x040fe600000810b4 */
[----:B------:R-:W-:Y:S04]  /*284d0*/  LDS R221, [R5+0x2180] ;  /* 0x0021800005dd7984 */ /* 0x000fe80000000800 */
[----:B------:R-:W-:Y:S01]  /*284e0*/  LDS R223, [R5+0x2980] ;  /* 0x0029800005df7984 */ /* 0x000fe20000000800 */
[----:B------:R-:W-:Y:S08]  /*284f0*/  HMMA.1688.F32.TF32 R140, R156, R28, R172 ;  /* 0x0000001c9c8c723c */ /* 0x000ff000000810ac */
[----:B-1----:R-:W-:Y:S08]  /*28500*/  HMMA.1688.F32.TF32 R92, R160, R8, R228 ;  /* 0x00000008a05c723c */ /* 0x002ff000000810e4 */
[C---:B-----5:R-:W-:Y:S08]  /*28510*/  HMMA.1688.F32.TF32 R108, R120.reuse, R28, R124 ;  /* 0x0000001c786c723c */ /* 0x060ff0000008107c */
[----:B--2---:R-:W-:Y:S08]  /*28520*/  HMMA.1688.F32.TF32 R104, R120, R32, R128 ;  /* 0x000000207868723c */ /* 0x004ff00000081080 */
[----:B------:R-:W-:Y:S07]  /*28530*/  HMMA.1688.F32.TF32 R124, R156, R12, R192 ;  /* 0x0000000c9c7c723c */ /* 0x000fee00000810c0 */
[----:B------:R-:W-:Y:S01]  /*28540*/  IMAD.MOV.U32 R195, RZ, RZ, R176 ;  /* 0x000000ffffc37224 */ /* 0x000fe200078e00b0 */
[----:B------:R-:W-:Y:S01]  /*28550*/  MOV R193, R178 ;  /* 0x000000b200c17202 */ /* 0x000fe20000000f00 */
[----:B------:R-:W-:-:S02]  /*28560*/  IMAD.MOV.U32 R194, RZ, RZ, R177 ;  /* 0x000000ffffc27224 */ /* 0x000fc400078e00b1 */
[----:B------:R-:W-:Y:S02]  /*28570*/  IMAD.MOV.U32 R192, RZ, RZ, R179 ;  /* 0x000000ffffc07224 */ /* 0x000fe400078e00b3 */
[----:B---3--:R-:W-:Y:S01]  /*28580*/  IMAD.MOV.U32 R96, RZ, RZ, R92 ;  /* 0x000000ffff607224 */ /* 0x008fe200078e005c */
[----:B------:R-:W-:Y:S01]  /*28590*/  MOV R98, R94 ;  /* 0x0000005e00627202 */ /* 0x000fe20000000f00 */
[----:B------:R-:W-:Y:S02]  /*285a0*/  IMAD.MOV.U32 R97, RZ, RZ, R93 ;  /* 0x000000ffff617224 */ /* 0x000fe400078e005d */
[----:B------:R-:W-:Y:S01]  /*285b0*/  IMAD.MOV.U32 R99, RZ, RZ, R95 ;  /* 0x000000ffff637224 */ /* 0x000fe200078e005f */
[----:B----4-:R-:W-:Y:S08]  /*285c0*/  HMMA.1688.F32.TF32 R100, R160, R12, R164 ;  /* 0x0000000ca064723c */ /* 0x010ff000000810a4 */
[C---:B------:R-:W-:Y:S08]  /*285d0*/  HMMA.1688.F32.TF32 R116, R120.reuse, R20, R232 ;  /* 0x000000147874723c */ /* 0x040ff000000810e8 */
[----:B------:R-:W-:Y:S07]  /*285e0*/  HMMA.1688.F32.TF32 R120, R120, R16, R196 ;  /* 0x000000107878723c */ /* 0x000fee00000810c4 */
[----:B------:R-:W-:Y:S04]  /*285f0*/  STL.64 [R1+0xe0], R100 ;  /* 0x0000e06401007387 */ /* 0x000fe80000100a00 */
[----:B------:R-:W-:Y:S04]  /*28600*/  STL.64 [R1+0xe8], R102 ;  /* 0x0000e86601007387 */ /* 0x000fe80000100a00 */
[----:B------:R-:W2:Y:S04]  /*28610*/  LDL.LU R196, [R1+0x100] ;  /* 0x0001000001c47983 */ /* 0x000ea80000300800 */
[----:B------:R-:W2:Y:S04]  /*28620*/  LDL.LU R197, [R1+0x104] ;  /* 0x0001040001c57983 */ /* 0x000ea80000300800 */
[----:B------:R-:W2:Y:S04]  /*28630*/  LDL.LU R198, [R1+0x108] ;  /* 0x0001080001c67983 */ /* 0x000ea80000300800 */
[----:B------:R-:W2:Y:S04]  /*28640*/  LDL.LU R199, [R1+0x10c] ;  /* 0x00010c0001c77983 */ /* 0x000ea80000300800 */
[----:B------:R-:W3:Y:S04]  /*28650*/  LDL.LU R168, [R1+0x130] ;  /* 0x0001300001a87983 */ /* 0x000ee80000300800 */
[----:B------:R-:W3:Y:S04]  /*28660*/  LDL.LU R169, [R1+0x134] ;  /* 0x0001340001a97983 */ /* 0x000ee80000300800 */
[----:B------:R-:W3:Y:S04]  /*28670*/  LDL.LU R170, [R1+0x138] ;  /* 0x0001380001aa7983 */ /* 0x000ee80000300800 */
[----:B------:R-:W3:Y:S04]  /*28680*/  LDL.LU R171, [R1+0x13c] ;  /* 0x00013c0001ab7983 */ /* 0x000ee80000300800 */
        /* <DEDUP_REMOVED lines=60> */
[C---:B------:R-:W-:Y:S08]  /*28a50*/  HMMA.1688.F32.TF32 R128, R156.reuse, R8, R188 ;  /* 0x000000089c80723c */ /* 0x040ff000000810bc */
[C---:B------:R-:W-:Y:S01]  /*28a60*/  HMMA.1688.F32.TF32 R132, R156.reuse, R36, R184 ;  /* 0x000000249c84723c */ /* 0x040fe200000810b8 */
[----:B------:R-:W5:Y:S07]  /*28a70*/  LDL.LU R184, [R1+0x120] ;  /* 0x0001200001b87983 */ /* 0x000f6e0000300800 */
[C---:B------:R-:W-:Y:S01]  /*28a80*/  HMMA.1688.F32.TF32 R144, R156.reuse, R24, R144 ;  /* 0x000000189c90723c */ /* 0x040fe20000081090 */
[----:B------:R-:W5:Y:S07]  /*28a90*/  LDL.LU R185, [R1+0x124] ;  /* 0x0001240001b97983 */ /* 0x000f6e0000300800 */
[C---:B------:R-:W-:Y:S01]  /*28aa0*/  HMMA.1688.F32.TF32 R148, R156.reuse, R20, R148 ;  /* 0x000000149c94723c */ /* 0x040fe20000081094 */
[----:B------:R-:W5:Y:S07]  /*28ab0*/  LDL.LU R186, [R1+0x128] ;  /* 0x0001280001ba7983 */ /* 0x000f6e0000300800 */
[----:B------:R-:W-:Y:S01]  /*28ac0*/  HMMA.1688.F32.TF32 R152, R156, R16, R152 ;  /* 0x000000109c98723c */ /* 0x000fe20000081098 */
[----:B------:R-:W-:Y:S04]  /*28ad0*/  LDS R156, [R4+0x2100] ;  /* 0x00210000049c7984 */ /* 0x000fe80000000800 */
[----:B------:R-:W-:Y:S04]  /*28ae0*/  LDS R158, [R4+0x2900] ;  /* 0x00290000049e7984 */ /* 0x000fe80000000800 */
[----:B------:R-:W-:Y:S04]  /*28af0*/  LDS R157, [R5+0x2100] ;  /* 0x00210000059d7984 */ /* 0x000fe80000000800 */
[----:B------:R-:W2:Y:S01]  /*28b00*/  LDS R159, [R5+0x2900] ;  /* 0x00290000059f7984 */ /* 0x000ea20000000800 */
[----:B------:R-:W-:Y:S01]  /*28b10*/  MOV R233, R3 ;  /* 0x0000000300e97202 */ /* 0x000fe20000000f00 */
[----:B------:R-:W-:-:S02]  /*28b20*/  IMAD.MOV.U32 R234, RZ, RZ, R6 ;  /* 0x000000ffffea7224 */ /* 0x000fc400078e0006 */
[----:B------:R-:W5:Y:S01]  /*28b30*/  LDL.LU R187, [R1+0x12c] ;  /* 0x00012c0001bb7983 */ /* 0x000f620000300800 */
[----:B------:R-:W-:-:S03]  /*28b40*/  IMAD.MOV.U32 R235, RZ, RZ, R252 ;  /* 0x000000ffffeb7224 */ /* 0x000fc600078e00fc */
[----:B------:R-:W5:Y:S04]  /*28b50*/  LDL.LU R232, [R1+0xf0] ;  /* 0x0000f00001e87983 */ /* 0x000f680000300800 */
[----:B------:R-:W5:Y:S04]  /*28b60*/  LDL.LU R3, [R1+0x2490] ;  /* 0x0024900001037983 */ /* 0x000f680000300800 */
[----:B------:R-:W5:Y:S04]  /*28b70*/  LDL.LU R6, [R1+0x248c] ;  /* 0x00248c0001067983 */ /* 0x000f680000300800 */
[----:B------:R-:W5:Y:S04]  /*28b80*/  LDL.LU R252, [R1+0x2488] ;  /* 0x0024880001fc7983 */ /* 0x000f680000300800 */
[----:B------:R-:W-:Y:S04]  /*28b90*/  LDS R188, [R2+0x2180] ;  /* 0x0021800002bc7984 */ /* 0x000fe80000000800 */
[----:B------:R-:W-:Y:S04]  /*28ba0*/  LDS R190, [R2+0x2980] ;  /* 0x0029800002be7984 */ /* 0x000fe80000000800 */
[----:B------:R-:W-:Y:S04]  /*28bb0*/  LDS R189, [R0+0x2180] ;  /* 0x0021800000bd7984 */ /* 0x000fe80000000800 */
[----:B------:R-:W1:Y:S01]  /*28bc0*/  LDS R191, [R0+0x2980] ;  /* 0x0029800000bf7984 */ /* 0x000e620000000800 */
[C---:B--2---:R-:W-:Y:S08]  /*28bd0*/  HMMA.1688.F32.TF32 R224, R156.reuse, R32, R224 ;  /* 0x000000209ce0723c */ /* 0x044ff000000810e0 */
[----:B---3--:R-:W-:Y:S08]  /*28be0*/  HMMA.1688.F32.TF32 R200, R156, R36, R200 ;  /* 0x000000249cc8723c */ /* 0x008ff000000810c8 */
[C---:B----4-:R-:W-:Y:S08]  /*28bf0*/  HMMA.1688.F32.TF32 R216, R160.reuse, R20, R216 ;  /* 0x00000014a0d8723c */ /* 0x050ff000000810d8 */
[C---:B-----5:R-:W-:Y:S08]  /*28c00*/  HMMA.1688.F32.TF32 R92, R160.reuse, R36, R92 ;  /* 0x00000024a05c723c */ /* 0x060ff0000008105c */
[C---:B------:R-:W-:Y:S08]  /*28c10*/  HMMA.1688.F32.TF32 R240, R160.reuse, R32, R240 ;  /* 0x00000020a0f0723c */ /* 0x040ff000000810f0 */
[C---:B------:R-:W-:Y:S08]  /*28c20*/  HMMA.1688.F32.TF32 R244, R160.reuse, R24, R244 ;  /* 0x00000018a0f4723c */ /* 0x040ff000000810f4 */
[----:B------:R-:W-:Y:S01]  /*28c30*/  HMMA.1688.F32.TF32 R248, R160, R28, R248 ;  /* 0x0000001ca0f8723c */ /* 0x000fe200000810f8 */
[----:B------:R-:W-:Y:S01]  /*28c40*/  IMAD.MOV.U32 R102, RZ, RZ, R94 ;  /* 0x000000ffff667224 */ /* 0x000fe200078e005e */
[----:B------:R-:W-:-:S06]  /*28c50*/  MOV R103, R95 ;  /* 0x0000005f00677202 */ /* 0x000fcc0000000f00 */
[----:B------:R-:W-:Y:S01]  /*28c60*/  HMMA.1688.F32.TF32 R160, R160, R16, R212 ;  /* 0x00000010a0a0723c */ /* 0x000fe200000810d4 */
[----:B------:R-:W-:Y:S01]  /*28c70*/  MOV R100, R92 ;  /* 0x0000005c00647202 */ /* 0x000fe20000000f00 */
[----:B------:R-:W-:Y:S01]  /*28c80*/  IMAD.MOV.U32 R101, RZ, RZ, R93 ;  /* 0x000000ffff657224 */ /* 0x000fe200078e005d */
[----:B------:R-:W-:Y:S01]  /*28c90*/  MOV R94, R242 ;  /* 0x000000f2005e7202 */ /* 0x000fe20000000f00 */
[----:B------:R-:W-:Y:S02]  /*28ca0*/  IMAD.MOV.U32 R95, RZ, RZ, R243 ;  /* 0x000000ffff5f7224 */ /* 0x000fe400078e00f3 */
[----:B------:R-:W-:Y:S01]  /*28cb0*/  IMAD.MOV.U32 R92, RZ, RZ, R240 ;  /* 0x000000ffff5c7224 */ /* 0x000fe200078e00f0 */
[----:B------:R-:W2:Y:S01]  /*28cc0*/  LDL.LU.64 R242, [R1+0x2480] ;  /* 0x0024800001f27983 */ /* 0x000ea20000300a00 */
[----:B------:R-:W-:-:S03]  /*28cd0*/  IMAD.MOV.U32 R93, RZ, RZ, R241 ;  /* 0x000000ffff5d7224 */ /* 0x000fc600078e00f1 */
[----:B------:R-:W2:Y:S04]  /*28ce0*/  LDL.LU.64 R240, [R1+0x2478] ;  /* 0x0024780001f07983 */ /* 0x000ea80000300a00 */
[----:B------:R-:W-:Y:S04]  /*28cf0*/  STL.64 [R1+0xa0], R248 ;  /* 0x0000a0f801007387 */ /* 0x000fe80000100a00 */
[----:B------:R3:W-:Y:S01]  /*28d00*/  STL.64 [R1+0xa8], R250 ;  /* 0x0000a8fa01007387 */ /* 0x0007e20000100a00 */
[C---:B------:R-:W-:Y:S08]  /*28d10*/  HMMA.1688.F32.TF32 R204, R156.reuse, R8, R204 ;  /* 0x000000089ccc723c */ /* 0x040ff000000810cc */
[C---:B------:R-:W-:Y:S01]  /*28d20*/  HMMA.1688.F32.TF32 R208, R156.reuse, R12, R208 ;  /* 0x0000000c9cd0723c */ /* 0x040fe200000810d0 */
[----:B---3--:R-:W3:Y:S04]  /*28d30*/  LDL.LU.64 R250, [R1+0x2470] ;  /* 0x0024700001fa7983 */ /* 0x008ee80000300a00 */
[----:B------:R-:W3:Y:S04]  /*28d40*/  LDL.LU.64 R248, [R1+0x2468] ;  /* 0x0024680001f87983 */ /* 0x000ee80000300a00 */
[----:B------:R-:W-:Y:S04]  /*28d50*/  STL.64 [R1+0x90], R244 ;  /* 0x000090f401007387 */ /* 0x000fe80000100a00 */
[----:B------:R4:W-:Y:S01]  /*28d60*/  STL.64 [R1+0x98], R246 ;  /* 0x000098f601007387 */ /* 0x0009e20000100a00 */
[C---:B------:R-:W-:Y:S03]  /*28d70*/  HMMA.1688.F32.TF32 R228, R156.reuse, R28, R228 ;  /* 0x0000001c9ce4723c */ /* 0x040fe600000810e4 */
[----:B----4-:R-:W4:Y:S04]  /*28d80*/  LDL.LU.64 R246, [R1+0x2460] ;  /* 0x0024600001f67983 */ /* 0x010f280000300a00 */
[----:B------:R-:W4:Y:S04]  /*28d90*/  LDL.LU.64 R244, [R1+0x2458] ;  /* 0x0024580001f47983 */ /* 0x000f280000300a00 */
[----:B------:R-:W-:Y:S04]  /*28da0*/  STL.64 [R1+0x80], R216 ;  /* 0x000080d801007387 */ /* 0x000fe80000100a00 */
[----:B------:R5:W-:Y:S04]  /*28db0*/  STL.64 [R1+0x88], R218 ;  /* 0x000088da01007387 */ /* 0x000be80000100a00 */
[----:B-----5:R-:W5:Y:S04]  /*28dc0*/  LDL.LU.64 R218, [R1+0x2450] ;  /* 0x0024500001da7983 */ /* 0x020f680000300a00 */
[----:B------:R-:W5:Y:S04]  /*28dd0*/  LDL.LU.64 R216, [R1+0x2448] ;  /* 0x0024480001d87983 */ /* 0x000f680000300a00 */
[----:B------:R-:W2:Y:S04]  /*28de0*/  LDL.LU.64 R214, [R1+0x2440] ;  /* 0x0024400001d67983 */ /* 0x000ea80000300a00 */
[----:B------:R-:W2:Y:S04]  /*28df0*/  LDL.LU.64 R212, [R1+0x2438] ;  /* 0x0024380001d47983 */ /* 0x000ea80000300a00 */
[----:B------:R1:W-:Y:S04]  /*28e00*/  STL.64 [R1+0x70], R160 ;  /* 0x000070a001007387 */ /* 0x0003e80000100a00 */
[----:B------:R-:W-:Y:S04]  /*28e10*/  STL.64 [R1+0x78], R162 ;  /* 0x000078a201007387 */ /* 0x000fe80000100a00 */
[----:B-1----:R-:W2:Y:S04]  /*28e20*/  LDL.LU R160, [R1+0x170] ;  /* 0x0001700001a07983 */ /* 0x002ea80000300800 */
[----:B------:R-:W-:Y:S04]  /*28e30*/  STL.64 [R1+0x60], R208 ;  /* 0x000060d001007387 */ /* 0x000fe80000100a00 */
[----:B------:R1:W-:Y:S04]  /*28e40*/  STL.64 [R1+0x68], R210 ;  /* 0x000068d201007387 */ /* 0x0003e80000100a00 */
[----:B-1----:R-:W3:Y:S04]  /*28e50*/  LDL.LU.64 R210, [R1+0x2430] ;  /* 0x0024300001d27983 */ /* 0x002ee80000300a00 */
[----:B------:R-:W3:Y:S04]  /*28e60*/  LDL.LU.64 R208, [R1+0x2428] ;  /* 0x0024280001d07983 */ /* 0x000ee80000300a00 */
[----:B------:R-:W-:Y:S04]  /*28e70*/  STL.64 [R1+0x50], R204 ;  /* 0x000050cc01007387 */ /* 0x000fe80000100a00 */
[----:B------:R1:W-:Y:S04]  /*28e80*/  STL.64 [R1+0x58], R206 ;  /* 0x000058ce01007387 */ /* 0x0003e80000100a00 */
[----:B-1----:R-:W5:Y:S04]  /*28e90*/  LDL.LU.64 R206, [R1+0x2420] ;  /* 0x0024200001ce7983 */ /* 0x002f680000300a00 */
[----:B------:R-:W5:Y:S04]  /*28ea0*/  LDL.LU.64 R204, [R1+0x2418] ;  /* 0x0024180001cc7983 */ /* 0x000f680000300a00 */
        /* <DEDUP_REMOVED lines=11> */
[----:B------:R-:W5:Y:S01]  /*28f60*/  LDL.LU.64 R228, [R1+0x23e8] ;  /* 0x0023e80001e47983 */ /* 0x000f620000300a00 */
[----:B------:R-:W-:Y:S11]  /*28f70*/  HMMA.1688.F32.TF32 R176, R156, R24, R176 ;  /* 0x000000189cb0723c */ /* 0x000ff600000810b0 */
[----:B------:R-:W-:Y:S11]  /*28f80*/  @!UPT UIADD3 URZ, URZ, URZ, URZ ;  /* 0x0000003f3f3ff290 */ /* 0x000ff6000fffe03f */
[----:B------:R-:W-:Y:S01]  /*28f90*/  @!UPT UIADD3 URZ, URZ, URZ, URZ ;  /* 0x0000003f3f3ff290 */ /* 0x000fe2000fffe03f */
[----:B------:R-:W-:Y:S04]  /*28fa0*/  STL.64 [R1+0x10], R176 ;  /* 0x000010b001007387 */ /* 0x000fe80000100a00 */
[----:B------:R1:W-:Y:S04]  /*28fb0*/  STL.64 [R1+0x18], R178 ;  /* 0x000018b201007387 */ /* 0x0003e80000100a00 */
[----:B-1----:R-:W5:Y:S04]  /*28fc0*/  LDL.LU.64 R178, [R1+0x23e0] ;  /* 0x0023e00001b27983 */ /* 0x002f680000300a00 */
[----:B------:R-:W5:Y:S01]  /*28fd0*/  LDL.LU.64 R176, [R1+0x23d8] ;  /* 0x0023d80001b07983 */ /* 0x000f620000300a00 */
[----:B------:R-:W-:Y:S01]  /*28fe0*/  IMAD.MOV.U32 R161, RZ, RZ, R252 ;  /* 0x000000ffffa17224 */ /* 0x000fe200078e00fc */
[----:B------:R-:W-:Y:S01]  /*28ff0*/  MOV R162, R6 ;  /* 0x0000000600a27202 */ /* 0x000fe20000000f00 */
[----:B------:R-:W-:Y:S01]  /*29000*/  IMAD.MOV.U32 R163, RZ, RZ, R3 ;  /* 0x000000ffffa37224 */ /* 0x000fe200078e0003 */
[----:B----4-:R-:W-:Y:S08]  /*29010*/  HMMA.1688.F32.TF32 R244, R220, R16, R244 ;  /* 0x00000010dcf4723c */ /* 0x010ff000000810f4 */
[C---:B--2---:R-:W-:Y:S08]  /*29020*/  HMMA.1688.F32.TF32 R160, R156.reuse, R20, R160 ;  /* 0x000000149ca0723c */ /* 0x044ff000000810a0 */
[----:B------:R-:W-:Y:S08]  /*29030*/  HMMA.1688.F32.TF32 R156, R156, R16, R172 ;  /* 0x000000109c9c723c */ /* 0x000ff000000810ac */
[C---:B------:R-:W-:Y:S07]  /*29040*/  HMMA.1688.F32.TF32 R172, R188.reuse, R32, R184 ;  /* 0x00000020bcac723c */ /* 0x040fee00000810b8 */
[----:B------:R-:W-:Y:S01]  /*29050*/  STL.64 [R1], R160 ;  /* 0x000000a001007387 */ /* 0x000fe20000100a00 */
[----:B------:R-:W-:Y:S01]  /*29060*/  IMAD.MOV.U32 R6, RZ, RZ, R163 ;  /* 0x000000ffff067224 */ /* 0x000fe200078e00a3 */
[----:B------:R-:W-:Y:S02]  /*29070*/  HMMA.1688.F32.TF32 R184, R188, R20, R196 ;  /* 0x00000014bcb8723c */ /* 0x000fe400000810c4 */
[----:B------:R1:W-:Y:S06]  /*29080*/  STL [R1+0x8], R162 ;  /* 0x000008a201007387 */ /* 0x0003ec0000100800 */
[----:B---3--:R-:W-:Y:S08]  /*29090*/  HMMA.1688.F32.TF32 R208, R220, R28, R208 ;  /* 0x0000001cdcd0723c */ /* 0x008ff000000810d0 */
[C---:B-1----:R-:W-:Y:S08]  /*290a0*/  HMMA.1688.F32.TF32 R160, R188.reuse, R12, R180 ;  /* 0x0000000cbca0723c */ /* 0x042ff000000810b4 */
[----:B------:R-:W-:Y:S08]  /*290b0*/  HMMA.1688.F32.TF32 R180, R188, R24, R192 ;  /* 0x00000018bcb4723c */ /* 0x000ff000000810c0 */
[C---:B-----5:R-:W-:Y:S08]  /*290c0*/  HMMA.1688.F32.TF32 R204, R220.reuse, R32, R204 ;  /* 0x00000020dccc723c */ /* 0x060ff000000810cc */
[C---:B------:R-:W-:Y:S08]  /*290d0*/  HMMA.1688.F32.TF32 R212, R220.reuse, R24, R212 ;  /* 0x00000018dcd4723c */ /* 0x040ff000000810d4 */
[C---:B------:R-:W-:Y:S08]  /*290e0*/  HMMA.1688.F32.TF32 R200, R220.reuse, R36, R200 ;  /* 0x00000024dcc8723c */ /* 0x040ff000000810c8 */
[C---:B------:R-:W-:Y:S08]  /*290f0*/  HMMA.1688.F32.TF32 R216, R220.reuse, R20, R216 ;  /* 0x00000014dcd8723c */ /* 0x040ff000000810d8 */
[C---:B------:R-:W-:Y:S01]  /*29100*/  HMMA.1688.F32.TF32 R196, R220.reuse, R8, R224 ;  /* 0x00000008dcc4723c */ /* 0x040fe200000810e0 */
[----:B------:R-:W-:Y:S04]  /*29110*/  LDS R224, [R4+0x3000] ;  /* 0x0030000004e07984 */ /* 0x000fe80000000800 */
[----:B------:R-:W-:Y:S04]  /*29120*/  LDS R226, [R4+0x3800] ;  /* 0x0038000004e27984 */ /* 0x000fe80000000800 */
[----:B------:R-:W-:Y:S04]  /*29130*/  LDS R225, [R5+0x3000] ;  /* 0x0030000005e17984 */ /* 0x000fe80000000800 */
[----:B------:R-:W-:Y:S01]  /*29140*/  LDS R227, [R5+0x3800] ;  /* 0x0038000005e37984 */ /* 0x000fe20000000800 */
[----:B------:R-:W-:Y:S03]  /*29150*/  HMMA.1688.F32.TF32 R192, R220, R12, R228 ;  /* 0x0000000cdcc0723c */ /* 0x000fe600000810e4 */
[----:B------:R-:W-:Y:S04]  /*29160*/  LDS R220, [R2+0x3000] ;  /* 0x0030000002dc7984 */ /* 0x000fe80000000800 */
[----:B------:R-:W-:Y:S04]  /*29170*/  LDS R222, [R2+0x3800] ;  /* 0x0038000002de7984 */ /* 0x000fe80000000800 */
[----:B------:R-:W-:Y:S04]  /*29180*/  LDS R221, [R0+0x3000] ;  /* 0x0030000000dd7984 */ /* 0x000fe80000000800 */
[----:B------:R-:W1:Y:S01]  /*29190*/  LDS R223, [R0+0x3800] ;  /* 0x0038000000df7984 */ /* 0x000e620000000800 */
[----:B------:R-:W-:Y:S03]  /*291a0*/  HMMA.1688.F32.TF32 R164, R188, R8, R164 ;  /* 0x00000008bca4723c */ /* 0x000fe600000810a4 */
[----:B------:R-:W-:Y:S04]  /*291b0*/  LDS R228, [R2+0x3080] ;  /* 0x0030800002e47984 */ /* 0x000fe80000000800 */
[----:B------:R-:W-:Y:S04]  /*291c0*/  LDS R230, [R2+0x3880] ;  /* 0x0038800002e67984 */ /* 0x000fe80000000800 */
[----:B------:R-:W-:Y:S04]  /*291d0*/  LDS R229, [R0+0x3080] ;  /* 0x0030800000e57984 */ /* 0x000fe80000000800 */
[----:B------:R-:W2:Y:S01]  /*291e0*/  LDS R231, [R0+0x3880] ;  /* 0x0038800000e77984 */ /* 0x000ea20000000800 */
[----:B-1----:R-:W-:Y:S08]  /*291f0*/  HMMA.1688.F32.TF32 R236, R220, R38, R236 ;  /* 0x00000026dcec723c */ /* 0x002ff000000810ec */
[----:B------:R-:W-:Y:S08]  /*29200*/  HMMA.1688.F32.TF32 R176, R188, R28, R176 ;  /* 0x0000001cbcb0723c */ /* 0x000ff000000810b0 */
[----:B------:R-:W-:Y:S08]  /*29210*/  HMMA.1688.F32.TF32 R44, R220, R30, R44 ;  /* 0x0000001edc2c723c */ /* 0x000ff0000008102c */
[----:B------:R-:W-:Y:S01]  /*29220*/  IMAD.MOV.U32 R29, RZ, RZ, R236 ;  /* 0x000000ffff1d7224 */ /* 0x000fe200078e00ec */
[----:B------:R-:W-:Y:S01]  /*29230*/  MOV R28, R237 ;  /* 0x000000ed001c7202 */ /* 0x000fe20000000f00 */
[----:B------:R-:W-:-:S02]  /*29240*/  IMAD.MOV.U32 R25, RZ, RZ, R238 ;  /* 0x000000ffff197224 */ /* 0x000fc400078e00ee */
[----:B------:R-:W-:Y:S02]  /*29250*/  IMAD.MOV.U32 R24, RZ, RZ, R239 ;  /* 0x000000ffff187224 */ /* 0x000fe400078e00ef */
[C---:B------:R-:W-:Y:S08]  /*29260*/  HMMA.1688.F32.TF32 R236, R220.reuse, R34, R40 ;  /* 0x00000022dcec723c */ /* 0x040ff00000081028 */
        /* <DEDUP_REMOVED lines=8> */
[----:B-1----:R-:W-:Y:S08]  /*292f0*/  HMMA.1688.F32.TF32 R44, R220, R18, R56 ;  /* 0x00000012dc2c723c */ /* 0x002ff00000081038 */
[C---:B---3--:R-:W-:Y:S01]  /*29300*/  HMMA.1688.F32.TF32 R40, R224.reuse, R14, R60 ;  /* 0x0000000ee028723c */ /* 0x048fe2000008103c */
[----:B------:R-:W-:Y:S04]  /*29310*/  STL.64 [R1+0x200], R48 ;  /* 0x0002003001007387 */ /* 0x000fe80000100a00 */
[----:B------:R1:W-:Y:S10]  /*29320*/  STL.64 [R1+0x208], R50 ;  /* 0x0002083201007387 */ /* 0x0003f40000100a00 */
[----:B------:R-:W-:Y:S01]  /*29330*/  STL.64 [R1+0x180], R44 ;  /* 0x0001802c01007387 */ /* 0x000fe20000100a00 */
[C---:B-1----:R-:W-:Y:S03]  /*29340*/  HMMA.1688.F32.TF32 R48, R224.reuse, R10, R64 ;  /* 0x0000000ae030723c */ /* 0x042fe60000081040 */
[----:B------:R1:W-:Y:S04]  /*29350*/  STL.64 [R1+0x188], R46 ;  /* 0x0001882e01007387 */ /* 0x0003e80000100a00 */
[----:B------:R-:W-:Y:S04]  /*29360*/  STL.64 [R1+0x170], R40 ;  /* 0x0001702801007387 */ /* 0x000fe80000100a00 */
[----:B------:R3:W-:Y:S01]  /*29370*/  STL.64 [R1+0x178], R42 ;  /* 0x0001782a01007387 */ /* 0x0007e20000100a00 */
[C---:B-1----:R-:W-:Y:S08]  /*29380*/  HMMA.1688.F32.TF32 R44, R224.reuse, R38, R68 ;  /* 0x00000026e02c723c */ /* 0x042ff00000081044 */
[----:B---3--:R-:W-:Y:S03]  /*29390*/  HMMA.1688.F32.TF32 R40, R224, R34, R72 ;  /* 0x00000022e028723c */ /* 0x008fe60000081048 */
[----:B------:R-:W-:Y:S04]  /*293a0*/  STL.64 [R1+0x160], R48 ;  /* 0x0001603001007387 */ /* 0x000fe80000100a00 */
[----:B------:R1:W-:Y:S01]  /*293b0*/  STL.64 [R1+0x168], R50 ;  /* 0x0001683201007387 */ /* 0x0003e20000100a00 */
[----:B------:R-:W-:Y:S07]  /*293c0*/  HMMA.1688.F32.TF32 R248, R220, R14, R248 ;  /* 0x0000000edcf8723c */ /* 0x000fee00000810f8 */
[----:B------:R-:W-:Y:S01]  /*293d0*/  STL.64 [R1+0x150], R44 ;  /* 0x0001502c01007387 */ /* 0x000fe20000100a00 */
[C---:B-1----:R-:W-:Y:S03]  /*293e0*/  HMMA.1688.F32.TF32 R48, R224.reuse, R30, R76 ;  /* 0x0000001ee030723c */ /* 0x042fe6000008104c */
[----:B------:R1:W-:Y:S04]  /*293f0*/  STL.64 [R1+0x158], R46 ;  /* 0x0001582e01007387 */ /* 0x0003e80000100a00 */
[----:B------:R-:W-:Y:S04]  /*29400*/  STL.64 [R1+0x140], R40 ;  /* 0x0001402801007387 */ /* 0x000fe80000100a00 */
[----:B------:R3:W-:Y:S01]  /*29410*/  STL.64 [R1+0x148], R42 ;  /* 0x0001482a01007387 */ /* 0x0007e20000100a00 */
[C---:B-1----:R-:W-:Y:S08]  /*29420*/  HMMA.1688.F32.TF32 R44, R224.reuse, R26, R80 ;  /* 0x0000001ae02c723c */ /* 0x042ff00000081050 */
[----:B---3--:R-:W-:Y:S03]  /*29430*/  HMMA.1688.F32.TF32 R40, R224, R22, R84 ;  /* 0x00000016e028723c */ /* 0x008fe60000081054 */
[----:B------:R-:W-:Y:S01]  /*29440*/  STL.64 [R1+0x130], R48 ;  /* 0x0001303001007387 */ /* 0x000fe20000100a00 */
[----:B------:R-:W-:-:S03]  /*29450*/  MOV R13, R248 ;  /* 0x000000f8000d7202 */ /* 0x000fc60000000f00 */
[----:B------:R-:W-:Y:S01]  /*29460*/  STL.64 [R1+0x138], R50 ;  /* 0x0001383201007387 */ /* 0x000fe20000100a00 */
[----:B------:R-:W-:Y:S01]  /*29470*/  IMAD.MOV.U32 R12, RZ, RZ, R249 ;  /* 0x000000ffff0c7224 */ /* 0x000fe200078e00f9 */
[----:B------:R-:W-:Y:S01]  /*29480*/  MOV R248, R92 ;  /* 0x0000005c00f87202 */ /* 0x000fe20000000f00 */
[----:B------:R-:W-:Y:S01]  /*29490*/  IMAD.MOV.U32 R9, RZ, RZ, R250 ;  /* 0x000000ffff097224 */ /* 0x000fe200078e00fa */
[----:B------:R-:W-:Y:S01]  /*294a0*/  MOV R8, R251 ;  /* 0x000000fb00087202 */ /* 0x000fe20000000f00 */
[----:B------:R-:W-:-:S03]  /*294b0*/  IMAD.MOV.U32 R249, RZ, RZ, R93 ;  /* 0x000000fffff97224 */ /* 0x000fc600078e005d */
[----:B------:R-:W-:Y:S01]  /*294c0*/  STL.64 [R1+0x120], R44 ;  /* 0x0001202c01007387 */ /* 0x000fe20000100a00 */
[----:B------:R-:W-:-:S03]  /*294d0*/  IMAD.MOV.U32 R250, RZ, RZ, R94 ;  /* 0x000000fffffa7224 */ /* 0x000fc600078e005e */
[----:B------:R-:W-:Y:S01]  /*294e0*/  STL.64 [R1+0x128], R46 ;  /* 0x0001282e01007387 */ /* 0x000fe20000100a00 */
[----:B------:R-:W-:-:S03]  /*294f0*/  MOV R251, R95 ;  /* 0x0000005f00fb7202 */ /* 0x000fc60000000f00 */
[----:B------:R-:W-:Y:S04]  /*29500*/  STL [R1+0x110], R40 ;  /* 0x0001102801007387 */ /* 0x000fe80000100800 */
[----:B------:R-:W2:Y:S04]  /*29510*/  LDL.LU R92, [R1+0x23d0] ;  /* 0x0023d000015c7983 */ /* 0x000ea80000300800 */
[----:B------:R-:W2:Y:S04]  /*29520*/  LDL.LU R93, [R1+0x23cc] ;  /* 0x0023cc00015d7983 */ /* 0x000ea80000300800 */
[----:B------:R-:W2:Y:S04]  /*29530*/  LDL.LU R94, [R1+0x23c8] ;  /* 0x0023c800015e7983 */ /* 0x000ea80000300800 */
[----:B------:R-:W2:Y:S01]  /*29540*/  LDL.LU R95, [R1+0x23c4] ;  /* 0x0023c400015f7983 */ /* 0x000ea20000300800 */
[----:B------:R-:W-:Y:S08]  /*29550*/  HMMA.1688.F32.TF32 R240, R220, R10, R240 ;  /* 0x0000000adcf0723c */ /* 0x000ff000000810f0 */
[----:B------:R-:W-:Y:S01]  /*29560*/  HMMA.1688.F32.TF32 R168, R188, R36, R168 ;  /* 0x00000024bca8723c */ /* 0x000fe200000810a8 */
[----:B------:R-:W-:Y:S01]  /*29570*/  MOV R252, R41 ;  /* 0x0000002900fc7202 */ /* 0x000fe20000000f00 */
[----:B------:R-:W-:Y:S01]  /*29580*/  IMAD.MOV.U32 R7, RZ, RZ, R42 ;  /* 0x000000ffff077224 */ /* 0x000fe200078e002a */
[----:B------:R-:W-:Y:S01]  /*29590*/  LDS R220, [R4+0x3180] ;  /* 0x0031800004dc7984 */ /* 0x000fe20000000800 */
[----:B------:R-:W-:-:S03]  /*295a0*/  IMAD.MOV.U32 R3, RZ, RZ, R43 ;  /* 0x000000ffff037224 */ /* 0x000fc600078e002b */
[----:B------:R-:W-:Y:S01]  /*295b0*/  LDS R222, [R4+0x3980] ;  /* 0x0039800004de7984 */ /* 0x000fe20000000800 */
[----:B------:R-:W-:Y:S03]  /*295c0*/  HMMA.1688.F32.TF32 R188, R188, R16, R232 ;  /* 0x00000010bcbc723c */ /* 0x000fe600000810e8 */
[----:B------:R-:W-:Y:S04]  /*295d0*/  LDS R232, [R4+0x3080] ;  /* 0x0030800004e87984 */ /* 0x000fe80000000800 */
[----:B------:R-:W-:Y:S01]  /*295e0*/  LDS R234, [R4+0x3880] ;  /* 0x0038800004ea7984 */ /* 0x000fe20000000800 */
[----:B------:R-:W-:Y:S01]  /*295f0*/  IMAD.MOV.U32 R21, RZ, RZ, R240 ;  /* 0x000000ffff157224 */ /* 0x000fe200078e00f0 */
[----:B------:R-:W-:Y:S01]  /*29600*/  MOV R17, R242 ;  /* 0x000000f200117202 */ /* 0x000fe20000000f00 */
[----:B------:R-:W-:Y:S01]  /*29610*/  IMAD.MOV.U32 R20, RZ, RZ, R241 ;  /* 0x000000ffff147224 */ /* 0x000fe200078e00f1 */
[----:B------:R-:W-:Y:S01]  /*29620*/  LDS R233, [R5+0x3080] ;  /* 0x0030800005e97984 */ /* 0x000fe20000000800 */
[----:B------:R-:W-:-:S02]  /*29630*/  IMAD.MOV.U32 R16, RZ, RZ, R243 ;  /* 0x000000ffff107224 */ /* 0x000fc400078e00f3 */
[----:B------:R-:W-:Y:S01]  /*29640*/  HMMA.1688.F32.TF32 R240, R224, R18, R88 ;  /* 0x00000012e0f0723c */ /* 0x000fe20000081058 */
[----:B------:R-:W1:Y:S04]  /*29650*/  LDS R235, [R5+0x3880] ;  /* 0x0038800005eb7984 */ /* 0x000e680000000800 */
[----:B------:R-:W-:Y:S04]  /*29660*/  LDS R88, [R2+0x3100] ;  /* 0x0031000002587984 */ /* 0x000fe80000000800 */
[----:B------:R-:W-:Y:S04]  /*29670*/  LDS R90, [R2+0x3900] ;  /* 0x00390000025a7984 */ /* 0x000fe80000000800 */
[----:B------:R-:W-:Y:S04]  /*29680*/  LDS R89, [R0+0x3100] ;  /* 0x0031000000597984 */ /* 0x000fe80000000800 */
[----:B------:R-:W3:Y:S01]  /*29690*/  LDS R91, [R0+0x3900] ;  /* 0x00390000005b7984 */ /* 0x000ee20000000800 */
[C---:B--2---:R-:W-:Y:S05]  /*296a0*/  HMMA.1688.F32.TF32 R236, R228.reuse, R14, R92 ;  /* 0x0000000ee4ec723c */ /* 0x044fea000008105c */
[----:B------:R2:W-:Y:S04]  /*296b0*/  STL.64 [R1+0x2368], R242 ;  /* 0x002368f201007387 */ /* 0x0005e80000100a00 */
[----:B------:R4:W-:Y:S01]  /*296c0*/  STL.64 [R1+0x2360], R240 ;  /* 0x002360f001007387 */ /* 0x0009e20000100a00 */
[----:B------:R-:W-:Y:S01]  /*296d0*/  IMAD.MOV.U32 R92, RZ, RZ, R96 ;  /* 0x000000ffff5c7224 */ /* 0x000fe200078e0060 */
[----:B------:R-:W-:Y:S01]  /*296e0*/  MOV R93, R97 ;  /* 0x00000061005d7202 */ /* 0x000fe20000000f00 */
[----:B------:R-:W-:Y:S01]  /*296f0*/  IMAD.MOV.U32 R94, RZ, RZ, R98 ;  /* 0x000000ffff5e7224 */ /* 0x000fe200078e0062 */
[----:B------:R-:W-:Y:S01]  /*29700*/  HMMA.1688.F32.TF32 R104, R228, R34, R104 ;  /* 0x00000022e468723c */ /* 0x000fe20000081068 */
[----:B------:R-:W-:Y:S01]  /*29710*/  LDS R224, [R2+0x3180] ;  /* 0x0031800002e07984 */ /* 0x000fe20000000800 */
[----:B--2---:R-:W-:Y:S01]  /*29720*/  MOV R242, R102 ;  /* 0x0000006600f27202 */ /* 0x004fe20000000f00 */
[----:B------:R-:W-:-:S02]  /*29730*/  IMAD.MOV.U32 R243, RZ, RZ, R103 ;  /* 0x000000fffff37224 */ /* 0x000fc400078e0067 */
[----:B------:R-:W-:Y:S01]  /*29740*/  LDS R226, [R2+0x3980] ;  /* 0x0039800002e27984 */ /* 0x000fe20000000800 */
[----:B----4-:R-:W-:-:S03]  /*29750*/  IMAD.MOV.U32 R240, RZ, RZ, R100 ;  /* 0x000000fffff07224 */ /* 0x010fc600078e0064 */
[----:B------:R-:W2:Y:S01]  /*29760*/  LDL.LU R100, [R1+0x23c0] ;  /* 0x0023c00001647983 */ /* 0x000ea20000300800 */
[----:B------:R-:W-:-:S03]  /*29770*/  IMAD.MOV.U32 R241, RZ, RZ, R101 ;  /* 0x000000fffff17224 */ /* 0x000fc600078e0065 */
[----:B------:R-:W2:Y:S04]  /*29780*/  LDL.LU R101, [R1+0x23bc] ;  /* 0x0023bc0001657983 */ /* 0x000ea80000300800 */
[----:B------:R-:W2:Y:S01]  /*29790*/  LDL.LU R102, [R1+0x23b8] ;  /* 0x0023b80001667983 */ /* 0x000ea20000300800 */
[----:B------:R-:W-:-:S03]  /*297a0*/  IMAD.MOV.U32 R95, RZ, RZ, R99 ;  /* 0x000000ffff5f7224 */ /* 0x000fc600078e0063 */
[----:B------:R-:W2:Y:S04]  /*297b0*/  LDL.LU R103, [R1+0x23b4] ;  /* 0x0023b40001677983 */ /* 0x000ea80000300800 */
[----:B------:R-:W4:Y:S04]  /*297c0*/  LDL.LU R96, [R1+0x23b0] ;  /* 0x0023b00001607983 */ /* 0x000f280000300800 */
[----:B------:R-:W4:Y:S04]  /*297d0*/  LDL.LU R97, [R1+0x23ac] ;  /* 0x0023ac0001617983 */ /* 0x000f280000300800 */
[----:B------:R-:W4:Y:S04]  /*297e0*/  LDL.LU R98, [R1+0x23a8] ;  /* 0x0023a80001627983 */ /* 0x000f280000300800 */
[----:B------:R-:W4:Y:S04]  /*297f0*/  LDL.LU R99, [R1+0x23a4] ;  /* 0x0023a40001637983 */ /* 0x000f280000300800 */
[----:B------:R5:W-:Y:S04]  /*29800*/  STL [R1+0x2350], R236 ;  /* 0x002350ec01007387 */ /* 0x000be80000100800 */
[----:B------:R1:W-:Y:S04]  /*29810*/  STL [R1+0x234c], R237 ;  /* 0x00234ced01007387 */ /* 0x0003e80000100800 */
[----:B------:R1:W-:Y:S04]  /*29820*/  STL [R1+0x2348], R238 ;  /* 0x002348ee01007387 */ /* 0x0003e80000100800 */
[----:B------:R3:W-:Y:S04]  /*29830*/  STL [R1+0x2344], R239 ;  /* 0x002344ef01007387 */ /* 0x0007e80000100800 */
[----:B-----5:R-:W5:Y:S04]  /*29840*/  LDL.LU R236, [R1+0xe0] ;  /* 0x0000e00001ec7983 */ /* 0x020f680000300800 */
[----:B-1----:R-:W5:Y:S04]  /*29850*/  LDL.LU R237, [R1+0xe4] ;  /* 0x0000e40001ed7983 */ /* 0x002f680000300800 */
[----:B------:R-:W5:Y:S04]  /*29860*/  LDL.LU R238, [R1+0xe8] ;  /* 0x0000e80001ee7983 */ /* 0x000f680000300800 */
[----:B---3--:R-:W5:Y:S01]  /*29870*/  LDL.LU R239, [R1+0xec] ;  /* 0x0000ec0001ef7983 */ /* 0x008f620000300800 */
[C---:B------:R-:W-:Y:S03]  /*29880*/  HMMA.1688.F32.TF32 R40, R228.reuse, R30, R108 ;  /* 0x0000001ee428723c */ /* 0x040fe6000008106c */
[----:B------:R-:W-:Y:S04]  /*29890*/  LDS R225, [R0+0x3180] ;  /* 0x0031800000e17984 */ /* 0x000fe80000000800 */
[----:B------:R-:W1:Y:S01]  /*298a0*/  LDS R227, [R0+0x3980] ;  /* 0x0039800000e37984 */ /* 0x000e620000000800 */
[C---:B------:R-:W-:Y:S03]  /*298b0*/  HMMA.1688.F32.TF32 R44, R228.reuse, R26, R112 ;  /* 0x0000001ae42c723c */ /* 0x040fe60000081070 */
[----:B------:R-:W-:Y:S04]  /*298c0*/  LDS R221, [R5+0x3180] ;  /* 0x0031800005dd7984 */ /* 0x000fe80000000800 */
[----:B------:R-:W3:Y:S01]  /*298d0*/  LDS R223, [R5+0x3980] ;  /* 0x0039800005df7984 */ /* 0x000ee20000000800 */
[C---:B------:R-:W-:Y:S03]  /*298e0*/  HMMA.1688.F32.TF32 R48, R228.reuse, R22, R116 ;  /* 0x00000016e430723c */ /* 0x040fe60000081074 */
[----:B------:R-:W-:Y:S04]  /*298f0*/  LDS R36, [R2+0x4000] ;  /* 0x0040000002247984 */ /* 0x000fe80000000800 */
[----:B------:R-:W-:Y:S01]  /*29900*/  LDS R37, [R0+0x4000] ;  /* 0x0040000000257984 */ /* 0x000fe20000000800 */
[----:B------:R-:W-:Y:S08]  /*29910*/  HMMA.1688.F32.TF32 R52, R228, R18, R120 ;  /* 0x00000012e434723c */ /* 0x000ff00000081078 */
[C---:B------:R-:W-:Y:S08]  /*29920*/  HMMA.1688.F32.TF32 R56, R232.reuse, R14, R124 ;  /* 0x0000000ee838723c */ /* 0x040ff0000008107c */
[C---:B------:R-:W-:Y:S08]  /*29930*/  HMMA.1688.F32.TF32 R60, R232.reuse, R10, R128 ;  /* 0x0000000ae83c723c */ /* 0x040ff00000081080 */
[C---:B------:R-:W-:Y:S08]  /*29940*/  HMMA.1688.F32.TF32 R64, R232.reuse, R38, R132 ;  /* 0x00000026e840723c */ /* 0x040ff00000081084 */
[----:B------:R-:W-:Y:S08]  /*29950*/  HMMA.1688.F32.TF32 R68, R232, R34, R136 ;  /* 0x00000022e844723c */ /* 0x000ff00000081088 */
[C---:B--2---:R-:W-:Y:S08]  /*29960*/  HMMA.1688.F32.TF32 R100, R228.reuse, R38, R100 ;  /* 0x00000026e464723c */ /* 0x044ff00000081064 */
[-C--:B----4-:R-:W-:Y:S01]  /*29970*/  HMMA.1688.F32.TF32 R96, R228, R10.reuse, R96 ;  /* 0x0000000ae460723c */ /* 0x090fe20000081060 */
[----:B------:R-:W-:Y:S04]  /*29980*/  LDS R228, [R4+0x3100] ;  /* 0x0031000004e47984 */ /* 0x000fe80000000800 */
[----:B------:R-:W-:Y:S04]  /*29990*/  LDS R230, [R4+0x3900] ;  /* 0x0039000004e67984 */ /* 0x000fe80000000800 */
[----:B------:R-:W-:Y:S04]  /*299a0*/  LDS R229, [R5+0x3100] ;  /* 0x0031000005e57984 */ /* 0x000fe80000000800 */
[----:B------:R-:W2:Y:S10]  /*299b0*/  LDS R231, [R5+0x3900] ;  /* 0x0039000005e77984 */ /* 0x000eb40000000800 */
[----:B------:R-:W-:Y:S04]  /*299c0*/  STL [R1+0x2330], R96 ;  /* 0x0023306001007387 */ /* 0x000fe80000100800 */
        /* <DEDUP_REMOVED lines=18> */
[----:B------:R4:W-:Y:S02]  /*29af0*/  STL [R1+0x2318], R47 ;  /* 0x0023182f01007387 */ /* 0x0009e40000100800 */
[----:B----4-:R-:W-:Y:S02]  /*29b00*/  HMMA.1688.F32.TF32 R44, R88, R10, R92 ;  /* 0x0000000a582c723c */ /* 0x010fe4000008105c */
[----:B------:R-:W-:Y:S04]  /*29b10*/  STL [R1+0x2340], R48 ;  /* 0x0023403001007387 */ /* 0x000fe80000100800 */
[----:B------:R-:W-:Y:S04]  /*29b20*/  STL [R1+0x233c], R49 ;  /* 0x00233c3101007387 */ /* 0x000fe80000100800 */
[----:B------:R-:W-:Y:S04]  /*29b30*/  STL [R1+0x2338], R50 ;  /* 0x0023383201007387 */ /* 0x000fe80000100800 */
[----:B------:R4:W-:Y:S04]  /*29b40*/  STL [R1+0x22e4], R51 ;  /* 0x0022e43301007387 */ /* 0x0009e80000100800 */
[----:B------:R-:W-:Y:S04]  /*29b50*/  STL [R1+0x235c], R53 ;  /* 0x00235c3501007387 */ /* 0x000fe80000100800 */
[----:B------:R-:W-:Y:S04]  /*29b60*/  STL [R1+0x2358], R54 ;  /* 0x0023583601007387 */ /* 0x000fe80000100800 */
[----:B------:R-:W-:Y:S01]  /*29b70*/  STL [R1+0x2354], R55 ;  /* 0x0023543701007387 */ /* 0x000fe20000100800 */
[----:B------:R-:W-:Y:S01]  /*29b80*/  IMAD.MOV.U32 R103, RZ, RZ, R44 ;  /* 0x000000ffff677224 */ /* 0x000fe200078e002c */
[----:B----4-:R-:W-:Y:S01]  /*29b90*/  MOV R51, R46 ;  /* 0x0000002e00337202 */ /* 0x010fe20000000f00 */
[----:B------:R-:W-:Y:S01]  /*29ba0*/  IMAD.MOV.U32 R43, RZ, RZ, R45 ;  /* 0x000000ffff2b7224 */ /* 0x000fe200078e002d */
[----:B------:R4:W-:Y:S02]  /*29bb0*/  STL [R1+0x22e0], R59 ;  /* 0x0022e03b01007387 */ /* 0x0009e40000100800 */
[----:B----4-:R-:W-:-:S02]  /*29bc0*/  IMAD.MOV.U32 R59, RZ, RZ, R47 ;  /* 0x000000ffff3b7224 */ /* 0x010fc400078e002f */
[C---:B------:R-:W-:Y:S01]  /*29bd0*/  HMMA.1688.F32.TF32 R44, R88.reuse, R38, R240 ;  /* 0x00000026582c723c */ /* 0x040fe200000810f0 */
[----:B------:R-:W-:Y:S04]  /*29be0*/  STL.64 [R1+0x2378], R62 ;  /* 0x0023783e01007387 */ /* 0x000fe80000100a00 */
[----:B------:R4:W-:Y:S04]  /*29bf0*/  STL.64 [R1+0x2370], R60 ;  /* 0x0023703c01007387 */ /* 0x0009e80000100a00 */
[----:B------:R-:W-:Y:S11]  /*29c00*/  STL.64 [R1+0x2388], R66 ;  /* 0x0023884201007387 */ /* 0x000ff60000100a00 */
[----:B------:R-:W-:Y:S04]  /*29c10*/  @!UPT UIADD3 URZ, URZ, URZ, URZ ;  /* 0x0000003f3f3ff290 */ /* 0x000fe8000fffe03f */
[----:B------:R-:W-:Y:S01]  /*29c20*/  IMAD.MOV.U32 R107, RZ, RZ, R44 ;  /* 0x000000ffff6b7224 */ /* 0x000fe200078e002c */
[----:B------:R-:W-:Y:S01]  /*29c30*/  MOV R100, R45 ;  /* 0x0000002d00647202 */ /* 0x000fe20000000f00 */
[----:B------:R-:W-:Y:S02]  /*29c40*/  IMAD.MOV.U32 R101, RZ, RZ, R46 ;  /* 0x000000ffff657224 */ /* 0x000fe400078e002e */
[----:B------:R-:W-:Y:S02]  /*29c50*/  IMAD.MOV.U32 R102, RZ, RZ, R47 ;  /* 0x000000ffff667224 */ /* 0x000fe400078e002f */
[----:B------:R-:W-:Y:S01]  /*29c60*/  HMMA.1688.F32.TF32 R44, R88, R34, R248 ;  /* 0x00000022582c723c */ /* 0x000fe200000810f8 */
[----:B------:R1:W-:Y:S04]  /*29c70*/  STL.64 [R1+0x2380], R64 ;  /* 0x0023804001007387 */ /* 0x0003e80000100a00 */
[----:B------:R-:W-:Y:S04]  /*29c80*/  STL.64 [R1+0x2398], R70 ;  /* 0x0023984601007387 */ /* 0x000fe80000100a00 */
[----:B------:R-:W-:Y:S04]  /*29c90*/  STL.64 [R1+0x2390], R68 ;  /* 0x0023904401007387 */ /* 0x000fe80000100a00 */
[----:B------:R-:W2:Y:S04]  /*29ca0*/  LDL.LU R240, [R1+0x10] ;  /* 0x0000100001f07983 */ /* 0x000ea80000300800 */
[----:B------:R-:W2:Y:S04]  /*29cb0*/  LDL.LU R241, [R1+0x14] ;  /* 0x0000140001f17983 */ /* 0x000ea80000300800 */
[----:B------:R-:W2:Y:S04]  /*29cc0*/  LDL.LU R242, [R1+0x18] ;  /* 0x0000180001f27983 */ /* 0x000ea80000300800 */
[----:B------:R-:W2:Y:S01]  /*29cd0*/  LDL.LU R243, [R1+0x1c] ;  /* 0x00001c0001f37983 */ /* 0x000ea20000300800 */
[----:B------:R-:W-:-:S03]  /*29ce0*/  MOV R42, R44 ;  /* 0x0000002c002a7202 */ /* 0x000fc60000000f00 */
[----:B------:R-:W2:Y:S01]  /*29cf0*/  LDL.LU R92, [R1+0x20] ;  /* 0x00002000015c7983 */ /* 0x000ea20000300800 */
[----:B------:R-:W-:-:S03]  /*29d00*/  IMAD.MOV.U32 R104, RZ, RZ, R45 ;  /* 0x000000ffff687224 */ /* 0x000fc600078e002d */
[----:B------:R-:W2:Y:S01]  /*29d10*/  LDL.LU R93, [R1+0x24] ;  /* 0x00002400015d7983 */ /* 0x000ea20000300800 */
[----:B------:R-:W-:-:S03]  /*29d20*/  IMAD.MOV.U32 R105, RZ, RZ, R46 ;  /* 0x000000ffff697224 */ /* 0x000fc600078e002e */
[----:B------:R-:W2:Y:S01]  /*29d30*/  LDL.LU R94, [R1+0x28] ;  /* 0x00002800015e7983 */ /* 0x000ea20000300800 */
[----:B------:R-:W-:-:S03]  /*29d40*/  MOV R106, R47 ;  /* 0x0000002f006a7202 */ /* 0x000fc60000000f00 */
[----:B------:R-:W2:Y:S04]  /*29d50*/  LDL.LU R95, [R1+0x2c] ;  /* 0x00002c00015f7983 */ /* 0x000ea80000300800 */
[----:B------:R-:W4:Y:S04]  /*29d60*/  LDL.LU R44, [R1+0xa0] ;  /* 0x0000a000012c7983 */ /* 0x000f280000300800 */
[----:B------:R-:W4:Y:S04]  /*29d70*/  LDL.LU R45, [R1+0xa4] ;  /* 0x0000a400012d7983 */ /* 0x000f280000300800 */
[----:B------:R-:W4:Y:S04]  /*29d80*/  LDL.LU R46, [R1+0xa8] ;  /* 0x0000a800012e7983 */ /* 0x000f280000300800 */
[----:B------:R-:W4:Y:S04]  /*29d90*/  LDL.LU R47, [R1+0xac] ;  /* 0x0000ac00012f7983 */ /* 0x000f280000300800 */
[----:B------:R-:W2:Y:S04]  /*29da0*/  LDL.LU R96, [R1+0x90] ;  /* 0x0000900001607983 */ /* 0x000ea80000300800 */
[----:B------:R-:W2:Y:S04]  /*29db0*/  LDL.LU R97, [R1+0x94] ;  /* 0x0000940001617983 */ /* 0x000ea80000300800 */
[----:B------:R-:W2:Y:S04]  /*29dc0*/  LDL.LU R98, [R1+0x98] ;  /* 0x0000980001627983 */ /* 0x000ea80000300800 */
[----:B------:R-:W2:Y:S04]  /*29dd0*/  LDL.LU R99, [R1+0x9c] ;  /* 0x00009c0001637983 */ /* 0x000ea80000300800 */
[----:B------:R-:W2:Y:S01]  /*29de0*/  LDL.LU R112, [R1+0x30] ;  /* 0x0000300001707983 */ /* 0x000ea20000300800 */
[----:B-----5:R-:W-:Y:S03]  /*29df0*/  HMMA.1688.F32.TF32 R236, R88, R14, R236 ;  /* 0x0000000e58ec723c */ /* 0x020fe600000810ec */
[----:B------:R-:W5:Y:S04]  /*29e00*/  LDL.LU R113, [R1+0x34] ;  /* 0x0000340001717983 */ /* 0x000f680000300800 */
[----:B------:R-:W5:Y:S04]  /*29e10*/  LDL.LU R114, [R1+0x38] ;  /* 0x0000380001727983 */ /* 0x000f680000300800 */
[----:B------:R-:W5:Y:S04]  /*29e20*/  LDL.LU R115, [R1+0x3c] ;  /* 0x00003c0001737983 */ /* 0x000f680000300800 */
[----:B------:R-:W5:Y:S04]  /*29e30*/  LDL.LU R124, [R1+0x80] ;  /* 0x00008000017c7983 */ /* 0x000f680000300800 */
[----:B------:R-:W5:Y:S04]  /*29e40*/  LDL.LU R125, [R1+0x84] ;  /* 0x00008400017d7983 */ /* 0x000f680000300800 */
[----:B------:R-:W5:Y:S04]  /*29e50*/  LDL.LU R126, [R1+0x88] ;  /* 0x00008800017e7983 */ /* 0x000f680000300800 */
[----:B------:R-:W5:Y:S01]  /*29e60*/  LDL.LU R127, [R1+0x8c] ;  /* 0x00008c00017f7983 */ /* 0x000f620000300800 */
[----:B------:R-:W-:Y:S01]  /*29e70*/  MOV R131, R236 ;  /* 0x000000ec00837202 */ /* 0x000fe20000000f00 */
[----:B------:R-:W-:-:S02]  /*29e80*/  IMAD.MOV.U32 R130, RZ, RZ, R237 ;  /* 0x000000ffff827224 */ /* 0x000fc400078e00ed */
[----:B------:R-:W5:Y:S01]  /*29e90*/  LDL.LU R236, [R1+0x70] ;  /* 0x0000700001ec7983 */ /* 0x000f620000300800 */
[----:B------:R-:W-:Y:S01]  /*29ea0*/  IMAD.MOV.U32 R129, RZ, RZ, R238 ;  /* 0x000000ffff817224 */ /* 0x000fe200078e00ee */
[----:B------:R-:W-:Y:S02]  /*29eb0*/  MOV R128, R239 ;  /* 0x000000ef00807202 */ /* 0x000fe40000000f00 */
        /* <DEDUP_REMOVED lines=14> */
[----:B------:R-:W-:-:S03]  /*29fa0*/  IMAD.MOV.U32 R251, RZ, RZ, R6 ;  /* 0x000000fffffb7224 */ /* 0x000fc600078e0006 */
[----:B------:R-:W5:Y:S04]  /*29fb0*/  LDL.LU R111, [R1+0x4c] ;  /* 0x00004c00016f7983 */ /* 0x000f680000300800 */
[----:B------:R-:W5:Y:S04]  /*29fc0*/  LDL.LU R248, [R1] ;  /* 0x0000000001f87983 */ /* 0x000f680000300800 */
[----:B------:R-:W5:Y:S04]  /*29fd0*/  LDL.LU R249, [R1+0x4] ;  /* 0x0000040001f97983 */ /* 0x000f680000300800 */
[----:B------:R-:W5:Y:S04]  /*29fe0*/  LDL.LU R250, [R1+0x8] ;  /* 0x0000080001fa7983 */ /* 0x000f680000300800 */
[----:B------:R-:W5:Y:S01]  /*29ff0*/  LDL.LU R6, [R1+0x23a0] ;  /* 0x0023a00001067983 */ /* 0x000f620000300800 */
[C---:B------:R-:W-:Y:S08]  /*2a000*/  HMMA.1688.F32.TF32 R72, R232.reuse, R30, R140 ;  /* 0x0000001ee848723c */ /* 0x040ff0000008108c */
[C---:B------:R-:W-:Y:S08]  /*2a010*/  HMMA.1688.F32.TF32 R76, R232.reuse, R26, R144 ;  /* 0x0000001ae84c723c */ /* 0x040ff00000081090 */
[C---:B------:R-:W-:Y:S08]  /*2a020*/  HMMA.1688.F32.TF32 R80, R232.reuse, R22, R148 ;  /* 0x00000016e850723c */ /* 0x040ff00000081094 */
[----:B------:R-:W-:Y:S08]  /*2a030*/  HMMA.1688.F32.TF32 R84, R232, R18, R152 ;  /* 0x00000012e854723c */ /* 0x000ff00000081098 */
[C---:B-1----:R-:W-:Y:S08]  /*2a040*/  HMMA.1688.F32.TF32 R144, R224.reuse, R34, R172 ;  /* 0x00000022e090723c */ /* 0x042ff000000810ac */
[C---:B------:R-:W-:Y:S08]  /*2a050*/  HMMA.1688.F32.TF32 R140, R224.reuse, R38, R168 ;  /* 0x00000026e08c723c */ /* 0x040ff000000810a8 */
[----:B------:R-:W-:Y:S08]  /*2a060*/  HMMA.1688.F32.TF32 R148, R224, R30, R176 ;  /* 0x0000001ee094723c */ /* 0x000ff000000810b0 */
[----:B---3--:R-:W-:Y:S08]  /*2a070*/  HMMA.1688.F32.TF32 R172, R220, R38, R200 ;  /* 0x00000026dcac723c */ /* 0x008ff000000810c8 */
[C---:B----4-:R-:W-:Y:S11]  /*2a080*/  HMMA.1688.F32.TF32 R60, R88.reuse, R30, R44 ;  /* 0x0000001e583c723c */ /* 0x050ff6000008102c */
[----:B------:R-:W-:Y:S11]  /*2a090*/  @!UPT UIADD3 URZ, URZ, URZ, URZ ;  /* 0x0000003f3f3ff290 */ /* 0x000ff6000fffe03f */
[----:B------:R-:W-:Y:S02]  /*2a0a0*/  @!UPT UIADD3 URZ, URZ, URZ, URZ ;  /* 0x0000003f3f3ff290 */ /* 0x000fe4000fffe03f */
[----:B------:R-:W-:Y:S01]  /*2a0b0*/  IMAD.MOV.U32 R46, RZ, RZ, R60 ;  /* 0x000000ffff2e7224 */ /* 0x000fe200078e003c */
[----:B------:R-:W-:Y:S01]  /*2a0c0*/  MOV R47, R61 ;  /* 0x0000003d002f7202 */ /* 0x000fe20000000f00 */
[----:B------:R-:W-:Y:S02]  /*2a0d0*/  IMAD.MOV.U32 R40, RZ, RZ, R62 ;  /* 0x000000ffff287224 */ /* 0x000fe400078e003e */
[----:B------:R-:W-:Y:S02]  /*2a0e0*/  IMAD.MOV.U32 R41, RZ, RZ, R63 ;  /* 0x000000ffff297224 */ /* 0x000fe400078e003f */
[C---:B--2---:R-:W-:Y:S11]  /*2a0f0*/  HMMA.1688.F32.TF32 R60, R88.reuse, R26, R96 ;  /* 0x0000001a583c723c */ /* 0x044ff60000081060 */
[----:B------:R-:W-:Y:S11]  /*2a100*/  @!UPT UIADD3 URZ, URZ, URZ, URZ ;  /* 0x0000003f3f3ff290 */ /* 0x000ff6000fffe03f */
[----:B------:R-:W-:Y:S02]  /*2a110*/  @!UPT UIADD3 URZ, URZ, URZ, URZ ;  /* 0x0000003f3f3ff290 */ /* 0x000fe4000fffe03f */
[----:B------:R-:W-:Y:S01]  /*2a120*/  MOV R97, R60 ;  /* 0x0000003c00617202 */ /* 0x000fe20000000f00 */
[----:B------:R-:W-:Y:S01]  /*2a130*/  IMAD.MOV.U32 R98, RZ, RZ, R61 ;  /* 0x000000ffff627224 */ /* 0x000fe200078e003d */
[----:B------:R-:W-:Y:S01]  /*2a140*/  MOV R45, R63 ;  /* 0x0000003f002d7202 */ /* 0x000fe20000000f00 */
[----:B------:R-:W-:Y:S02]  /*2a150*/  IMAD.MOV.U32 R99, RZ, RZ, R62 ;  /* 0x000000ffff637224 */ /* 0x000fe400078e003e */
[C---:B-----5:R-:W-:Y:S11]  /*2a160*/  HMMA.1688.F32.TF32 R60, R88.reuse, R22, R124 ;  /* 0x00000016583c723c */ /* 0x060ff6000008107c */
[----:B------:R-:W-:Y:S11]  /*2a170*/  @!UPT UIADD3 URZ, URZ, URZ, URZ ;  /* 0x0000003f3f3ff290 */ /* 0x000ff6000fffe03f */
[----:B------:R-:W-:Y:S02]  /*2a180*/  @!UPT UIADD3 URZ, URZ, URZ, URZ ;  /* 0x0000003f3f3ff290 */ /* 0x000fe4000fffe03f */
[----:B------:R-:W-:Y:S01]  /*2a190*/  IMAD.MOV.U32 R49, RZ, RZ, R60 ;  /* 0x000000ffff317224 */ /* 0x000fe200078e003c */
[----:B------:R-:W-:Y:S01]  /*2a1a0*/  MOV R44, R62 ;  /* 0x0000003e002c7202 */ /* 0x000fe20000000f00 */
[----:B------:R-:W-:Y:S02]  /*2a1b0*/  IMAD.MOV.U32 R50, RZ, RZ, R61 ;  /* 0x000000ffff327224 */ /* 0x000fe400078e003d */
[----:B------:R-:W-:Y:S02]  /*2a1c0*/  IMAD.MOV.U32 R96, RZ, RZ, R63 ;  /* 0x000000ffff607224 */ /* 0x000fe400078e003f */
[----:B------:R-:W-:Y:S08]  /*2a1d0*/  HMMA.1688.F32.TF32 R60, R88, R18, R236 ;  /* 0x00000012583c723c */ /* 0x000ff000000810ec */
[----:B------:R-:W-:Y:S08]  /*2a1e0*/  HMMA.1688.F32.TF32 R232, R228, R10, R116 ;  /* 0x0000000ae4e8723c */ /* 0x000ff00000081074 */
[----:B------:R-:W-:Y:S08]  /*2a1f0*/  HMMA.1688.F32.TF32 R208, R220, R30, R208 ;  /* 0x0000001edcd0723c */ /* 0x000ff000000810d0 */
[----:B------:R-:W-:Y:S01]  /*2a200*/  HMMA.1688.F32.TF32 R108, R228, R38, R108 ;  /* 0x00000026e46c723c */ /* 0x000fe2000008106c */
[----:B------:R-:W-:Y:S01]  /*2a210*/  IMAD.MOV.U32 R237, RZ, RZ, R60 ;  /* 0x000000ffffed7224 */ /* 0x000fe200078e003c */
[----:B------:R-:W-:Y:S01]  /*2a220*/  MOV R238, R61 ;  /* 0x0000003d00ee7202 */ /* 0x000fe20000000f00 */
[----:B------:R-:W-:Y:S01]  /*2a230*/  IMAD.MOV.U32 R239, RZ, RZ, R62 ;  /* 0x000000ffffef7224 */ /* 0x000fe200078e003e */
[----:B------:R-:W-:Y:S01]  /*2a240*/  LDS R38, [R2+0x4800] ;  /* 0x0048000002267984 */ /* 0x000fe20000000800 */
[----:B------:R-:W-:-:S03]  /*2a250*/  IMAD.MOV.U32 R48, RZ, RZ, R63 ;  /* 0x000000ffff307224 */ /* 0x000fc600078e003f */
[----:B------:R-:W-:Y:S01]  /*2a260*/  HMMA.1688.F32.TF32 R60, R228, R14, R120 ;  /* 0x0000000ee43c723c */ /* 0x000fe20000081078 */
[----:B------:R-:W-:Y:S07]  /*2a270*/  LDS R39, [R0+0x4800] ;  /* 0x0048000000277984 */ /* 0x000fee0000000800 */
[-C--:B------:R-:W-:Y:S01]  /*2a280*/  HMMA.1688.F32.TF32 R212, R220, R26.reuse, R212 ;  /* 0x0000001adcd4723c */ /* 0x080fe200000810d4 */
[----:B------:R-:W-:Y:S07]  /*2a290*/  LDSM.16.M88.4 R200, [R6+0x26080] ;  /* 0x0260800006c8783b */ /* 0x000fee0000000200 */
[----:B------:R-:W-:Y:S01]  /*2a2a0*/  HMMA.1688.F32.TF32 R152, R224, R26, R180 ;  /* 0x0000001ae098723c */ /* 0x000fe200000810b4 */
[----:B------:R-:W-:Y:S01]  /*2a2b0*/  MOV R64, R13 ;  /* 0x0000000d00407202 */ /* 0x000fe20000000f00 */
[----:B------:R-:W-:-:S06]  /*2a2c0*/  IMAD.MOV.U32 R65, RZ, RZ, R12 ;  /* 0x000000ffff417224 */ /* 0x000fcc00078e000c */
[-C--:B------:R-:W-:Y:S08]  /*2a2d0*/  HMMA.1688.F32.TF32 R112, R228, R34.reuse, R112 ;  /* 0x00000022e470723c */ /* 0x080ff00000081070 */
[----:B------:R-:W-:Y:S01]  /*2a2e0*/  HMMA.1688.F32.TF32 R204, R220, R34, R204 ;  /* 0x00000022dccc723c */ /* 0x000fe200000810cc */
[----:B------:R-:W-:Y:S01]  /*2a2f0*/  IMAD.MOV.U32 R66, RZ, RZ, R9 ;  /* 0x000000ffff427224 */ /* 0x000fe200078e0009 */
[----:B------:R-:W-:-:S06]  /*2a300*/  MOV R67, R8 ;  /* 0x0000000800437202 */ /* 0x000fcc0000000f00 */
[C---:B------:R-:W-:Y:S08]  /*2a310*/  HMMA.1688.F32.TF32 R136, R224.reuse, R10, R164 ;  /* 0x0000000ae088723c */ /* 0x040ff000000810a4 */
[----:B------:R-:W-:Y:S08]  /*2a320*/  HMMA.1688.F32.TF32 R132, R224, R14, R160 ;  /* 0x0000000ee084723c */ /* 0x000ff000000810a0 */
[----:B------:R-:W-:Y:S01]  /*2a330*/  HMMA.1688.F32.TF32 R168, R220, R10, R196 ;  /* 0x0000000adca8723c */ /* 0x000fe200000810c4 */
[----:B------:R-:W-:Y:S04]  /*2a340*/  STL [R1+0x22c0], R172 ;  /* 0x0022c0ac01007387 */ /* 0x000fe80000100800 */
[----:B------:R-:W-:Y:S03]  /*2a350*/  LDS R88, [R4+0x4080] ;  /* 0x0040800004587984 */ /* 0x000fe60000000800 */
[C---:B------:R-:W-:Y:S01]  /*2a360*/  HMMA.1688.F32.TF32 R120, R228.reuse, R26, R240 ;  /* 0x0000001ae478723c */ /* 0x040fe200000810f0 */
[----:B------:R-:W-:Y:S04]  /*2a370*/  LDS R90, [R4+0x4880] ;  /* 0x00488000045a7984 */ /* 0x000fe80000000800 */
[----:B------:R-:W-:Y:S02]  /*2a380*/  LDS R89, [R5+0x4080] ;  /* 0x0040800005597984 */ /* 0x000fe40000000800 */
[----:B------:R-:W-:Y:S01]  /*2a390*/  IMAD.MOV.U32 R240, RZ, RZ, R29 ;  /* 0x000000fffff07224 */ /* 0x000fe200078e001d */
[----:B------:R-:W-:Y:S01]  /*2a3a0*/  HMMA.1688.F32.TF32 R116, R228, R30, R92 ;  /* 0x0000001ee474723c */ /* 0x000fe2000008105c */
[----:B------:R-:W-:Y:S01]  /*2a3b0*/  IMAD.MOV.U32 R241, RZ, RZ, R28 ;  /* 0x000000fffff17224 */ /* 0x000fe200078e001c */
[----:B------:R-:W-:Y:S01]  /*2a3c0*/  MOV R242, R25 ;  /* 0x0000001900f27202 */ /* 0x000fe20000000f00 */
[----:B------:R-:W1:Y:S01]  /*2a3d0*/  LDSM.16.M88.4 R28, [R6+0x22080] ;  /* 0x02208000061c783b */ /* 0x000e620000000200 */
[----:B------:R-:W-:-:S03]  /*2a3e0*/  IMAD.MOV.U32 R243, RZ, RZ, R24 ;  /* 0x000000fffff37224 */ /* 0x000fc600078e0018 */
[----:B------:R-:W2:Y:S01]  /*2a3f0*/  LDSM.16.M88.4 R24, [R6+0x20080] ;  /* 0x020080000618783b */ /* 0x000ea20000000200 */
[C---:B------:R-:W-:Y:S01]  /*2a400*/  HMMA.1688.F32.TF32 R124, R228.reuse, R22, R248 ;  /* 0x00000016e47c723c */ /* 0x040fe200000810f8 */
[----:B------:R-:W-:Y:S01]  /*2a410*/  MOV R53, R60 ;  /* 0x0000003c00357202 */ /* 0x000fe20000000f00 */
[----:B------:R-:W-:Y:S01]  /*2a420*/  IMAD.MOV.U32 R54, RZ, RZ, R61 ;  /* 0x000000ffff367224 */ /* 0x000fe200078e003d */
[----:B------:R-:W3:Y:S01]  /*2a430*/  LDSM.16.M88.4 R32, [R6+0x24080] ;  /* 0x024080000620783b */ /* 0x000ee20000000200 */
[----:B------:R-:W-:Y:S01]  /*2a440*/  IMAD.MOV.U32 R60, RZ, RZ, R21 ;  /* 0x000000ffff3c7224 */ /* 0x000fe200078e0015 */
[----:B------:R-:W-:Y:S01]  /*2a450*/  MOV R61, R20 ;  /* 0x00000014003d7202 */ /* 0x000fe20000000f00 */
[----:B------:R-:W-:Y:S01]  /*2a460*/  IMAD.MOV.U32 R55, RZ, RZ, R62 ;  /* 0x000000ffff377224 */ /* 0x000fe200078e003e */
[----:B------:R-:W-:Y:S01]  /*2a470*/  MOV R236, R63 ;  /* 0x0000003f00ec7202 */ /* 0x000fe20000000f00 */
[----:B------:R-:W-:Y:S01]  /*2a480*/  HMMA.1688.F32.TF32 R228, R228, R18, R156 ;  /* 0x00000012e4e4723c */ /* 0x000fe2000008109c */
[----:B------:R-:W-:Y:S01]  /*2a490*/  IMAD.MOV.U32 R62, RZ, RZ, R17 ;  /* 0x000000ffff3e7224 */ /* 0x000fe200078e0011 */
[----:B------:R-:W-:Y:S01]  /*2a4a0*/  LDSM.16.M88.4 R8, [R6+0x2c080] ;  /* 0x02c080000608783b */ /* 0x000fe20000000200 */
[----:B------:R-:W-:-:S03]  /*2a4b0*/  IMAD.MOV.U32 R63, RZ, RZ, R16 ;  /* 0x000000ffff3f7224 */ /* 0x000fc600078e0010 */
[----:B------:R-:W-:Y:S02]  /*2a4c0*/  LDS R91, [R5+0x4880] ;  /* 0x00488000055b7984 */ /* 0x000fe40000000800 */
[----:B------:R-:W-:Y:S08]  /*2a4d0*/  HMMA.1688.F32.TF32 R156, R224, R22, R184 ;  /* 0x00000016e09c723c */ /* 0x000ff000000810b8 */
[C---:B------:R-:W-:Y:S01]  /*2a4e0*/  HMMA.1688.F32.TF32 R164, R220.reuse, R14, R192 ;  /* 0x0000000edca4723c */ /* 0x040fe200000810c0 */
[----:B------:R-:W-:Y:S04]  /*2a4f0*/  LDSM.16.M88.4 R12, [R6+0x2a080] ;  /* 0x02a08000060c783b */ /* 0x000fe80000000200 */
[----:B------:R-:W-:Y:S03]  /*2a500*/  STL [R1+0x22bc], R173 ;  /* 0x0022bcad01007387 */ /* 0x000fe60000100800 */
[----:B------:R-:W-:Y:S01]  /*2a510*/  HMMA.1688.F32.TF32 R20, R220, R22, R216 ;  /* 0x00000016dc14723c */ /* 0x000fe200000810d8 */
[----:B------:R-:W-:Y:S01]  /*2a520*/  LDSM.16.M88.4 R216, [R6+0x2e080] ;  /* 0x02e0800006d8783b */ /* 0x000fe20000000200 */
[----:B------:R-:W-:-:S03]  /*2a530*/  IMAD.MOV.U32 R162, RZ, RZ, R7 ;  /* 0x000000ffffa27224 */ /* 0x000fc600078e0007 */
[----:B------:R-:W-:Y:S03]  /*2a540*/  LDS R248, [R4+0x4000] ;  /* 0x0040000004f87984 */ /* 0x000fe60000000800 */
[-C--:B------:R-:W-:Y:S01]  /*2a550*/  HMMA.1688.F32.TF32 R224, R224, R18.reuse, R188 ;  /* 0x00000012e0e0723c */ /* 0x080fe200000810bc */
[----:B------:R-:W-:Y:S04]  /*2a560*/  LDS R250, [R4+0x4800] ;  /* 0x0048000004fa7984 */ /* 0x000fe80000000800 */
[----:B------:R-:W-:Y:S03]  /*2a570*/  LDS R249, [R5+0x4000] ;  /* 0x0040000005f97984 */ /* 0x000fe60000000800 */
[----:B------:R-:W-:Y:S01]  /*2a580*/  HMMA.1688.F32.TF32 R220, R220, R18, R244 ;  /* 0x00000012dcdc723c */ /* 0x000fe200000810f4 */
[----:B------:R-:W4:Y:S04]  /*2a590*/  LDSM.16.M88.4 R16, [R6+0x28080] ;  /* 0x028080000610783b */ /* 0x000f280000000200 */
[----:B------:R5:W-:Y:S03]  /*2a5a0*/  STL [R1+0x22b8], R174 ;  /* 0x0022b8ae01007387 */ /* 0x000be60000100800 */
[C---:B-1----:R-:W-:Y:S01]  /*2a5b0*/  HMMA.1688.F32.TF32 R60, R36.reuse, R28, R60 ;  /* 0x0000001c243c723c */ /* 0x042fe2000008103c */
[----:B------:R1:W-:Y:S04]  /*2a5c0*/  STL [R1+0x22b4], R175 ;  /* 0x0022b4af01007387 */ /* 0x0003e80000100800 */
[----:B------:R-:W-:Y:S03]  /*2a5d0*/  STL [R1+0x22cc], R204 ;  /* 0x0022cccc01007387 */ /* 0x000fe60000100800 */
[----:B--2---:R-:W-:Y:S01]  /*2a5e0*/  HMMA.1688.F32.TF32 R64, R36, R24, R64 ;  /* 0x000000182440723c */ /* 0x004fe20000081040 */
[----:B------:R-:W-:Y:S04]  /*2a5f0*/  STL [R1+0x22c8], R205 ;  /* 0x0022c8cd01007387 */ /* 0x000fe80000100800 */
[----:B------:R-:W-:Y:S04]  /*2a600*/  STL [R1+0x22c4], R206 ;  /* 0x0022c4ce01007387 */ /* 0x000fe80000100800 */
[----:B------:R2:W-:Y:S04]  /*2a610*/  STL [R1+0x22b0], R207 ;  /* 0x0022b0cf01007387 */ /* 0x0005e80000100800 */
[----:B------:R-:W-:Y:S04]  /*2a620*/  STL [R1+0x22dc], R208 ;  /* 0x0022dcd001007387 */ /* 0x000fe80000100800 */
[----:B------:R-:W-:Y:S04]  /*2a630*/  STL [R1+0x22d8], R209 ;  /* 0x0022d8d101007387 */ /* 0x000fe80000100800 */
[----:B------:R-:W-:Y:S04]  /*2a640*/  STL [R1+0x22d4], R210 ;  /* 0x0022d4d201007387 */ /* 0x000fe80000100800 */
[----:B------:R-:W-:Y:S04]  /*2a650*/  STL [R1+0x22d0], R211 ;  /* 0x0022d0d301007387 */ /* 0x000fe80000100800 */
[----:B------:R-:W-:Y:S04]  /*2a660*/  STL [R1+0x22a4], R30 ;  /* 0x0022a41e01007387 */ /* 0x000fe80000100800 */
[----:B------:R-:W-:Y:S04]  /*2a670*/  STL [R1+0x22a0], R31 ;  /* 0x0022a01f01007387 */ /* 0x000fe80000100800 */
[----:B---3--:R-:W-:Y:S04]  /*2a680*/  STL [R1+0x2298], R34 ;  /* 0x0022982201007387 */ /* 0x008fe80000100800 */
[----:B------:R-:W-:Y:S04]  /*2a690*/  STL [R1+0x2294], R35 ;  /* 0x0022942301007387 */ /* 0x000fe80000100800 */
[----:B------:R-:W-:Y:S04]  /*2a6a0*/  STL [R1+0x2290], R202 ;  /* 0x002290ca01007387 */ /* 0x000fe80000100800 */
[----:B------:R-:W-:Y:S04]  /*2a6b0*/  STL [R1+0x228c], R203 ;  /* 0x00228ccb01007387 */ /* 0x000fe80000100800 */
[----:B----4-:R-:W-:Y:S04]  /*2a6c0*/  STL [R1+0x229c], R18 ;  /* 0x00229c1201007387 */ /* 0x010fe80000100800 */
[----:B------:R-:W-:Y:S01]  /*2a6d0*/  STL [R1+0x2288], R19 ;  /* 0x0022881301007387 */ /* 0x000fe20000100800 */
[----:B------:R-:W-:-:S03]  /*2a6e0*/  IMAD.MOV.U32 R173, RZ, RZ, R60 ;  /* 0x000000ffffad7224 */ /* 0x000fc600078e003c */
[----:B------:R-:W-:Y:S01]  /*2a6f0*/  STL [R1+0x22ac], R14 ;  /* 0x0022ac0e01007387 */ /* 0x000fe20000100800 */
[----:B-----5:R-:W-:Y:S01]  /*2a700*/  IMAD.MOV.U32 R174, RZ, RZ, R61 ;  /* 0x000000ffffae7224 */ /* 0x020fe200078e003d */
[----:B-1----:R-:W-:Y:S02]  /*2a710*/  MOV R175, R62 ;  /* 0x0000003e00af7202 */ /* 0x002fe40000000f00 */
[----:B------:R-:W-:Y:S01]  /*2a720*/  STL [R1+0x22a8], R15 ;  /* 0x0022a80f01007387 */ /* 0x000fe20000100800 */
[----:B--2---:R-:W-:-:S03]  /*2a730*/  IMAD.MOV.U32 R207, RZ, RZ, R63 ;  /* 0x000000ffffcf7224 */ /* 0x004fc600078e003f */
[----:B------:R-:W-:Y:S01]  /*2a740*/  STL [R1+0x2284], R10 ;  /* 0x0022840a01007387 */ /* 0x000fe20000100800 */
[----:B------:R-:W-:Y:S03]  /*2a750*/  HMMA.1688.F32.TF32 R60, R36, R32, R240 ;  /* 0x00000020243c723c */ /* 0x000fe600000810f0 */
[----:B------:R-:W-:Y:S04]  /*2a760*/  STL [R1+0x2280], R11 ;  /* 0x0022800b01007387 */ /* 0x000fe80000100800 */
[----:B------:R-:W-:Y:S04]  /*2a770*/  STL [R1+0x227c], R218 ;  /* 0x00227cda01007387 */ /* 0x000fe80000100800 */
[----:B------:R-:W-:Y:S04]  /*2a780*/  STL [R1+0x2278], R219 ;  /* 0x002278db01007387 */ /* 0x000fe80000100800 */
[----:B------:R-:W-:Y:S04]  /*2a790*/  STL [R1+0x2070], R6 ;  /* 0x0020700601007387 */ /* 0x000fe80000100800 */
[----:B------:R1:W-:Y:S04]  /*2a7a0*/  STL.64 [R1+0xe0], R64 ;  /* 0x0000e04001007387 */ /* 0x0003e80000100a00 */
[----:B------:R2:W-:Y:S04]  /*2a7b0*/  STL.64 [R1+0xe8], R66 ;  /* 0x0000e84201007387 */ /* 0x0005e80000100a00 */
        /* <DEDUP_REMOVED lines=12> */
[----:B------:R-:W3:Y:S04]  /*2a880*/  LDL.LU R68, [R1+0x230] ;  /* 0x0002300001447983 */ /* 0x000ee80000300800 */
[----:B------:R-:W3:Y:S04]  /*2a890*/  LDL.LU R69, [R1+0x234] ;  /* 0x0002340001457983 */ /* 0x000ee80000300800 */
[----:B------:R-:W3:Y:S04]  /*2a8a0*/  LDL.LU R70, [R1+0x238] ;  /* 0x0002380001467983 */ /* 0x000ee80000300800 */
[----:B------:R-:W3:Y:S01]  /*2a8b0*/  LDL.LU R71, [R1+0x23c] ;  /* 0x00023c0001477983 */ /* 0x000ee20000300800 */
[----:B------:R-:W-:-:S03]  /*2a8c0*/  IMAD.MOV.U32 R204, RZ, RZ, R60 ;  /* 0x000000ffffcc7224 */ /* 0x000fc600078e003c */
[----:B-1----:R-:W4:Y:S01]  /*2a8d0*/  LDL.LU R64, [R1+0x220] ;  /* 0x0002200001407983 */ /* 0x002f220000300800 */
[----:B------:R-:W-:-:S03]  /*2a8e0*/  MOV R205, R61 ;  /* 0x0000003d00cd7202 */ /* 0x000fc60000000f00 */
[----:B------:R-:W4:Y:S01]  /*2a8f0*/  LDL.LU R65, [R1+0x224] ;  /* 0x0002240001417983 */ /* 0x000f220000300800 */
[----:B------:R-:W-:-:S03]  /*2a900*/  IMAD.MOV.U32 R206, RZ, RZ, R62 ;  /* 0x000000ffffce7224 */ /* 0x000fc600078e003e */
[----:B--2---:R-:W4:Y:S01]  /*2a910*/  LDL.LU R66, [R1+0x228] ;  /* 0x0002280001427983 */ /* 0x004f220000300800 */
[----:B------:R-:W-:-:S03]  /*2a920*/  IMAD.MOV.U32 R172, RZ, RZ, R63 ;  /* 0x000000ffffac7224 */ /* 0x000fc600078e003f */
[----:B------:R-:W4:Y:S04]  /*2a930*/  LDL.LU R67, [R1+0x22c] ;  /* 0x00022c0001437983 */ /* 0x000f280000300800 */
[----:B------:R-:W2:Y:S04]  /*2a940*/  LDL.LU R60, [R1+0x210] ;  /* 0x00021000013c7983 */ /* 0x000ea80000300800 */
[----:B------:R-:W2:Y:S04]  /*2a950*/  LDL.LU R61, [R1+0x214] ;  /* 0x00021400013d7983 */ /* 0x000ea80000300800 */
[----:B------:R-:W2:Y:S04]  /*2a960*/  LDL.LU R62, [R1+0x218] ;  /* 0x00021800013e7983 */ /* 0x000ea80000300800 */
        /* <DEDUP_REMOVED lines=22> */
[----:B------:R-:W1:Y:S01]  /*2aad0*/  LDS R251, [R5+0x4800] ;  /* 0x0048000005fb7984 */ /* 0x000e620000000800 */
[----:B------:R-:W-:Y:S01]  /*2aae0*/  MOV R161, R252 ;  /* 0x000000fc00a17202 */ /* 0x000fe20000000f00 */
[----:B------:R-:W-:-:S02]  /*2aaf0*/  IMAD.MOV.U32 R163, RZ, RZ, R3 ;  /* 0x000000ffffa37224 */ /* 0x000fc400078e0003 */
[----:B------:R-:W-:Y:S04]  /*2ab00*/  LDS R92, [R2+0x4080] ;  /* 0x00408000025c7984 */ /* 0x000fe80000000800 */
[----:B------:R-:W-:Y:S04]  /*2ab10*/  LDS R94, [R2+0x4880] ;  /* 0x00488000025e7984 */ /* 0x000fe80000000800 */
[----:B------:R-:W-:Y:S04]  /*2ab20*/  LDS R93, [R0+0x4080] ;  /* 0x00408000005d7984 */ /* 0x000fe80000000800 */
[----:B------:R-:W-:Y:S01]  /*2ab30*/  LDS R95, [R0+0x4880] ;  /* 0x00488000005f7984 */ /* 0x000fe20000000800 */
[C---:B---3--:R-:W-:Y:S08]  /*2ab40*/  HMMA.1688.F32.TF32 R68, R36.reuse, R200, R68 ;  /* 0x000000c82444723c */ /* 0x048ff00000081044 */
[C---:B----4-:R-:W-:Y:S08]  /*2ab50*/  HMMA.1688.F32.TF32 R64, R36.reuse, R16, R64 ;  /* 0x000000102440723c */ /* 0x050ff00000081040 */
[C---:B--2---:R-:W-:Y:S08]  /*2ab60*/  HMMA.1688.F32.TF32 R60, R36.reuse, R12, R60 ;  /* 0x0000000c243c723c */ /* 0x044ff0000008103c */
[----:B------:R-:W-:Y:S01]  /*2ab70*/  IMAD.MOV.U32 R210, RZ, RZ, R70 ;  /* 0x000000ffffd27224 */ /* 0x000fe200078e0046 */
[----:B------:R-:W-:Y:S01]  /*2ab80*/  MOV R211, R71 ;  /* 0x0000004700d37202 */ /* 0x000fe20000000f00 */
[----:B------:R-:W-:Y:S01]  /*2ab90*/  IMAD.MOV.U32 R209, RZ, RZ, R69 ;  /* 0x000000ffffd17224 */ /* 0x000fe200078e0045 */
[----:B------:R-:W-:Y:S01]  /*2aba0*/  MOV R208, R68 ;  /* 0x0000004400d07202 */ /* 0x000fe20000000f00 */
[----:B------:R-:W2:Y:S04]  /*2abb0*/  LDL.LU.64 R70, [R1+0x2398] ;  /* 0x0023980001467983 */ /* 0x000ea80000300a00 */
[----:B------:R-:W-:Y:S01]  /*2abc0*/  IMAD.MOV.U32 R15, RZ, RZ, R66 ;  /* 0x000000ffff0f7224 */ /* 0x000fe200078e0042 */
[----:B------:R-:W2:Y:S01]  /*2abd0*/  LDL.LU.64 R68, [R1+0x2390] ;  /* 0x0023900001447983 */ /* 0x000ea20000300a00 */
[----:B------:R-:W-:Y:S01]  /*2abe0*/  MOV R30, R67 ;  /* 0x00000043001e7202 */ /* 0x000fe20000000f00 */
[----:B------:R-:W-:Y:S01]  /*2abf0*/  IMAD.MOV.U32 R14, RZ, RZ, R65 ;  /* 0x000000ffff0e7224 */ /* 0x000fe200078e0041 */
[----:B-----5:R-:W-:Y:S01]  /*2ac00*/  HMMA.1688.F32.TF32 R240, R36, R8, R240 ;  /* 0x0000000824f0723c */ /* 0x020fe200000810f0 */
[----:B------:R3:W-:Y:S03]  /*2ac10*/  STL [R1+0xa0], R64 ;  /* 0x0000a04001007387 */ /* 0x0007e60000100800 */
[----:B------:R-:W-:Y:S01]  /*2ac20*/  MOV R34, R62 ;  /* 0x0000003e00227202 */ /* 0x000fe20000000f00 */
[----:B------:R-:W-:Y:S01]  /*2ac30*/  IMAD.MOV.U32 R35, RZ, RZ, R63 ;  /* 0x000000ffff237224 */ /* 0x000fe200078e003f */
[----:B------:R-:W4:Y:S01]  /*2ac40*/  LDL.LU.64 R66, [R1+0x2388] ;  /* 0x0023880001427983 */ /* 0x000f220000300a00 */
[----:B------:R-:W-:-:S02]  /*2ac50*/  IMAD.MOV.U32 R31, RZ, RZ, R60 ;  /* 0x000000ffff1f7224 */ /* 0x000fc400078e003c */
[----:B------:R-:W-:Y:S01]  /*2ac60*/  IMAD.MOV.U32 R18, RZ, RZ, R61 ;  /* 0x000000ffff127224 */ /* 0x000fe200078e003d */
[----:B---3--:R-:W4:Y:S04]  /*2ac70*/  LDL.LU.64 R64, [R1+0x2380] ;  /* 0x0023800001407983 */ /* 0x008f280000300a00 */
[----:B------:R-:W3:Y:S04]  /*2ac80*/  LDL.LU.64 R62, [R1+0x2378] ;  /* 0x00237800013e7983 */ /* 0x000ee80000300a00 */
[----:B------:R-:W3:Y:S06]  /*2ac90*/  LDL.LU.64 R60, [R1+0x2370] ;  /* 0x00237000013c7983 */ /* 0x000eec0000300a00 */
[----:B------:R-:W-:Y:S01]  /*2aca0*/  IMAD.MOV.U32 R19, RZ, RZ, R242 ;  /* 0x000000ffff137224 */ /* 0x000fe200078e00f2 */
[----:B------:R-:W-:Y:S01]  /*2acb0*/  MOV R203, R241 ;  /* 0x000000f100cb7202 */ /* 0x000fe20000000f00 */
[----:B------:R-:W-:-:S02]  /*2acc0*/  IMAD.MOV.U32 R7, RZ, RZ, R243 ;  /* 0x000000ffff077224 */ /* 0x000fc400078e00f3 */
[----:B------:R-:W-:Y:S01]  /*2acd0*/  IMAD.MOV.U32 R202, RZ, RZ, R240 ;  /* 0x000000ffffca7224 */ /* 0x000fe200078e00f0 */
[----:B------:R-:W5:Y:S04]  /*2ace0*/  LDL.LU.64 R242, [R1+0x2368] ;  /* 0x0023680001f27983 */ /* 0x000f680000300a00 */
[----:B------:R-:W5:Y:S01]  /*2acf0*/  LDL.LU.64 R240, [R1+0x2360] ;  /* 0x0023600001f07983 */ /* 0x000f620000300a00 */
[----:B------:R-:W-:Y:S08]  /*2ad00*/  HMMA.1688.F32.TF32 R36, R36, R216, R244 ;  /* 0x000000d82424723c */ /* 0x000ff000000810f4 */
[C---:B-1----:R-:W-:Y:S11]  /*2ad10*/  HMMA.1688.F32.TF32 R196, R248.reuse, R24, R196 ;  /* 0x00000018f8c4723c */ /* 0x042ff600000810c4 */
[----:B------:R-:W-:Y:S04]  /*2ad20*/  @!UPT UIADD3 URZ, URZ, URZ, URZ ;  /* 0x0000003f3f3ff290 */ /* 0x000fe8000fffe03f */
[----:B------:R1:W-:Y:S01]  /*2ad30*/  STL.64 [R1+0x70], R36 ;  /* 0x0000702401007387 */ /* 0x0003e20000100a00 */
[----:B------:R-:W-:Y:S01]  /*2ad40*/  MOV R10, R38 ;  /* 0x00000026000a7202 */ /* 0x000fe20000000f00 */
[----:B------:R-:W-:Y:S02]  /*2ad50*/  IMAD.MOV.U32 R11, RZ, RZ, R39 ;  /* 0x000000ffff0b7224 */ /* 0x000fe400078e0027 */
[C---:B-1----:R-:W-:Y:S04]  /*2ad60*/  HMMA.1688.F32.TF32 R36, R248.reuse, R28, R192 ;  /* 0x0000001cf824723c */ /* 0x042fe800000810c0 */
[----:B------:R-:W-:Y:S04]  /*2ad70*/  STL.64 [R1+0x60], R196 ;  /* 0x000060c401007387 */ /* 0x000fe80000100a00 */
[----:B------:R-:W-:Y:S01]  /*2ad80*/  STL.64 [R1+0x68], R198 ;  /* 0x000068c601007387 */ /* 0x000fe20000100a00 */
[C---:B------:R-:W-:Y:S03]  /*2ad90*/  HMMA.1688.F32.TF32 R188, R248.reuse, R32, R188 ;  /* 0x00000020f8bc723c */ /* 0x040fe600000810bc */
[----:B------:R-:W-:Y:S04]  /*2ada0*/  LDS R196, [R4+0x4180] ;  /* 0x0041800004c47984 */ /* 0x000fe80000000800 */
[----:B------:R-:W-:Y:S01]  /*2adb0*/  LDS R198, [R4+0x4980] ;  /* 0x0049800004c67984 */ /* 0x000fe20000000800 */
[C---:B------:R-:W-:Y:S03]  /*2adc0*/  HMMA.1688.F32.TF32 R184, R248.reuse, R200, R184 ;  /* 0x000000c8f8b8723c */ /* 0x040fe600000810b8 */
[----:B------:R-:W-:Y:S04]  /*2add0*/  LDS R197, [R5+0x4180] ;  /* 0x0041800005c57984 */ /* 0x000fe80000000800 */
[----:B------:R-:W1:Y:S04]  /*2ade0*/  LDS R199, [R5+0x4980] ;  /* 0x0049800005c77984 */ /* 0x000e680000000800 */
[----:B------:R-:W-:Y:S04]  /*2adf0*/  STL.64 [R1+0x50], R36 ;  /* 0x0000502401007387 */ /* 0x000fe80000100a00 */
[----:B------:R1:W-:Y:S02]  /*2ae00*/  STL.64 [R1+0x58], R38 ;  /* 0x0000582601007387 */ /* 0x0003e40000100a00 */
[C---:B-1----:R-:W-:Y:S02]  /*2ae10*/  HMMA.1688.F32.TF32 R36, R248.reuse, R16, R180 ;  /* 0x00000010f824723c */ /* 0x042fe400000810b4 */
[----:B------:R-:W-:Y:S04]  /*2ae20*/  STL.64 [R1+0x40], R188 ;  /* 0x000040bc01007387 */ /* 0x000fe80000100a00 */
[----:B------:R-:W-:Y:S04]  /*2ae30*/  STL.64 [R1+0x48], R190 ;  /* 0x000048be01007387 */ /* 0x000fe80000100a00 */
[----:B------:R-:W-:Y:S01]  /*2ae40*/  STL.64 [R1+0x30], R184 ;  /* 0x000030b801007387 */ /* 0x000fe20000100a00 */
[----:B------:R-:W-:Y:S03]  /*2ae50*/  HMMA.1688.F32.TF32 R176, R248, R12, R176 ;  /* 0x0000000cf8b0723c */ /* 0x000fe600000810b0 */
[----:B------:R-:W-:Y:S09]  /*2ae60*/  STL.64 [R1+0x38], R186 ;  /* 0x000038ba01007387 */ /* 0x000ff20000100a00 */
[----:B------:R-:W-:Y:S01]  /*2ae70*/  STL [R1+0x20], R36 ;  /* 0x0000202401007387 */ /* 0x000fe20000100800 */
[----:B------:R-:W-:Y:S01]  /*2ae80*/  IMAD.MOV.U32 R218, RZ, RZ, R37 ;  /* 0x000000ffffda7224 */ /* 0x000fe200078e0025 */
[----:B------:R-:W-:-:S02]  /*2ae90*/  MOV R219, R38 ;  /* 0x0000002600db7202 */ /* 0x000fc40000000f00 */
[----:B------:R1:W-:Y:S02]  /*2aea0*/  STL [R1+0x2c], R39 ;  /* 0x00002c2701007387 */ /* 0x0003e40000100800 */
[----:B-1----:R-:W-:Y:S05]  /*2aeb0*/  HMMA.1688.F32.TF32 R36, R248, R8, R160 ;  /* 0x00000008f824723c */ /* 0x002fea00000810a0 */
[----:B------:R1:W-:Y:S01]  /*2aec0*/  STL.64 [R1+0x10], R176 ;  /* 0x000010b001007387 */ /* 0x0003e20000100a00 */
[----:B------:R-:W-:-:S03]  /*2aed0*/  IMAD.MOV.U32 R188, RZ, RZ, R53 ;  /* 0x000000ffffbc7224 */ /* 0x000fc600078e0035 */
[----:B------:R1:W-:Y:S01]  /*2aee0*/  STL.64 [R1+0x18], R178 ;  /* 0x000018b201007387 */ /* 0x0003e20000100a00 */
[----:B------:R-:W-:Y:S01]  /*2aef0*/  IMAD.MOV.U32 R189, RZ, RZ, R54 ;  /* 0x000000ffffbd7224 */ /* 0x000fe200078e0036 */
[----:B------:R-:W-:Y:S01]  /*2af00*/  MOV R190, R55 ;  /* 0x0000003700be7202 */ /* 0x000fe20000000f00 */
[----:B------:R-:W-:Y:S01]  /*2af10*/  IMAD.MOV.U32 R191, RZ, RZ, R236 ;  /* 0x000000ffffbf7224 */ /* 0x000fe200078e00ec */
[----:B------:R-:W-:Y:S01]  /*2af20*/  MOV R184, R49 ;  /* 0x0000003100b87202 */ /* 0x000fe20000000f00 */
[----:B------:R-:W-:Y:S01]  /*2af30*/  IMAD.MOV.U32 R185, RZ, RZ, R50 ;  /* 0x000000ffffb97224 */ /* 0x000fe200078e0032 */
[----:B------:R-:W-:Y:S01]  /*2af40*/  MOV R187, R96 ;  /* 0x0000006000bb7202 */ /* 0x000fe20000000f00 */
[----:B------:R-:W-:Y:S01]  /*2af50*/  IMAD.MOV.U32 R186, RZ, RZ, R44 ;  /* 0x000000ffffba7224 */ /* 0x000fe200078e002c */
[----:B------:R-:W-:Y:S01]  /*2af60*/  MOV R181, R47 ;  /* 0x0000002f00b57202 */ /* 0x000fe20000000f00 */
[----:B------:R-:W-:Y:S01]  /*2af70*/  IMAD.MOV.U32 R180, RZ, RZ, R46 ;  /* 0x000000ffffb47224 */ /* 0x000fe200078e002e */
[----:B------:R-:W-:Y:S01]  /*2af80*/  HMMA.1688.F32.TF32 R164, R196, R24, R164 ;  /* 0x00000018c4a4723c */ /* 0x000fe200000810a4 */
[----:B------:R-:W-:Y:S01]  /*2af90*/  IMAD.MOV.U32 R182, RZ, RZ, R40 ;  /* 0x000000ffffb67224 */ /* 0x000fe200078e0028 */
[----:B------:R-:W-:-:S06]  /*2afa0*/  MOV R192, R131 ;  /* 0x0000008300c07202 */ /* 0x000fcc0000000f00 */
[----:B-----5:R-:W-:Y:S01]  /*2afb0*/  HMMA.1688.F32.TF32 R248, R248, R216, R240 ;  /* 0x000000d8f8f8723c */ /* 0x020fe200000810f0 */
[----:B------:R-:W-:Y:S04]  /*2afc0*/  STL [R1], R36 ;  /* 0x0000002401007387 */ /* 0x000fe80000100800 */
[----:B------:R-:W5:Y:S04]  /*2afd0*/  LDL.LU R53, [R1+0x235c] ;  /* 0x00235c0001357983 */ /* 0x000f680000300800 */
[----:B------:R-:W5:Y:S04]  /*2afe0*/  LDL.LU R54, [R1+0x2358] ;  /* 0x0023580001367983 */ /* 0x000f680000300800 */
[----:B------:R-:W5:Y:S04]  /*2aff0*/  LDL.LU R55, [R1+0x2354] ;  /* 0x0023540001377983 */ /* 0x000f680000300800 */
[----:B------:R-:W5:Y:S01]  /*2b000*/  LDL.LU R236, [R1+0x2350] ;  /* 0x0023500001ec7983 */ /* 0x000f620000300800 */
[----:B------:R-:W-:-:S02]  /*2b010*/  IMAD.MOV.U32 R183, RZ, RZ, R41 ;  /* 0x000000ffffb77224 */ /* 0x000fc400078e0029 */
[----:B-1----:R-:W-:Y:S01]  /*2b020*/  IMAD.MOV.U32 R176, RZ, RZ, R107 ;  /* 0x000000ffffb07224 */ /* 0x002fe200078e006b */
[----:B------:R-:W-:Y:S01]  /*2b030*/  MOV R178, R101 ;  /* 0x0000006500b27202 */ /* 0x000fe20000000f00 */
[----:B------:R-:W-:Y:S01]  /*2b040*/  IMAD.MOV.U32 R177, RZ, RZ, R100 ;  /* 0x000000ffffb17224 */ /* 0x000fe200078e0064 */
[----:B------:R1:W-:Y:S04]  /*2b050*/  STL.64 [R1+0x2250], R250 ;  /* 0x002250fa01007387 */ /* 0x0003e80000100a00 */
[----:B------:R2:W-:Y:S01]  /*2b060*/  STL.64 [R1+0x2248], R248 ;  /* 0x002248f801007387 */ /* 0x0005e20000100a00 */
[----:B------:R-:W-:Y:S01]  /*2b070*/  IMAD.MOV.U32 R179, RZ, RZ, R102 ;  /* 0x000000ffffb37224 */ /* 0x000fe200078e0066 */
[----:B------:R-:W-:Y:S01]  /*2b080*/  HMMA.1688.F32.TF32 R168, R196, R28, R168 ;  /* 0x0000001cc4a8723c */ /* 0x000fe200000810a8 */
[----:B------:R-:W-:Y:S01]  /*2b090*/  IMAD.MOV.U32 R252, RZ, RZ, R37 ;  /* 0x000000fffffc7224 */ /* 0x000fe200078e0025 */
[----:B------:R-:W-:Y:S01]  /*2b0a0*/  MOV R3, R39 ;  /* 0x0000002700037202 */ /* 0x000fe20000000f00 */
[----:B------:R-:W-:Y:S01]  /*2b0b0*/  IMAD.MOV.U32 R6, RZ, RZ, R38 ;  /* 0x000000ffff067224 */ /* 0x000fe200078e0026 */
[----:B------:R-:W-:Y:S01]  /*2b0c0*/  MOV R195, R128 ;  /* 0x0000008000c37202 */ /* 0x000fe20000000f00 */
[----:B------:R-:W-:Y:S01]  /*2b0d0*/  IMAD.MOV.U32 R193, RZ, RZ, R130 ;  /* 0x000000ffffc17224 */ /* 0x000fe200078e0082 */
[----:B------:R-:W-:Y:S01]  /*2b0e0*/  LDS R128, [R4+0x4100] ;  /* 0x0041000004807984 */ /* 0x000fe20000000800 */
[----:B-1----:R-:W-:-:S02]  /*2b0f0*/  IMAD.MOV.U32 R250, RZ, RZ, R239 ;  /* 0x000000fffffa7224 */ /* 0x002fc400078e00ef */
[----:B--2---:R-:W-:Y:S01]  /*2b100*/  IMAD.MOV.U32 R248, RZ, RZ, R237 ;  /* 0x000000fffff87224 */ /* 0x004fe200078e00ed */
[----:B------:R-:W-:Y:S01]  /*2b110*/  MOV R249, R238 ;  /* 0x000000ee00f97202 */ /* 0x000fe20000000f00 */
[----:B------:R-:W5:Y:S04]  /*2b120*/  LDL.LU R237, [R1+0x234c] ;  /* 0x00234c0001ed7983 */ /* 0x000f680000300800 */
[----:B------:R-:W5:Y:S04]  /*2b130*/  LDL.LU R238, [R1+0x2348] ;  /* 0x0023480001ee7983 */ /* 0x000f680000300800 */
[----:B------:R-:W5:Y:S01]  /*2b140*/  LDL.LU R239, [R1+0x2344] ;  /* 0x0023440001ef7983 */ /* 0x000f620000300800 */
[----:B------:R-:W-:-:S03]  /*2b150*/  IMAD.MOV.U32 R251, RZ, RZ, R48 ;  /* 0x000000fffffb7224 */ /* 0x000fc600078e0030 */
[----:B------:R-:W2:Y:S04]  /*2b160*/  LDL.LU R48, [R1+0x2340] ;  /* 0x0023400001307983 */ /* 0x000ea80000300800 */
[----:B------:R-:W2:Y:S04]  /*2b170*/  LDL.LU R49, [R1+0x233c] ;  /* 0x00233c0001317983 */ /* 0x000ea80000300800 */
[----:B------:R-:W2:Y:S04]  /*2b180*/  LDL.LU R50, [R1+0x2338] ;  /* 0x0023380001327983 */ /* 0x000ea80000300800 */
[----:B------:R-:W2:Y:S04]  /*2b190*/  LDL.LU R44, [R1+0x2334] ;  /* 0x00233400012c7983 */ /* 0x000ea80000300800 */
[----:B------:R-:W2:Y:S01]  /*2b1a0*/  LDL.LU R96, [R1+0x2330] ;  /* 0x0023300001607983 */ /* 0x000ea20000300800 */
[----:B------:R-:W-:Y:S01]  /*2b1b0*/  IMAD.MOV.U32 R194, RZ, RZ, R129 ;  /* 0x000000ffffc27224 */ /* 0x000fe200078e0081 */
[C---:B---3--:R-:W-:Y:S02]  /*2b1c0*/  HMMA.1688.F32.TF32 R60, R88.reuse, R28, R60 ;  /* 0x0000001c583c723c */ /* 0x048fe4000008103c */
[----:B------:R-:W-:Y:S04]  /*2b1d0*/  LDS R130, [R4+0x4900] ;  /* 0x0049000004827984 */ /* 0x000fe80000000800 */
[----:B------:R-:W-:Y:S02]  /*2b1e0*/  LDS R129, [R5+0x4100] ;  /* 0x0041000005817984 */ /* 0x000fe40000000800 */
[C---:B----4-:R-:W-:Y:S02]  /*2b1f0*/  HMMA.1688.F32.TF32 R64, R88.reuse, R32, R64 ;  /* 0x000000205840723c */ /* 0x050fe40000081040 */
[----:B------:R-:W-:Y:S04]  /*2b200*/  LDS R131, [R5+0x4900] ;  /* 0x0049000005837984 */ /* 0x000fe80000000800 */
[----:B------:R-:W-:Y:S02]  /*2b210*/  LDS R160, [R2+0x4180] ;  /* 0x0041800002a07984 */ /* 0x000fe40000000800 */
[C---:B------:R-:W-:Y:S02]  /*2b220*/  HMMA.1688.F32.TF32 R68, R88.reuse, R200, R68 ;  /* 0x000000c85844723c */ /* 0x040fe40000081044 */
[----:B------:R-:W-:Y:S04]  /*2b230*/  LDS R162, [R2+0x4980] ;  /* 0x0049800002a27984 */ /* 0x000fe80000000800 */
[----:B------:R-:W-:Y:S02]  /*2b240*/  LDS R161, [R0+0x4180] ;  /* 0x0041800000a17984 */ /* 0x000fe40000000800 */
[----:B------:R-:W-:Y:S02]  /*2b250*/  HMMA.1688.F32.TF32 R72, R88, R16, R72 ;  /* 0x000000105848723c */ /* 0x000fe40000081048 */
[----:B------:R-:W-:Y:S06]  /*2b260*/  LDS R163, [R0+0x4980] ;  /* 0x0049800000a37984 */ /* 0x000fec0000000800 */
[----:B-----5:R-:W-:Y:S11]  /*2b270*/  HMMA.1688.F32.TF32 R244, R92, R24, R236 ;  /* 0x000000185cf4723c */ /* 0x020ff600000810ec */
[----:B------:R-:W-:Y:S11]  /*2b280*/  @!UPT UIADD3 URZ, URZ, URZ, URZ ;  /* 0x0000003f3f3ff290 */ /* 0x000ff6000fffe03f */
[----:B------:R-:W-:Y:S01]  /*2b290*/  @!UPT UIADD3 URZ, URZ, URZ, URZ ;  /* 0x0000003f3f3ff290 */ /* 0x000fe2000fffe03f */
[----:B------:R1:W-:Y:S04]  /*2b2a0*/  STL.64 [R1+0x2260], R246 ;  /* 0x002260f601007387 */ /* 0x0003e80000100a00 */
[----:B------:R3:W-:Y:S01]  /*2b2b0*/  STL.64 [R1+0x2258], R244 ;  /* 0x002258f401007387 */ /* 0x0007e20000100a00 */
[----:B-1----:R-:W-:Y:S01]  /*2b2c0*/  MOV R246, R99 ;  /* 0x0000006300f67202 */ /* 0x002fe20000000f00 */
[----:B---3--:R-:W-:Y:S02]  /*2b2d0*/  IMAD.MOV.U32 R244, RZ, RZ, R97 ;  /* 0x000000fffff47224 */ /* 0x008fe400078e0061 */
[----:B------:R-:W2:Y:S01]  /*2b2e0*/  LDL.LU R97, [R1+0x232c] ;  /* 0x00232c0001617983 */ /* 0x000ea20000300800 */
[----:B------:R-:W-:-:S03]  /*2b2f0*/  IMAD.MOV.U32 R245, RZ, RZ, R98 ;  /* 0x000000fffff57224 */ /* 0x000fc600078e0062 */
[----:B------:R-:W2:Y:S04]  /*2b300*/  LDL.LU R98, [R1+0x2328] ;  /* 0x0023280001627983 */ /* 0x000ea80000300800 */
[----:B------:R-:W2:Y:S01]  /*2b310*/  LDL.LU R99, [R1+0x2324] ;  /* 0x0023240001637983 */ /* 0x000ea20000300800 */
[----:B------:R-:W-:-:S03]  /*2b320*/  IMAD.MOV.U32 R247, RZ, RZ, R45 ;  /* 0x000000fffff77224 */ /* 0x000fc600078e002d */
[----:B------:R-:W3:Y:S04]  /*2b330*/  LDL.LU R45, [R1+0x2320] ;  /* 0x00232000012d7983 */ /* 0x000ee80000300800 */
[----:B------:R-:W3:Y:S04]  /*2b340*/  LDL.LU R46, [R1+0x231c] ;  /* 0x00231c00012e7983 */ /* 0x000ee80000300800 */
[----:B------:R-:W3:Y:S04]  /*2b350*/  LDL.LU R47, [R1+0x2318] ;  /* 0x00231800012f7983 */ /* 0x000ee80000300800 */
[----:B------:R-:W4:Y:S04]  /*2b360*/  LDL.LU R40, [R1+0x2314] ;  /* 0x0023140001287983 */ /* 0x000f280000300800 */
[----:B------:R-:W4:Y:S01]  /*2b370*/  LDL.LU R41, [R1+0x2310] ;  /* 0x0023100001297983 */ /* 0x000f220000300800 */
[----:B--2---:R-:W-:Y:S07]  /*2b380*/  HMMA.1688.F32.TF32 R240, R92, R28, R96 ;  /* 0x0000001c5cf0723c */ /* 0x004fee0000081060 */
[----:B------:R-:W-:Y:S01]  /*2b390*/  MOV R96, R42 ;  /* 0x0000002a00607202 */ /* 0x000fe20000000f00 */
[----:B------:R-:W-:Y:S01]  /*2b3a0*/  IMAD.MOV.U32 R97, RZ, RZ, R104 ;  /* 0x000000ffff617224 */ /* 0x000fe200078e0068 */
[----:B------:R-:W4:Y:S01]  /*2b3b0*/  LDL.LU R42, [R1+0x230c] ;  /* 0x00230c00012a7983 */ /* 0x000f220000300800 */
[----:B------:R-:W-:Y:S01]  /*2b3c0*/  IMAD.MOV.U32 R98, RZ, RZ, R105 ;  /* 0x000000ffff627224 */ /* 0x000fe200078e0069 */
[----:B------:R-:W-:-:S02]  /*2b3d0*/  MOV R99, R106 ;  /* 0x0000006a00637202 */ /* 0x000fc40000000f00 */
[----:B------:R-:W2:Y:S04]  /*2b3e0*/  LDL.LU R104, [R1+0x2308] ;  /* 0x0023080001687983 */ /* 0x000ea80000300800 */
[----:B------:R-:W2:Y:S04]  /*2b3f0*/  LDL.LU R105, [R1+0x2304] ;  /* 0x0023040001697983 */ /* 0x000ea80000300800 */
[----:B------:R-:W2:Y:S04]  /*2b400*/  LDL.LU R106, [R1+0x2300] ;  /* 0x00230000016a7983 */ /* 0x000ea80000300800 */
[----:B------:R-:W2:Y:S04]  /*2b410*/  LDL.LU R107, [R1+0x22fc] ;  /* 0x0022fc00016b7983 */ /* 0x000ea80000300800 */
[----:B------:R-:W5:Y:S04]  /*2b420*/  LDL.LU R100, [R1+0x22f8] ;  /* 0x0022f80001647983 */ /* 0x000f680000300800 */
[----:B------:R-:W5:Y:S04]  /*2b430*/  LDL.LU R101, [R1+0x22f4] ;  /* 0x0022f40001657983 */ /* 0x000f680000300800 */
[----:B------:R-:W5:Y:S04]  /*2b440*/  LDL.LU R102, [R1+0x22f0] ;  /* 0x0022f00001667983 */ /* 0x000f680000300800 */
[----:B------:R-:W-:Y:S04]  /*2b450*/  STL.64 [R1+0x2270], R242 ;  /* 0x002270f201007387 */ /* 0x000fe80000100a00 */
[----:B------:R1:W-:Y:S02]  /*2b460*/  STL.64 [R1+0x2268], R240 ;  /* 0x002268f001007387 */ /* 0x0003e40000100a00 */
[----:B-1----:R-:W-:-:S02]  /*2b470*/  IMAD.MOV.U32 R240, RZ, RZ, R103 ;  /* 0x000000fffff07224 */ /* 0x002fc400078e0067 */
[----:B------:R-:W5:Y:S01]  /*2b480*/  LDL.LU R103, [R1+0x22ec] ;  /* 0x0022ec0001677983 */ /* 0x000f620000300800 */
[----:B------:R-:W-:Y:S01]  /*2b490*/  MOV R241, R43 ;  /* 0x0000002b00f17202 */ /* 0x000fe20000000f00 */
[----:B------:R-:W-:Y:S02]  /*2b4a0*/  IMAD.MOV.U32 R242, RZ, RZ, R51 ;  /* 0x000000fffff27224 */ /* 0x000fe400078e0033 */
[----:B------:R-:W4:Y:S04]  /*2b4b0*/  LDL.LU R43, [R1+0x22e8] ;  /* 0x0022e800012b7983 */ /* 0x000f280000300800 */
[----:B------:R-:W2:Y:S01]  /*2b4c0*/  LDL.LU R51, [R1+0x22e4] ;  /* 0x0022e40001337983 */ /* 0x000ea20000300800 */
[----:B------:R-:W-:-:S03]  /*2b4d0*/  IMAD.MOV.U32 R243, RZ, RZ, R59 ;  /* 0x000000fffff37224 */ /* 0x000fc600078e003b */
[----:B------:R-:W2:Y:S04]  /*2b4e0*/  LDL.LU R59, [R1+0x22e0] ;  /* 0x0022e000013b7983 */ /* 0x000ea80000300800 */
[----:B------:R1:W-:Y:S04]  /*2b4f0*/  STL [R1+0x21b4], R164 ;  /* 0x0021b4a401007387 */ /* 0x0003e80000100800 */
[----:B------:R3:W-:Y:S04]  /*2b500*/  STL [R1+0x21b0], R165 ;  /* 0x0021b0a501007387 */ /* 0x0007e80000100800 */
[----:B------:R3:W-:Y:S01]  /*2b510*/  STL [R1+0x21ac], R166 ;  /* 0x0021aca601007387 */ /* 0x0007e20000100800 */
[----:B-1----:R-:W-:-:S03]  /*2b520*/  IMAD.MOV.U32 R164, RZ, RZ, R208 ;  /* 0x000000ffffa47224 */ /* 0x002fc600078e00d0 */
[----:B------:R1:W-:Y:S01]  /*2b530*/  STL [R1+0x21a8], R167 ;  /* 0x0021a8a701007387 */ /* 0x0003e20000100800 */
[----:B---3--:R-:W-:-:S03]  /*2b540*/  IMAD.MOV.U32 R165, RZ, RZ, R209 ;  /* 0x000000ffffa57224 */ /* 0x008fc600078e00d1 */
[----:B------:R-:W3:Y:S01]  /*2b550*/  LDL.LU R208, [R1+0x22dc] ;  /* 0x0022dc0001d07983 */ /* 0x000ee20000300800 */
[----:B------:R-:W-:-:S03]  /*2b560*/  MOV R166, R210 ;  /* 0x000000d200a67202 */ /* 0x000fc60000000f00 */
[----:B------:R-:W3:Y:S01]  /*2b570*/  LDL.LU R209, [R1+0x22d8] ;  /* 0x0022d80001d17983 */ /* 0x000ee20000300800 */
[----:B-1----:R-:W-:-:S03]  /*2b580*/  IMAD.MOV.U32 R167, RZ, RZ, R211 ;  /* 0x000000ffffa77224 */ /* 0x002fc600078e00d3 */
[----:B------:R-:W3:Y:S04]  /*2b590*/  LDL.LU R210, [R1+0x22d4] ;  /* 0x0022d40001d27983 */ /* 0x000ee80000300800 */
[----:B------:R-:W3:Y:S04]  /*2b5a0*/  LDL.LU R211, [R1+0x22d0] ;  /* 0x0022d00001d37983 */ /* 0x000ee80000300800 */
[----:B------:R1:W-:Y:S01]  /*2b5b0*/  STL [R1+0x21c4], R168 ;  /* 0x0021c4a801007387 */ /* 0x0003e20000100800 */
[C---:B------:R-:W-:Y:S03]  /*2b5c0*/  HMMA.1688.F32.TF32 R44, R92.reuse, R12, R44 ;  /* 0x0000000c5c2c723c */ /* 0x040fe6000008102c */
[----:B------:R1:W-:Y:S04]  /*2b5d0*/  STL [R1+0x21c0], R169 ;  /* 0x0021c0a901007387 */ /* 0x0003e80000100800 */
[----:B------:R1:W-:Y:S01]  /*2b5e0*/  STL [R1+0x21bc], R170 ;  /* 0x0021bcaa01007387 */ /* 0x0003e20000100800 */
[----:B------:R-:W-:Y:S01]  /*2b5f0*/  HMMA.1688.F32.TF32 R52, R92, R216, R52 ;  /* 0x000000d85c34723c */ /* 0x000fe20000081034 */
[----:B-1----:R-:W-:-:S02]  /*2b600*/  IMAD.MOV.U32 R168, RZ, RZ, R204 ;  /* 0x000000ffffa87224 */ /* 0x002fc400078e00cc */
[----:B------:R1:W-:Y:S01]  /*2b610*/  STL [R1+0x21b8], R171 ;  /* 0x0021b8ab01007387 */ /* 0x0003e20000100800 */
[----:B------:R-:W-:-:S03]  /*2b620*/  MOV R169, R205 ;  /* 0x000000cd00a97202 */ /* 0x000fc60000000f00 */
[----:B------:R-:W3:Y:S01]  /*2b630*/  LDL.LU R204, [R1+0x22cc] ;  /* 0x0022cc0001cc7983 */ /* 0x000ee20000300800 */
[----:B------:R-:W-:-:S03]  /*2b640*/  IMAD.MOV.U32 R170, RZ, RZ, R206 ;  /* 0x000000ffffaa7224 */ /* 0x000fc600078e00ce */
[----:B------:R-:W3:Y:S01]  /*2b650*/  LDL.LU R205, [R1+0x22c8] ;  /* 0x0022c80001cd7983 */ /* 0x000ee20000300800 */
[----:B-1----:R-:W-:-:S03]  /*2b660*/  IMAD.MOV.U32 R171, RZ, RZ, R172 ;  /* 0x000000ffffab7224 */ /* 0x002fc600078e00ac */
[----:B------:R-:W3:Y:S04]  /*2b670*/  LDL.LU R206, [R1+0x22c4] ;  /* 0x0022c40001ce7983 */ /* 0x000ee80000300800 */
[----:B------:R-:W3:Y:S01]  /*2b680*/  LDL.LU R172, [R1+0x22c0] ;  /* 0x0022c00001ac7983 */ /* 0x000ee20000300800 */
[C---:B------:R-:W-:Y:S08]  /*2b690*/  HMMA.1688.F32.TF32 R76, R88.reuse, R12, R76 ;  /* 0x0000000c584c723c */ /* 0x040ff0000008104c */
[C---:B------:R-:W-:Y:S08]  /*2b6a0*/  HMMA.1688.F32.TF32 R80, R88.reuse, R8, R80 ;  /* 0x000000085850723c */ /* 0x040ff00000081050 */
[----:B------:R-:W-:Y:S08]  /*2b6b0*/  HMMA.1688.F32.TF32 R84, R88, R216, R84 ;  /* 0x000000d85854723c */ /* 0x000ff00000081054 */
[C---:B-----5:R-:W-:Y:S01]  /*2b6c0*/  HMMA.1688.F32.TF32 R236, R92.reuse, R32, R100 ;  /* 0x000000205cec723c */ /* 0x060fe20000081064 */
[----:B------:R-:W-:Y:S04]  /*2b6d0*/  LDS R100, [R2+0x4100] ;  /* 0x0041000002647984 */ /* 0x000fe80000000800 */
[----:B------:R-:W-:Y:S04]  /*2b6e0*/  LDS R102, [R2+0x4900] ;  /* 0x0049000002667984 */ /* 0x000fe80000000800 */
[----:B------:R-:W-:Y:S04]  /*2b6f0*/  LDS R101, [R0+0x4100] ;  /* 0x0041000000657984 */ /* 0x000fe80000000800 */
[----:B------:R-:W1:Y:S01]  /*2b700*/  LDS R103, [R0+0x4900] ;  /* 0x0049000000677984 */ /* 0x000e620000000800 */
[C---:B--2---:R-:W-:Y:S08]  /*2b710*/  HMMA.1688.F32.TF32 R36, R92.reuse, R200, R104 ;  /* 0x000000c85c24723c */ /* 0x044ff00000081068 */
[C---:B----4-:R-:W-:Y:S08]  /*2b720*/  HMMA.1688.F32.TF32 R40, R92.reuse, R16, R40 ;  /* 0x000000105c28723c */ /* 0x050ff00000081028 */
[----:B------:R-:W-:Y:S08]  /*2b730*/  HMMA.1688.F32.TF32 R48, R92, R8, R48 ;  /* 0x000000085c30723c */ /* 0x000ff00000081030 */
[C---:B-1----:R-:W-:Y:S08]  /*2b740*/  HMMA.1688.F32.TF32 R92, R100.reuse, R200, R96 ;  /* 0x000000c8645c723c */ /* 0x042ff00000081060 */
[----:B------:R-:W-:Y:S07]  /*2b750*/  HMMA.1688.F32.TF32 R96, R100, R12, R244 ;  /* 0x0000000c6460723c */ /* 0x000fee00000810f4 */
[----:B------:R-:W-:Y:S01]  /*2b760*/  MOV R244, R173 ;  /* 0x000000ad00f47202 */ /* 0x000fe20000000f00 */
[----:B------:R-:W-:Y:S01]  /*2b770*/  IMAD.MOV.U32 R245, RZ, RZ, R174 ;  /* 0x000000fffff57224 */ /* 0x000fe200078e00ae */
[----:B------:R-:W2:Y:S01]  /*2b780*/  LDL.LU R173, [R1+0x22bc] ;  /* 0x0022bc0001ad7983 */ /* 0x000ea20000300800 */
[----:B------:R-:W-:Y:S01]  /*2b790*/  IMAD.MOV.U32 R246, RZ, RZ, R175 ;  /* 0x000000fffff67224 */ /* 0x000fe200078e00af */
[----:B------:R-:W-:-:S02]  /*2b7a0*/  MOV R247, R207 ;  /* 0x000000cf00f77202 */ /* 0x000fc40000000f00 */
[----:B------:R-:W2:Y:S04]  /*2b7b0*/  LDL.LU R174, [R1+0x22b8] ;  /* 0x0022b80001ae7983 */ /* 0x000ea80000300800 */
[----:B------:R-:W2:Y:S04]  /*2b7c0*/  LDL.LU R175, [R1+0x22b4] ;  /* 0x0022b40001af7983 */ /* 0x000ea80000300800 */
[----:B------:R-:W4:Y:S01]  /*2b7d0*/  LDL.LU R207, [R1+0x22b0] ;  /* 0x0022b00001cf7983 */ /* 0x000f220000300800 */
[-C--:B------:R-:W-:Y:S08]  /*2b7e0*/  HMMA.1688.F32.TF32 R56, R88, R24.reuse, R56 ;  /* 0x000000185838723c */ /* 0x080ff00000081038 */
[C---:B------:R-:W-:Y:S08]  /*2b7f0*/  HMMA.1688.F32.TF32 R192, R100.reuse, R24, R192 ;  /* 0x0000001864c0723c */ /* 0x040ff000000810c0 */
[C---:B------:R-:W-:Y:S08]  /*2b800*/  HMMA.1688.F32.TF32 R88, R100.reuse, R28, R240 ;  /* 0x0000001c6458723c */ /* 0x040ff000000810f0 */
[C---:B------:R-:W-:Y:S08]  /*2b810*/  HMMA.1688.F32.TF32 R176, R100.reuse, R32, R176 ;  /* 0x0000002064b0723c */ /* 0x040ff000000810b0 */
[C---:B------:R-:W-:Y:S08]  /*2b820*/  HMMA.1688.F32.TF32 R180, R100.reuse, R16, R180 ;  /* 0x0000001064b4723c */ /* 0x040ff000000810b4 */
[C---:B------:R-:W-:Y:S08]  /*2b830*/  HMMA.1688.F32.TF32 R184, R100.reuse, R8, R184 ;  /* 0x0000000864b8723c */ /* 0x040ff000000810b8 */
[----:B------:R-:W-:Y:S01]  /*2b840*/  HMMA.1688.F32.TF32 R100, R100, R216, R248 ;  /* 0x000000d86464723c */ /* 0x000fe200000810f8 */
[----:B------:R-:W5:Y:S04]  /*2b850*/  LDL.LU R248, [R1+0xe0] ;  /* 0x0000e00001f87983 */ /* 0x000f680000300800 */
[----:B------:R-:W5:Y:S04]  /*2b860*/  LDL.LU R249, [R1+0xe4] ;  /* 0x0000e40001f97983 */ /* 0x000f680000300800 */
[----:B------:R-:W5:Y:S04]  /*2b870*/  LDL.LU R250, [R1+0xe8] ;  /* 0x0000e80001fa7983 */ /* 0x000f680000300800 */
[----:B------:R-:W5:Y:S01]  /*2b880*/  LDL.LU R251, [R1+0xec] ;  /* 0x0000ec0001fb7983 */ /* 0x000f620000300800 */
[C---:B---3--:R-:W-:Y:S08]  /*2b890*/  HMMA.1688.F32.TF32 R208, R196.reuse, R16, R208 ;  /* 0x00000010c4d0723c */ /* 0x048ff000000810d0 */
[C---:B------:R-:W-:Y:S08]  /*2b8a0*/  HMMA.1688.F32.TF32 R212, R196.reuse, R12, R212 ;  /* 0x0000000cc4d4723c */ /* 0x040ff000000810d4 */
[C---:B------:R-:W-:Y:S08]  /*2b8b0*/  HMMA.1688.F32.TF32 R20, R196.reuse, R8, R20 ;  /* 0x00000008c414723c */ /* 0x040ff00000081014 */
[----:B------:R-:W-:Y:S08]  /*2b8c0*/  HMMA.1688.F32.TF32 R220, R196, R216, R220 ;  /* 0x000000d8c4dc723c */ /* 0x000ff000000810dc */
[-C--:B------:R-:W-:Y:S08]  /*2b8d0*/  HMMA.1688.F32.TF32 R120, R128, R12.reuse, R120 ;  /* 0x0000000c8078723c */ /* 0x080ff00000081078 */
[----:B------:R-:W-:Y:S08]  /*2b8e0*/  HMMA.1688.F32.TF32 R152, R160, R12, R152 ;  /* 0x0000000ca098723c */ /* 0x000ff00000081098 */
[C---:B--2---:R-:W-:Y:S08]  /*2b8f0*/  HMMA.1688.F32.TF32 R172, R196.reuse, R32, R172 ;  /* 0x00000020c4ac723c */ /* 0x044ff000000810ac */
[----:B----4-:R-:W-:Y:S01]  /*2b900*/  HMMA.1688.F32.TF32 R204, R196, R200, R204 ;  /* 0x000000c8c4cc723c */ /* 0x010fe200000810cc */
[----:B------:R-:W-:Y:S04]  /*2b910*/  LDS R196, [R2+0x5000] ;  /* 0x0050000002c47984 */ /* 0x000fe80000000800 */
[----:B------:R-:W-:Y:S04]  /*2b920*/  LDS R198, [R2+0x5800] ;  /* 0x0058000002c67984 */ /* 0x000fe80000000800 */
[----:B------:R-:W-:Y:S04]  /*2b930*/  LDS R197, [R0+0x5000] ;  /* 0x0050000000c57984 */ /* 0x000fe80000000800 */
[----:B------:R-:W5:Y:S04]  /*2b940*/  LDS R199, [R0+0x5800] ;  /* 0x0058000000c77984 */ /* 0x000f680000000800 */
        /* <DEDUP_REMOVED lines=8> */
[----:B------:R-:W-:Y:S01]  /*2b9d0*/  STL [R1+0x21f4], R208 ;  /* 0x0021f4d001007387 */ /* 0x000fe20000100800 */
[----:B-----5:R-:W-:Y:S03]  /*2b9e0*/  HMMA.1688.F32.TF32 R240, R196, R26, R248 ;  /* 0x0000001ac4f0723c */ /* 0x020fe600000810f8 */
        /* <DEDUP_REMOVED lines=10> */
[----:B------:R1:W-:Y:S04]  /*2ba90*/  STL [R1+0x2208], R23 ;  /* 0x0022081701007387 */ /* 0x0003e80000100800 */
[----:B------:R-:W-:Y:S01]  /*2baa0*/  STL [R1+0x2224], R220 ;  /* 0x002224dc01007387 */ /* 0x000fe20000100800 */
[----:B------:R-:W-:-:S03]  /*2bab0*/  IMAD.MOV.U32 R249, RZ, RZ, R14 ;  /* 0x000000fffff97224 */ /* 0x000fc600078e000e */
[----:B------:R-:W-:Y:S01]  /*2bac0*/  STL [R1+0x2220], R221 ;  /* 0x002220dd01007387 */ /* 0x000fe20000100800 */
[----:B------:R-:W-:-:S03]  /*2bad0*/  MOV R250, R15 ;  /* 0x0000000f00fa7202 */ /* 0x000fc60000000f00 */
[----:B------:R-:W-:Y:S01]  /*2bae0*/  STL [R1+0x221c], R222 ;  /* 0x00221cde01007387 */ /* 0x000fe20000100800 */
[----:B------:R-:W-:-:S03]  /*2baf0*/  IMAD.MOV.U32 R13, RZ, RZ, R240 ;  /* 0x000000ffff0d7224 */ /* 0x000fc600078e00f0 */
[----:B------:R2:W-:Y:S01]  /*2bb00*/  STL [R1+0x2218], R223 ;  /* 0x002218df01007387 */ /* 0x0005e20000100800 */
[----:B------:R-:W-:-:S03]  /*2bb10*/  IMAD.MOV.U32 R251, RZ, RZ, R30 ;  /* 0x000000fffffb7224 */ /* 0x000fc600078e001e */
[----:B------:R-:W3:Y:S01]  /*2bb20*/  LDL.LU R248, [R1+0xa0] ;  /* 0x0000a00001f87983 */ /* 0x000ee20000300800 */
[----:B------:R-:W-:-:S03]  /*2bb30*/  IMAD.MOV.U32 R240, RZ, RZ, R31 ;  /* 0x000000fffff07224 */ /* 0x000fc600078e001f */
[----:B------:R-:W4:Y:S04]  /*2bb40*/  LDL.LU R14, [R1+0x22ac] ;  /* 0x0022ac00010e7983 */ /* 0x000f280000300800 */
[----:B------:R-:W4:Y:S04]  /*2bb50*/  LDL.LU R15, [R1+0x22a8] ;  /* 0x0022a800010f7983 */ /* 0x000f280000300800 */
[----:B------:R-:W1:Y:S04]  /*2bb60*/  LDL.LU R30, [R1+0x22a4] ;  /* 0x0022a400011e7983 */ /* 0x000e680000300800 */
[----:B------:R-:W1:Y:S01]  /*2bb70*/  LDL.LU R31, [R1+0x22a0] ;  /* 0x0022a000011f7983 */ /* 0x000e620000300800 */
[----:B------:R-:W-:Y:S01]  /*2bb80*/  HMMA.1688.F32.TF32 R124, R128, R8, R124 ;  /* 0x00000008807c723c */ /* 0x000fe2000008107c */
[----:B------:R-:W-:Y:S01]  /*2bb90*/  IMAD.MOV.U32 R12, RZ, RZ, R241 ;  /* 0x000000ffff0c7224 */ /* 0x000fe200078e00f1 */
[----:B------:R-:W-:-:S02]  /*2bba0*/  MOV R241, R18 ;  /* 0x0000001200f17202 */ /* 0x000fc40000000f00 */
[----:B------:R-:W3:Y:S04]  /*2bbb0*/  LDL.LU R18, [R1+0x229c] ;  /* 0x00229c0001127983 */ /* 0x000ee80000300800 */
[----:B------:R-:W-:Y:S07]  /*2bbc0*/  HMMA.1688.F32.TF32 R156, R160, R8, R156 ;  /* 0x00000008a09c723c */ /* 0x000fee000008109c */
[----:B------:R-:W-:Y:S01]  /*2bbd0*/  MOV R9, R242 ;  /* 0x000000f200097202 */ /* 0x000fe20000000f00 */
[----:B------:R-:W-:-:S02]  /*2bbe0*/  IMAD.MOV.U32 R8, RZ, RZ, R243 ;  /* 0x000000ffff087224 */ /* 0x000fc400078e00f3 */
[----:B------:R-:W-:Y:S02]  /*2bbf0*/  IMAD.MOV.U32 R242, RZ, RZ, R34 ;  /* 0x000000fffff27224 */ /* 0x000fe400078e0022 */
[----:B------:R-:W5:Y:S01]  /*2bc00*/  LDL.LU R34, [R1+0x2298] ;  /* 0x0022980001227983 */ /* 0x000f620000300800 */
[----:B------:R-:W-:-:S03]  /*2bc10*/  IMAD.MOV.U32 R243, RZ, RZ, R35 ;  /* 0x000000fffff37224 */ /* 0x000fc600078e0023 */
[----:B------:R-:W5:Y:S04]  /*2bc20*/  LDL.LU R35, [R1+0x2294] ;  /* 0x0022940001237983 */ /* 0x000f680000300800 */
[----:B------:R-:W-:Y:S04]  /*2bc30*/  STL [R1+0x2234], R8 ;  /* 0x0022340801007387 */ /* 0x000fe80000100800 */
[----:B------:R-:W-:Y:S04]  /*2bc40*/  STL [R1+0x2230], R9 ;  /* 0x0022300901007387 */ /* 0x000fe80000100800 */
[----:B------:R-:W-:Y:S04]  /*2bc50*/  STL [R1+0x222c], R12 ;  /* 0x00222c0c01007387 */ /* 0x000fe80000100800 */
[----:B------:R-:W-:Y:S01]  /*2bc60*/  STL [R1+0x2228], R13 ;  /* 0x0022280d01007387 */ /* 0x000fe20000100800 */
[----:B-1----:R-:W-:Y:S07]  /*2bc70*/  HMMA.1688.F32.TF32 R20, R196, R30, R244 ;  /* 0x0000001ec414723c */ /* 0x002fee00000810f4 */
[----:B------:R-:W-:-:S02]  /*2bc80*/  IMAD.MOV.U32 R244, RZ, RZ, R202 ;  /* 0x000000fffff47224 */ /* 0x000fc400078e00ca */
[----:B------:R-:W2:Y:S01]  /*2bc90*/  LDL.LU R202, [R1+0x2290] ;  /* 0x0022900001ca7983 */ /* 0x000ea20000300800 */
[----:B------:R-:W-:-:S03]  /*2bca0*/  IMAD.MOV.U32 R245, RZ, RZ, R203 ;  /* 0x000000fffff57224 */ /* 0x000fc600078e00cb */
[----:B------:R-:W2:Y:S01]  /*2bcb0*/  LDL.LU R203, [R1+0x228c] ;  /* 0x00228c0001cb7983 */ /* 0x000ea20000300800 */
[----:B------:R-:W-:-:S03]  /*2bcc0*/  MOV R246, R19 ;  /* 0x0000001300f67202 */ /* 0x000fc60000000f00 */
[----:B------:R-:W3:Y:S01]  /*2bcd0*/  LDL.LU R19, [R1+0x2288] ;  /* 0x0022880001137983 */ /* 0x000ee20000300800 */
[C---:B------:R-:W-:Y:S08]  /*2bce0*/  HMMA.1688.F32.TF32 R188, R128.reuse, R24, R188 ;  /* 0x0000001880bc723c */ /* 0x040ff000000810bc */
[----:B------:R-:W-:Y:S08]  /*2bcf0*/  HMMA.1688.F32.TF32 R116, R128, R16, R116 ;  /* 0x000000108074723c */ /* 0x000ff00000081074 */
[C---:B------:R-:W-:Y:S07]  /*2bd00*/  HMMA.1688.F32.TF32 R132, R160.reuse, R24, R132 ;  /* 0x00000018a084723c */ /* 0x040fee0000081084 */
[----:B------:R-:W-:Y:S01]  /*2bd10*/  MOV R25, R20 ;  /* 0x0000001400197202 */ /* 0x000fe20000000f00 */
[----:B------:R-:W-:Y:S01]  /*2bd20*/  HMMA.1688.F32.TF32 R148, R160, R16, R148 ;  /* 0x00000010a094723c */ /* 0x000fe20000081094 */
[----:B------:R-:W-:-:S06]  /*2bd30*/  IMAD.MOV.U32 R24, RZ, RZ, R21 ;  /* 0x000000ffff187224 */ /* 0x000fcc00078e0015 */
[----:B------:R-:W-:Y:S01]  /*2bd40*/  IMAD.MOV.U32 R17, RZ, RZ, R22 ;  /* 0x000000ffff117224 */ /* 0x000fe200078e0016 */
[----:B------:R-:W-:Y:S02]  /*2bd50*/  MOV R16, R23 ;  /* 0x0000001700107202 */ /* 0x000fe40000000f00 */
[----:B-----5:R-:W-:Y:S08]  /*2bd60*/  HMMA.1688.F32.TF32 R20, R196, R34, R168 ;  /* 0x00000022c414723c */ /* 0x020ff000000810a8 */
[C---:B------:R-:W-:Y:S08]  /*2bd70*/  HMMA.1688.F32.TF32 R104, R128.reuse, R28, R232 ;  /* 0x0000001c8068723c */ /* 0x040ff000000810e8 */
[----:B------:R-:W-:Y:S08]  /*2bd80*/  HMMA.1688.F32.TF32 R108, R128, R32, R108 ;  /* 0x00000020806c723c */ /* 0x000ff0000008106c */
[C---:B------:R-:W-:Y:S08]  /*2bd90*/  HMMA.1688.F32.TF32 R136, R160.reuse, R28, R136 ;  /* 0x0000001ca088723c */ /* 0x040ff00000081088 */
[----:B------:R-:W-:Y:S01]  /*2bda0*/  HMMA.1688.F32.TF32 R140, R160, R32, R140 ;  /* 0x00000020a08c723c */ /* 0x000fe2000008108c */
[----:B------:R-:W-:Y:S01]  /*2bdb0*/  IMAD.MOV.U32 R29, RZ, RZ, R22 ;  /* 0x000000ffff1d7224 */ /* 0x000fe200078e0016 */
[----:B------:R-:W-:Y:S01]  /*2bdc0*/  STL [R1+0x2240], R17 ;  /* 0x0022401101007387 */ /* 0x000fe20000100800 */
[----:B------:R-:W-:-:S05]  /*2bdd0*/  IMAD.MOV.U32 R28, RZ, RZ, R23 ;  /* 0x000000ffff1c7224 */ /* 0x000fca00078e0017 */
[-C--:B------:R-:W-:Y:S01]  /*2bde0*/  HMMA.1688.F32.TF32 R112, R128, R200.reuse, R112 ;  /* 0x000000c88070723c */ /* 0x080fe20000081070 */
[----:B------:R-:W-:Y:S01]  /*2bdf0*/  IMAD.MOV.U32 R33, RZ, RZ, R20 ;  /* 0x000000ffff217224 */ /* 0x000fe200078e0014 */
[----:B------:R-:W-:Y:S01]  /*2be00*/  MOV R32, R21 ;  /* 0x0000001500207202 */ /* 0x000fe20000000f00 */
[----:B------:R-:W-:Y:S05]  /*2be10*/  STL [R1+0x223c], R24 ;  /* 0x00223c1801007387 */ /* 0x000fea0000100800 */
[----:B------:R-:W-:Y:S01]  /*2be20*/  HMMA.1688.F32.TF32 R144, R160, R200, R144 ;  /* 0x000000c8a090723c */ /* 0x000fe20000081090 */
[----:B------:R-:W-:Y:S01]  /*2be30*/  STL [R1+0x2238], R25 ;  /* 0x0022381901007387 */ /* 0x000fe20000100800 */
[----:B------:R-:W-:-:S03]  /*2be40*/  IMAD.MOV.U32 R247, RZ, RZ, R7 ;  /* 0x000000fffff77224 */ /* 0x000fc600078e0007 */
[----:B------:R-:W-:Y:S03]  /*2be50*/  LDS R232, [R4+0x5080] ;  /* 0x0050800004e87984 */ /* 0x000fe60000000800 */
[-C--:B------:R-:W-:Y:S01]  /*2be60*/  HMMA.1688.F32.TF32 R128, R128, R216.reuse, R228 ;  /* 0x000000d88080723c */ /* 0x080fe200000810e4 */
[----:B------:R-:W-:Y:S04]  /*2be70*/  LDS R228, [R2+0x5080] ;  /* 0x0050800002e47984 */ /* 0x000fe80000000800 */
[----:B------:R-:W-:Y:S03]  /*2be80*/  LDS R230, [R2+0x5880] ;  /* 0x0058800002e67984 */ /* 0x000fe60000000800 */
[----:B------:R-:W-:Y:S01]  /*2be90*/  HMMA.1688.F32.TF32 R160, R160, R216, R224 ;  /* 0x000000d8a0a0723c */ /* 0x000fe200000810e0 */
[----:B------:R-:W-:Y:S04]  /*2bea0*/  LDS R224, [R4+0x5000] ;  /* 0x0050000004e07984 */ /* 0x000fe80000000800 */
[----:B------:R-:W-:Y:S04]  /*2beb0*/  LDS R226, [R4+0x5800] ;  /* 0x0058000004e27984 */ /* 0x000fe80000000800 */
[----:B------:R-:W-:Y:S04]  /*2bec0*/  LDS R225, [R5+0x5000] ;  /* 0x0050000005e17984 */ /* 0x000fe80000000800 */
[----:B------:R-:W1:Y:S04]  /*2bed0*/  LDS R227, [R5+0x5800] ;  /* 0x0058000005e37984 */ /* 0x000e680000000800 */
[----:B------:R-:W-:Y:S04]  /*2bee0*/  LDS R229, [R0+0x5080] ;  /* 0x0050800000e57984 */ /* 0x000fe80000000800 */
[----:B------:R-:W5:Y:S04]  /*2bef0*/  LDS R231, [R0+0x5880] ;  /* 0x0058800000e77984 */ /* 0x000f680000000800 */
[----:B------:R-:W-:Y:S04]  /*2bf00*/  LDS R234, [R4+0x5880] ;  /* 0x0058800004ea7984 */ /* 0x000fe80000000800 */
[----:B------:R-:W-:Y:S04]  /*2bf10*/  LDS R233, [R5+0x5080] ;  /* 0x0050800005e97984 */ /* 0x000fe80000000800 */
[----:B------:R-:W1:Y:S01]  /*2bf20*/  LDS R235, [R5+0x5880] ;  /* 0x0058800005eb7984 */ /* 0x000e620000000800 */
[C---:B--2---:R-:W-:Y:S11]  /*2bf30*/  HMMA.1688.F32.TF32 R20, R196.reuse, R202, R164 ;  /* 0x000000cac414723c */ /* 0x044ff600000810a4 */
[----:B------:R-:W-:Y:S11]  /*2bf40*/  @!UPT UIADD3 URZ, URZ, URZ, URZ ;  /* 0x0000003f3f3ff290 */ /* 0x000ff6000fffe03f */
[----:B------:R-:W-:Y:S02]  /*2bf50*/  @!UPT UIADD3 URZ, URZ, URZ, URZ ;  /* 0x0000003f3f3ff290 */ /* 0x000fe4000fffe03f */
[----:B------:R-:W-:Y:S01]  /*2bf60*/  MOV R217, R20 ;  /* 0x0000001400d97202 */ /* 0x000fe20000000f00 */
[----:B------:R-:W-:Y:S01]  /*2bf70*/  IMAD.MOV.U32 R216, RZ, RZ, R21 ;  /* 0x000000ffffd87224 */ /* 0x000fe200078e0015 */
[----:B------:R-:W-:Y:S01]  /*2bf80*/  MOV R200, R23 ;  /* 0x0000001700c87202 */ /* 0x000fe20000000f00 */
[----:B------:R-:W-:Y:S02]  /*2bf90*/  IMAD.MOV.U32 R201, RZ, RZ, R22 ;  /* 0x000000ffffc97224 */ /* 0x000fe400078e0016 */
[----:B---3--:R-:W-:Y:S01]  /*2bfa0*/  HMMA.1688.F32.TF32 R20, R196, R18, R248 ;  /* 0x00000012c414723c */ /* 0x008fe200000810f8 */
[----:B------:R-:W2:Y:S04]  /*2bfb0*/  LDL.LU R248, [R1+0x70] ;  /* 0x0000700001f87983 */ /* 0x000ea80000300800 */
[----:B------:R-:W2:Y:S02]  /*2bfc0*/  LDL.LU R249, [R1+0x74] ;  /* 0x0000740001f97983 */ /* 0x000ea40000300800 */
[----:B------:R-:W-:Y:S01]  /*2bfd0*/  IMAD.MOV.U32 R250, RZ, RZ, R10 ;  /* 0x000000fffffa7224 */ /* 0x000fe200078e000a */
[----:B------:R-:W-:Y:S01]  /*2bfe0*/  MOV R251, R11 ;  /* 0x0000000b00fb7202 */ /* 0x000fe20000000f00 */
[----:B------:R-:W3:Y:S04]  /*2bff0*/  LDL.LU R10, [R1+0x2284] ;  /* 0x00228400010a7983 */ /* 0x000ee80000300800 */
[----:B------:R-:W3:Y:S04]  /*2c000*/  LDL.LU R11, [R1+0x2280] ;  /* 0x00228000010b7983 */ /* 0x000ee80000300800 */
[----:B------:R-:W1:Y:S04]  /*2c010*/  LDL.LU R204, [R1+0x60] ;  /* 0x0000600001cc7983 */ /* 0x000e680000300800 */
[----:B------:R-:W1:Y:S03]  /*2c020*/  LDL.LU R205, [R1+0x64] ;  /* 0x0000640001cd7983 */ /* 0x000e660000300800 */
[----:B------:R-:W-:Y:S01]  /*2c030*/  IMAD.MOV.U32 R165, RZ, RZ, R20 ;  /* 0x000000ffffa57224 */ /* 0x000fe200078e0014 */
[----:B------:R-:W-:Y:S01]  /*2c040*/  MOV R167, R22 ;  /* 0x0000001600a77202 */ /* 0x000fe20000000f00 */
[----:B------:R-:W-:Y:S01]  /*2c050*/  IMAD.MOV.U32 R166, RZ, RZ, R21 ;  /* 0x000000ffffa67224 */ /* 0x000fe200078e0015 */
[----:B------:R-:W1:Y:S01]  /*2c060*/  LDL.LU R206, [R1+0x68] ;  /* 0x0000680001ce7983 */ /* 0x000e620000300800 */
[----:B------:R-:W-:-:S02]  /*2c070*/  IMAD.MOV.U32 R7, RZ, RZ, R23 ;  /* 0x000000ffff077224 */ /* 0x000fc400078e0017 */
[----:B----4-:R-:W-:Y:S01]  /*2c080*/  HMMA.1688.F32.TF32 R20, R196, R14, R240 ;  /* 0x0000000ec414723c */ /* 0x010fe200000810f0 */
[----:B------:R-:W1:Y:S04]  /*2c090*/  LDL.LU R207, [R1+0x6c] ;  /* 0x00006c0001cf7983 */ /* 0x000e680000300800 */
[----:B------:R-:W4:Y:S04]  /*2c0a0*/  LDL.LU R208, [R1+0x50] ;  /* 0x0000500001d07983 */ /* 0x000f280000300800 */
[----:B------:R-:W4:Y:S04]  /*2c0b0*/  LDL.LU R209, [R1+0x54] ;  /* 0x0000540001d17983 */ /* 0x000f280000300800 */
[----:B------:R-:W4:Y:S04]  /*2c0c0*/  LDL.LU R210, [R1+0x58] ;  /* 0x0000580001d27983 */ /* 0x000f280000300800 */
[----:B------:R-:W4:Y:S04]  /*2c0d0*/  LDL.LU R211, [R1+0x5c] ;  /* 0x00005c0001d37983 */ /* 0x000f280000300800 */
[----:B------:R-:W2:Y:S03]  /*2c0e0*/  LDL.LU R212, [R1+0x40] ;  /* 0x0000400001d47983 */ /* 0x000ea60000300800 */
[----:B------:R-:W-:Y:S01]  /*2c0f0*/  IMAD.MOV.U32 R169, RZ, RZ, R20 ;  /* 0x000000ffffa97224 */ /* 0x000fe200078e0014 */
[----:B------:R-:W-:Y:S01]  /*2c100*/  MOV R171, R22 ;  /* 0x0000001600ab7202 */ /* 0x000fe20000000f00 */
[----:B------:R-:W-:Y:S01]  /*2c110*/  IMAD.MOV.U32 R170, RZ, RZ, R21 ;  /* 0x000000ffffaa7224 */ /* 0x000fe200078e0015 */
[----:B------:R-:W2:Y:S01]  /*2c120*/  LDL.LU R213, [R1+0x44] ;  /* 0x0000440001d57983 */ /* 0x000ea20000300800 */
[----:B------:R-:W-:-:S03]  /*2c130*/  IMAD.MOV.U32 R164, RZ, RZ, R23 ;  /* 0x000000ffffa47224 */ /* 0x000fc600078e0017 */
[----:B------:R-:W2:Y:S04]  /*2c140*/  LDL.LU R214, [R1+0x48] ;  /* 0x0000480001d67983 */ /* 0x000ea80000300800 */
[----:B------:R-:W2:Y:S01]  /*2c150*/  LDL.LU R215, [R1+0x4c] ;  /* 0x00004c0001d77983 */ /* 0x000ea20000300800 */
[----:B------:R-:W-:Y:S01]  /*2c160*/  MOV R241, R218 ;  /* 0x000000da00f17202 */ /* 0x000fe20000000f00 */
[----:B------:R-:W-:Y:S01]  /*2c170*/  IMAD.MOV.U32 R242, RZ, RZ, R219 ;  /* 0x000000fffff27224 */ /* 0x000fe200078e00db */
[C---:B---3--:R-:W-:Y:S11]  /*2c180*/  HMMA.1688.F32.TF32 R20, R196.reuse, R10, R244 ;  /* 0x0000000ac414723c */ /* 0x048ff600000810f4 */
[----:B------:R-:W-:Y:S11]  /*2c190*/  @!UPT UIADD3 URZ, URZ, URZ, URZ ;  /* 0x0000003f3f3ff290 */ /* 0x000ff6000fffe03f */
[----:B------:R-:W-:Y:S02]  /*2c1a0*/  @!UPT UIADD3 URZ, URZ, URZ, URZ ;  /* 0x0000003f3f3ff290 */ /* 0x000fe4000fffe03f */
[----:B------:R-:W-:Y:S01]  /*2c1b0*/  IMAD.MOV.U32 R173, RZ, RZ, R20 ;  /* 0x000000ffffad7224 */ /* 0x000fe200078e0014 */
[----:B------:R-:W-:Y:S01]  /*2c1c0*/  MOV R174, R21 ;  /* 0x0000001500ae7202 */ /* 0x000fe20000000f00 */
[----:B------:R-:W3:Y:S01]  /*2c1d0*/  LDL.LU R20, [R1+0x30] ;  /* 0x0000300001147983 */ /* 0x000ee20000300800 */
[----:B------:R-:W-:Y:S02]  /*2c1e0*/  IMAD.MOV.U32 R175, RZ, RZ, R22 ;  /* 0x000000ffffaf7224 */ /* 0x000fe400078e0016 */
[----:B------:R-:W-:Y:S01]  /*2c1f0*/  IMAD.MOV.U32 R168, RZ, RZ, R23 ;  /* 0x000000ffffa87224 */ /* 0x000fe200078e0017 */
[----:B------:R-:W3:Y:S04]  /*2c200*/  LDL.LU R21, [R1+0x34] ;  /* 0x0000340001157983 */ /* 0x000ee80000300800 */
[----:B------:R-:W3:Y:S04]  /*2c210*/  LDL.LU R22, [R1+0x38] ;  /* 0x0000380001167983 */ /* 0x000ee80000300800 */
[----:B------:R-:W3:Y:S04]  /*2c220*/  LDL.LU R23, [R1+0x3c] ;  /* 0x00003c0001177983 */ /* 0x000ee80000300800 */
[----:B------:R-:W2:Y:S04]  /*2c230*/  LDL.LU R240, [R1+0x20] ;  /* 0x0000200001f07983 */ /* 0x000ea80000300800 */
[----:B------:R-:W2:Y:S04]  /*2c240*/  LDL.LU R218, [R1+0x227c] ;  /* 0x00227c0001da7983 */ /* 0x000ea80000300800 */
[----:B------:R-:W2:Y:S04]  /*2c250*/  LDL.LU R219, [R1+0x2278] ;  /* 0x0022780001db7983 */ /* 0x000ea80000300800 */
[----:B------:R-:W3:Y:S04]  /*2c260*/  LDL.LU R243, [R1+0x2c] ;  /* 0x00002c0001f37983 */ /* 0x000ee80000300800 */
[----:B------:R-:W3:Y:S04]  /*2c270*/  LDL.LU R244, [R1+0x10] ;  /* 0x0000100001f47983 */ /* 0x000ee80000300800 */
[----:B------:R-:W3:Y:S04]  /*2c280*/  LDL.LU R245, [R1+0x14] ;  /* 0x0000140001f57983 */ /* 0x000ee80000300800 */
[----:B------:R-:W3:Y:S04]  /*2c290*/  LDL.LU R246, [R1+0x18] ;  /* 0x0000180001f67983 */ /* 0x000ee80000300800 */
[----:B------:R-:W3:Y:S01]  /*2c2a0*/  LDL.LU R247, [R1+0x1c] ;  /* 0x00001c0001f77983 */ /* 0x000ee20000300800 */
[----:B--2---:R-:W-:Y:S03]  /*2c2b0*/  HMMA.1688.F32.TF32 R220, R196, R218, R248 ;  /* 0x000000dac4dc723c */ /* 0x004fe600000810f8 */
[----:B------:R-:W2:Y:S11]  /*2c2c0*/  LDL.LU R248, [R1] ;  /* 0x0000000001f87983 */ /* 0x000eb60000300800 */
[----:B------:R-:W-:Y:S10]  /*2c2d0*/  @!UPT UIADD3 URZ, URZ, URZ, URZ ;  /* 0x0000003f3f3ff290 */ /* 0x000ff4000fffe03f */
[----:B------:R-:W-:Y:S01]  /*2c2e0*/  IMAD.MOV.U32 R199, RZ, RZ, R220 ;  /* 0x000000ffffc77224 */ /* 0x000fe200078e00dc */
[----:B------:R-:W-:Y:S01]  /*2c2f0*/  MOV R198, R221 ;  /* 0x000000dd00c67202 */ /* 0x000fe20000000f00 */
[----:B------:R-:W-:Y:S02]  /*2c300*/  IMAD.MOV.U32 R197, RZ, RZ, R222 ;  /* 0x000000ffffc57224 */ /* 0x000fe400078e00de */
[----:B------:R-:W-:Y:S02]  /*2c310*/  IMAD.MOV.U32 R196, RZ, RZ, R223 ;  /* 0x000000ffffc47224 */ /* 0x000fe400078e00df */
[C---:B-1----:R-:W-:Y:S11]  /*2c320*/  HMMA.1688.F32.TF32 R220, R224.reuse, R26, R204 ;  /* 0x0000001ae0dc723c */ /* 0x042ff600000810cc */
[----:B------:R-:W-:Y:S11]  /*2c330*/  @!UPT UIADD3 URZ, URZ, URZ, URZ ;  /* 0x0000003f3f3ff290 */ /* 0x000ff6000fffe03f */
[----:B------:R-:W-:Y:S02]  /*2c340*/  @!UPT UIADD3 URZ, URZ, URZ, URZ ;  /* 0x0000003f3f3ff290 */ /* 0x000fe4000fffe03f */
[----:B------:R-:W-:Y:S01]  /*2c350*/  MOV R205, R220 ;  /* 0x000000dc00cd7202 */ /* 0x000fe20000000f00 */
[----:B------:R-:W-:Y:S01]  /*2c360*/  IMAD.MOV.U32 R206, RZ, RZ, R221 ;  /* 0x000000ffffce7224 */ /* 0x000fe200078e00dd */
[----:B------:R-:W-:Y:S01]  /*2c370*/  MOV R172, R223 ;  /* 0x000000df00ac7202 */ /* 0x000fe20000000f00 */
[----:B------:R-:W-:Y:S02]  /*2c380*/  IMAD.MOV.U32 R207, RZ, RZ, R222 ;  /* 0x000000ffffcf7224 */ /* 0x000fe400078e00de */
[C---:B----4-:R-:W-:Y:S11]  /*2c390*/  HMMA.1688.F32.TF32 R220, R224.reuse, R30, R208 ;  /* 0x0000001ee0dc723c */ /* 0x050ff600000810d0 */
[----:B------:R-:W-:Y:S11]  /*2c3a0*/  @!UPT UIADD3 URZ, URZ, URZ, URZ ;  /* 0x0000003f3f3ff290 */ /* 0x000ff6000fffe03f */
[----:B------:R-:W-:Y:S02]  /*2c3b0*/  @!UPT UIADD3 URZ, URZ, URZ, URZ ;  /* 0x0000003f3f3ff290 */ /* 0x000fe4000fffe03f */
[----:B------:R-:W-:Y:S01]  /*2c3c0*/  IMAD.MOV.U32 R209, RZ, RZ, R220 ;  /* 0x000000ffffd17224 */ /* 0x000fe200078e00dc */
[----:B------:R-:W-:Y:S01]  /*2c3d0*/  MOV R211, R222 ;  /* 0x000000de00d37202 */ /* 0x000fe20000000f00 */
[----:B------:R-:W-:Y:S02]  /*2c3e0*/  IMAD.MOV.U32 R210, RZ, RZ, R221 ;  /* 0x000000ffffd27224 */ /* 0x000fe400078e00dd */
[----:B------:R-:W-:Y:S02]  /*2c3f0*/  IMAD.MOV.U32 R204, RZ, RZ, R223 ;  /* 0x000000ffffcc7224 */ /* 0x000fe400078e00df */
[----:B------:R-:W-:Y:S01]  /*2c400*/  HMMA.1688.F32.TF32 R220, R224, R34, R212 ;  /* 0x00000022e0dc723c */ /* 0x000fe200000810d4 */
[----:B------:R-:W-:Y:S01]  /*2c410*/  MOV R249, R252 ;  /* 0x000000fc00f97202 */ /* 0x000fe20000000f00 */
[----:B------:R-:W-:Y:S02]  /*2c420*/  IMAD.MOV.U32 R250, RZ, RZ, R6 ;  /* 0x000000fffffa7224 */ /* 0x000fe400078e0006 */
[----:B------:R-:W-:-:S04]  /*2c430*/  IMAD.MOV.U32 R251, RZ, RZ, R3 ;  /* 0x000000fffffb7224 */ /* 0x000fc800078e0003 */
[C---:B---3--:R-:W-:Y:S08]  /*2c440*/  HMMA.1688.F32.TF32 R240, R224.reuse, R18, R240 ;  /* 0x00000012e0f0723c */ /* 0x048ff000000810f0 */
[----:B------:R-:W-:Y:S08]  /*2c450*/  HMMA.1688.F32.TF32 R244, R224, R14, R244 ;  /* 0x0000000ee0f4723c */ /* 0x000ff000000810f4 */
[----:B------:R-:W-:Y:S01]  /*2c460*/  IMAD.MOV.U32 R213, RZ, RZ, R220 ;  /* 0x000000ffffd57224 */ /* 0x000fe200078e00dc */
[----:B------:R-:W-:Y:S01]  /*2c470*/  MOV R214, R221 ;  /* 0x000000dd00d67202 */ /* 0x000fe20000000f00 */
[----:B------:R-:W-:-:S02]  /*2c480*/  IMAD.MOV.U32 R215, RZ, RZ, R222 ;  /* 0x000000ffffd77224 */ /* 0x000fc400078e00de */
[----:B------:R-:W-:Y:S02]  /*2c490*/  IMAD.MOV.U32 R208, RZ, RZ, R223 ;  /* 0x000000ffffd07224 */ /* 0x000fe400078e00df */
[----:B------:R-:W-:Y:S07]  /*2c4a0*/  HMMA.1688.F32.TF32 R220, R224, R202, R20 ;  /* 0x000000cae0dc723c */ /* 0x000fee0000081014 */
[----:B------:R-:W-:-:S03]  /*2c4b0*/  IMAD.MOV.U32 R20, RZ, RZ, R243 ;  /* 0x000000ffff147224 */ /* 0x000fc600078e00f3 */
[----:B------:R-:W-:Y:S01]  /*2c4c0*/  IMAD.MOV.U32 R13, RZ, RZ, R246 ;  /* 0x000000ffff0d7224 */ /* 0x000fe200078e00f6 */
[----:B------:R-:W-:Y:S01]  /*2c4d0*/  MOV R12, R245 ;  /* 0x000000f5000c7202 */ /* 0x000fe20000000f00 */
[----:B------:R-:W-:Y:S11]  /*2c4e0*/  IMAD.MOV.U32 R9, RZ, RZ, R244 ;  /* 0x000000ffff097224 */ /* 0x000ff600078e00f4 */
[----:B------:R-:W-:Y:S01]  /*2c4f0*/  @!UPT UIADD3 URZ, URZ, URZ, URZ ;  /* 0x0000003f3f3ff290 */ /* 0x000fe2000fffe03f */
[----:B------:R-:W-:Y:S01]  /*2c500*/  MOV R212, R223 ;  /* 0x000000df00d47202 */ /* 0x000fe20000000f00 */
[----:B------:R-:W-:Y:S01]  /*2c510*/  IMAD.MOV.U32 R22, RZ, RZ, R221 ;  /* 0x000000ffff167224 */ /* 0x000fe200078e00dd */
[----:B------:R-:W-:Y:S01]  /*2c520*/  MOV R223, R242 ;  /* 0x000000f200df7202 */ /* 0x000fe20000000f00 */
[----:B------:R-:W-:Y:S01]  /*2c530*/  IMAD.MOV.U32 R23, RZ, RZ, R222 ;  /* 0x000000ffff177224 */ /* 0x000fe200078e00de */
[----:B------:R-:W-:Y:S01]  /*2c540*/  MOV R21, R220 ;  /* 0x000000dc00157202 */ /* 0x000fe20000000f00 */
[----:B------:R-:W-:Y:S01]  /*2c550*/  IMAD.MOV.U32 R221, RZ, RZ, R240 ;  /* 0x000000ffffdd7224 */ /* 0x000fe200078e00f0 */
[----:B------:R-:W3:Y:S01]  /*2c560*/  LDL.LU.64 R242, [R1+0x2270] ;  /* 0x0022700001f27983 */ /* 0x000ee20000300a00 */
[----:B------:R-:W-:Y:S02]  /*2c570*/  IMAD.MOV.U32 R222, RZ, RZ, R241 ;  /* 0x000000ffffde7224 */ /* 0x000fe400078e00f1 */
[----:B------:R-:W-:Y:S01]  /*2c580*/  IMAD.MOV.U32 R220, RZ, RZ, R247 ;  /* 0x000000ffffdc7224 */ /* 0x000fe200078e00f7 */
[----:B------:R-:W3:Y:S04]  /*2c590*/  LDL.LU.64 R240, [R1+0x2268] ;  /* 0x0022680001f07983 */ /* 0x000ee80000300a00 */
[----:B------:R-:W4:Y:S04]  /*2c5a0*/  LDL.LU.64 R246, [R1+0x2260] ;  /* 0x0022600001f67983 */ /* 0x000f280000300a00 */
[----:B------:R-:W4:Y:S01]  /*2c5b0*/  LDL.LU.64 R244, [R1+0x2258] ;  /* 0x0022580001f47983 */ /* 0x000f220000300a00 */
[----:B--2---:R-:W-:Y:S11]  /*2c5c0*/  HMMA.1688.F32.TF32 R248, R224, R10, R248 ;  /* 0x0000000ae0f8723c */ /* 0x004ff600000810f8 */
[----:B------:R-:W-:Y:S11]  /*2c5d0*/  @!UPT UIADD3 URZ, URZ, URZ, URZ ;  /* 0x0000003f3f3ff290 */ /* 0x000ff6000fffe03f */
[----:B------:R-:W-:Y:S02]  /*2c5e0*/  @!UPT UIADD3 URZ, URZ, URZ, URZ ;  /* 0x0000003f3f3ff290 */ /* 0x000fe4000fffe03f */
[----:B------:R-:W-:Y:S01]  /*2c5f0*/  IMAD.MOV.U32 R25, RZ, RZ, R250 ;  /* 0x000000ffff197224 */ /* 0x000fe200078e00fa */
[----:B------:R-:W-:Y:S01]  /*2c600*/  MOV R8, R251 ;  /* 0x000000fb00087202 */ /* 0x000fe20000000f00 */
[----:B------:R-:W-:Y:S01]  /*2c610*/  IMAD.MOV.U32 R24, RZ, RZ, R249 ;  /* 0x000000ffff187224 */ /* 0x000fe200078e00f9 */
[----:B------:R-:W-:Y:S01]  /*2c620*/  MOV R17, R248 ;  /* 0x000000f800117202 */ /* 0x000fe20000000f00 */
[----:B------:R-:W2:Y:S04]  /*2c630*/  LDL.LU.64 R250, [R1+0x2250] ;  /* 0x0022500001fa7983 */ /* 0x000ea80000300a00 */
[----:B------:R-:W2:Y:S01]  /*2c640*/  LDL.LU.64 R248, [R1+0x2248] ;  /* 0x0022480001f87983 */ /* 0x000ea20000300a00 */
[C---:B-----5:R-:W-:Y:S08]  /*2c650*/  HMMA.1688.F32.TF32 R236, R228.reuse, R34, R236 ;  /* 0x00000022e4ec723c */ /* 0x060ff000000810ec */
[C---:B------:R-:W-:Y:S11]  /*2c660*/  HMMA.1688.F32.TF32 R36, R228.reuse, R202, R36 ;  /* 0x000000cae424723c */ /* 0x040ff60000081024 */
[----:B------:R-:W-:Y:S04]  /*2c670*/  @!UPT UIADD3 URZ, URZ, URZ, URZ ;  /* 0x0000003f3f3ff290 */ /* 0x000fe8000fffe03f */
[----:B------:R-:W-:Y:S04]  /*2c680*/  STL.64 [R1+0xa0], R236 ;  /* 0x0000a0ec01007387 */ /* 0x000fe80000100a00 */
[----:B------:R-:W-:Y:S04]  /*2c690*/  STL.64 [R1+0xa8], R238 ;  /* 0x0000a8ee01007387 */ /* 0x000fe80000100a00 */
[----:B------:R-:W-:Y:S04]  /*2c6a0*/  STL.64 [R1+0x90], R36 ;  /* 0x0000902401007387 */ /* 0x000fe80000100a00 */
[----:B------:R1:W-:Y:S02]  /*2c6b0*/  STL.64 [R1+0x98], R38 ;  /* 0x0000982601007387 */ /* 0x0003e40000100a00 */
[----:B-1----:R-:W-:Y:S02]  /*2c6c0*/  HMMA.1688.F32.TF32 R36, R228, R10, R48 ;  /* 0x0000000ae424723c */ /* 0x002fe40000081030 */
[----:B------:R-:W-:Y:S04]  /*2c6d0*/  LDS R48, [R4+0x5100] ;  /* 0x0051000004307984 */ /* 0x000fe80000000800 */
[----:B------:R-:W-:Y:S04]  /*2c6e0*/  LDS R50, [R4+0x5900] ;  /* 0x0059000004327984 */ /* 0x000fe80000000800 */
[----:B------:R-:W-:Y:S04]  /*2c6f0*/  LDS R49, [R5+0x5100] ;  /* 0x0051000005317984 */ /* 0x000fe80000000800 */
[----:B------:R-:W-:Y:S01]  /*2c700*/  LDS R51, [R5+0x5900] ;  /* 0x0059000005337984 */ /* 0x000fe20000000800 */
[----:B--2---:R-:W-:Y:S11]  /*2c710*/  HMMA.1688.F32.TF32 R224, R224, R218, R248 ;  /* 0x000000dae0e0723c */ /* 0x004ff600000810f8 */
[----:B------:R-:W-:Y:S11]  /*2c720*/  @!UPT UIADD3 URZ, URZ, URZ, URZ ;  /* 0x0000003f3f3ff290 */ /* 0x000ff6000fffe03f */
[----:B------:R-:W-:Y:S02]  /*2c730*/  @!UPT UIADD3 URZ, URZ, URZ, URZ ;  /* 0x0000003f3f3ff290 */ /* 0x000fe4000fffe03f */
[----:B------:R-:W-:Y:S01]  /*2c740*/  IMAD.MOV.U32 R251, RZ, RZ, R224 ;  /* 0x000000fffffb7224 */ /* 0x000fe200078e00e0 */
[----:B------:R-:W-:Y:S01]  /*2c750*/  MOV R249, R226 ;  /* 0x000000e200f97202 */ /* 0x000fe20000000f00 */
[----:B------:R-:W-:Y:S02]  /*2c760*/  IMAD.MOV.U32 R250, RZ, RZ, R225 ;  /* 0x000000fffffa7224 */ /* 0x000fe400078e00e1 */
        /* <DEDUP_REMOVED lines=8> */
[C---:B---3--:R-:W-:Y:S11]  /*2c7f0*/  HMMA.1688.F32.TF32 R224, R228.reuse, R30, R240 ;  /* 0x0000001ee4e0723c */ /* 0x048ff600000810f0 */
[----:B------:R-:W-:Y:S11]  /*2c800*/  @!UPT UIADD3 URZ, URZ, URZ, URZ ;  /* 0x0000003f3f3ff290 */ /* 0x000ff6000fffe03f */
[----:B------:R-:W-:Y:S02]  /*2c810*/  @!UPT UIADD3 URZ, URZ, URZ, URZ ;  /* 0x0000003f3f3ff290 */ /* 0x000fe4000fffe03f */
[----:B------:R-:W-:Y:S01]  /*2c820*/  MOV R243, R224 ;  /* 0x000000e000f37202 */ /* 0x000fe20000000f00 */
[----:B------:R-:W-:Y:S01]  /*2c830*/  IMAD.MOV.U32 R242, RZ, RZ, R225 ;  /* 0x000000fffff27224 */ /* 0x000fe200078e00e1 */
[----:B------:R-:W-:Y:S01]  /*2c840*/  MOV R240, R227 ;  /* 0x000000e300f07202 */ /* 0x000fe20000000f00 */
[----:B------:R-:W-:Y:S02]  /*2c850*/  IMAD.MOV.U32 R241, RZ, RZ, R226 ;  /* 0x000000fffff17224 */ /* 0x000fe400078e00e2 */
[C---:B------:R-:W-:Y:S08]  /*2c860*/  HMMA.1688.F32.TF32 R224, R228.reuse, R18, R40 ;  /* 0x00000012e4e0723c */ /* 0x040ff00000081028 */
[C---:B------:R-:W-:Y:S08]  /*2c870*/  HMMA.1688.F32.TF32 R40, R228.reuse, R14, R44 ;  /* 0x0000000ee428723c */ /* 0x040ff0000008102c */
[----:B------:R-:W-:Y:S07]  /*2c880*/  HMMA.1688.F32.TF32 R44, R228, R218, R52 ;  /* 0x000000dae42c723c */ /* 0x000fee0000081034 */
[----:B------:R-:W-:Y:S04]  /*2c890*/  STL.64 [R1+0x80], R224 ;  /* 0x000080e001007387 */ /* 0x000fe80000100a00 */
[----:B------:R-:W-:Y:S04]  /*2c8a0*/  STL.64 [R1+0x88], R226 ;  /* 0x000088e201007387 */ /* 0x000fe80000100a00 */
[----:B------:R-:W-:Y:S04]  /*2c8b0*/  STL.64 [R1+0x70], R40 ;  /* 0x0000702801007387 */ /* 0x000fe80000100a00 */
[----:B------:R1:W-:Y:S04]  /*2c8c0*/  STL.64 [R1+0x78], R42 ;  /* 0x0000782a01007387 */ /* 0x0003e80000100a00 */
[----:B------:R-:W-:Y:S04]  /*2c8d0*/  STL.64 [R1+0x60], R36 ;  /* 0x0000602401007387 */ /* 0x000fe80000100a00 */
[----:B------:R2:W-:Y:S01]  /*2c8e0*/  STL.64 [R1+0x68], R38 ;  /* 0x0000682601007387 */ /* 0x0005e20000100a00 */
[C---:B-1----:R-:W-:Y:S03]  /*2c8f0*/  HMMA.1688.F32.TF32 R40, R232.reuse, R26, R56 ;  /* 0x0000001ae828723c */ /* 0x042fe60000081038 */
[----:B------:R-:W-:Y:S04]  /*2c900*/  STL.64 [R1+0x50], R44 ;  /* 0x0000502c01007387 */ /* 0x000fe80000100a00 */
[----:B------:R1:W-:Y:S01]  /*2c910*/  STL.64 [R1+0x58], R46 ;  /* 0x0000582e01007387 */ /* 0x0003e20000100a00 */
[C---:B--2---:R-:W-:Y:S08]  /*2c920*/  HMMA.1688.F32.TF32 R36, R232.reuse, R30, R60 ;  /* 0x0000001ee824723c */ /* 0x044ff0000008103c */
[C---:B-1----:R-:W-:Y:S07]  /*2c930*/  HMMA.1688.F32.TF32 R44, R232.reuse, R34, R64 ;  /* 0x00000022e82c723c */ /* 0x042fee0000081040 */
[----:B------:R-:W-:Y:S04]  /*2c940*/  STL.64 [R1+0x40], R40 ;  /* 0x0000402801007387 */ /* 0x000fe80000100a00 */
[----:B------:R1:W-:Y:S04]  /*2c950*/  STL.64 [R1+0x48], R42 ;  /* 0x0000482a01007387 */ /* 0x0003e80000100a00 */
[----:B------:R-:W-:Y:S04]  /*2c960*/  STL.64 [R1+0x30], R36 ;  /* 0x0000302401007387 */ /* 0x000fe80000100a00 */
[----:B------:R2:W-:Y:S04]  /*2c970*/  STL.64 [R1+0x38], R38 ;  /* 0x0000382601007387 */ /* 0x0005e80000100a00 */
[----:B------:R-:W-:Y:S04]  /*2c980*/  STL.64 [R1+0x20], R44 ;  /* 0x0000202c01007387 */ /* 0x000fe80000100a00 */
[----:B------:R-:W-:Y:S04]  /*2c990*/  STL.64 [R1+0x28], R46 ;  /* 0x0000282e01007387 */ /* 0x000fe80000100a00 */
[----:B------:R-:W-:Y:S04]  /*2c9a0*/  LDS R44, [R2+0x5100] ;  /* 0x00510000022c7984 */ /* 0x000fe80000000800 */
[----:B------:R-:W-:Y:S04]  /*2c9b0*/  LDS R46, [R2+0x5900] ;  /* 0x00590000022e7984 */ /* 0x000fe80000000800 */
[----:B------:R-:W-:Y:S04]  /*2c9c0*/  LDS R45, [R0+0x5100] ;  /* 0x00510000002d7984 */ /* 0x000fe80000000800 */
[----:B------:R-:W3:Y:S01]  /*2c9d0*/  LDS R47, [R0+0x5900] ;  /* 0x00590000002f7984 */ /* 0x000ee20000000800 */
[C---:B-1----:R-:W-:Y:S08]  /*2c9e0*/  HMMA.1688.F32.TF32 R40, R232.reuse, R202, R68 ;  /* 0x000000cae828723c */ /* 0x042ff00000081044 */
[C---:B------:R-:W-:Y:S08]  /*2c9f0*/  HMMA.1688.F32.TF32 R228, R232.reuse, R14, R76 ;  /* 0x0000000ee8e4723c */ /* 0x040ff0000008104c */
[----:B--2---:R-:W-:Y:S07]  /*2ca00*/  HMMA.1688.F32.TF32 R36, R232, R18, R72 ;  /* 0x00000012e824723c */ /* 0x004fee0000081048 */
[----:B------:R-:W-:Y:S01]  /*2ca10*/  STL.64 [R1+0x10], R40 ;  /* 0x0000102801007387 */ /* 0x000fe20000100a00 */
[C---:B---3--:R-:W-:Y:S08]  /*2ca20*/  HMMA.1688.F32.TF32 R56, R44.reuse, R26, R192 ;  /* 0x0000001a2c38723c */ /* 0x048ff000000810c0 */
[C---:B------:R-:W-:Y:S01]  /*2ca30*/  HMMA.1688.F32.TF32 R52, R44.reuse, R30, R88 ;  /* 0x0000001e2c34723c */ /* 0x040fe20000081058 */
[----:B------:R-:W-:Y:S04]  /*2ca40*/  STL.64 [R1+0x18], R42 ;  /* 0x0000182a01007387 */ /* 0x000fe80000100a00 */
[----:B------:R1:W-:Y:S04]  /*2ca50*/  STL [R1+0x21a0], R228 ;  /* 0x0021a0e401007387 */ /* 0x0003e80000100800 */
[----:B------:R-:W-:Y:S04]  /*2ca60*/  STL.64 [R1], R36 ;  /* 0x0000002401007387 */ /* 0x000fe80000100a00 */
[----:B------:R-:W-:Y:S01]  /*2ca70*/  STL.64 [R1+0x8], R38 ;  /* 0x0000082601007387 */ /* 0x000fe20000100a00 */
[----:B------:R-:W-:Y:S03]  /*2ca80*/  HMMA.1688.F32.TF32 R60, R44, R34, R176 ;  /* 0x000000222c3c723c */ /* 0x000fe600000810b0 */
[----:B------:R2:W-:Y:S04]  /*2ca90*/  STL [R1+0x219c], R229 ;  /* 0x00219ce501007387 */ /* 0x0005e80000100800 */
[----:B------:R3:W-:Y:S04]  /*2caa0*/  STL [R1+0x2198], R230 ;  /* 0x002198e601007387 */ /* 0x0007e80000100800 */
[----:B------:R4:W-:Y:S01]  /*2cab0*/  STL [R1+0x2194], R231 ;  /* 0x002194e701007387 */ /* 0x0009e20000100800 */
[----:B-1----:R-:W-:-:S03]  /*2cac0*/  IMAD.MOV.U32 R228, RZ, RZ, R52 ;  /* 0x000000ffffe47224 */ /* 0x002fc600078e0034 */
[----:B------:R-:W-:Y:S01]  /*2cad0*/  STL.64 [R1+0x2b0], R56 ;  /* 0x0002b03801007387 */ /* 0x000fe20000100a00 */
[----:B--2---:R-:W-:Y:S01]  /*2cae0*/  IMAD.MOV.U32 R229, RZ, RZ, R53 ;  /* 0x000000ffffe57224 */ /* 0x004fe200078e0035 */
[----:B---3--:R-:W-:Y:S02]  /*2caf0*/  MOV R230, R54 ;  /* 0x0000003600e67202 */ /* 0x008fe40000000f00 */
[----:B------:R1:W-:Y:S01]  /*2cb00*/  STL.64 [R1+0x2b8], R58 ;  /* 0x0002b83a01007387 */ /* 0x0003e20000100a00 */
[----:B----4-:R-:W-:Y:S02]  /*2cb10*/  IMAD.MOV.U32 R231, RZ, RZ, R55 ;  /* 0x000000ffffe77224 */ /* 0x010fe400078e0037 */
[C---:B------:R-:W-:Y:S01]  /*2cb20*/  HMMA.1688.F32.TF32 R52, R44.reuse, R18, R180 ;  /* 0x000000122c34723c */ /* 0x040fe200000810b4 */
[----:B------:R-:W-:Y:S04]  /*2cb30*/  LDS R40, [R2+0x5180] ;  /* 0x0051800002287984 */ /* 0x000fe80000000800 */
[----:B------:R-:W-:Y:S03]  /*2cb40*/  LDS R42, [R2+0x5980] ;  /* 0x00598000022a7984 */ /* 0x000fe60000000800 */
[C---:B-1----:R-:W-:Y:S01]  /*2cb50*/  HMMA.1688.F32.TF32 R56, R44.reuse, R202, R92 ;  /* 0x000000ca2c38723c */ /* 0x042fe2000008105c */
[----:B------:R-:W-:Y:S04]  /*2cb60*/  STL.64 [R1+0x290], R60 ;  /* 0x0002903c01007387 */ /* 0x000fe80000100a00 */
[----:B------:R1:W-:Y:S04]  /*2cb70*/  STL.64 [R1+0x298], R62 ;  /* 0x0002983e01007387 */ /* 0x0003e80000100a00 */
[----:B------:R-:W-:Y:S04]  /*2cb80*/  LDS R41, [R0+0x5180] ;  /* 0x0051800000297984 */ /* 0x000fe80000000800 */
[----:B------:R-:W2:Y:S01]  /*2cb90*/  LDS R43, [R0+0x5980] ;  /* 0x00598000002b7984 */ /* 0x000ea20000000800 */
[----:B-1----:R-:W-:Y:S01]  /*2cba0*/  HMMA.1688.F32.TF32 R60, R44, R14, R96 ;  /* 0x0000000e2c3c723c */ /* 0x002fe20000081060 */
[----:B------:R-:W-:-:S07]  /*2cbb0*/  IMAD.MOV.U32 R76, RZ, RZ, R9 ;  /* 0x000000ffff4c7224 */ /* 0x000fce00078e0009 */
[-C--:B------:R-:W-:Y:S01]  /*2cbc0*/  HMMA.1688.F32.TF32 R224, R232, R10.reuse, R80 ;  /* 0x0000000ae8e0723c */ /* 0x080fe20000081050 */
[----:B------:R-:W-:Y:S04]  /*2cbd0*/  STL.64 [R1+0x280], R56 ;  /* 0x0002803801007387 */ /* 0x000fe80000100a00 */
[----:B------:R1:W-:Y:S04]  /*2cbe0*/  STL.64 [R1+0x288], R58 ;  /* 0x0002883a01007387 */ /* 0x0003e80000100a00 */
[----:B------:R-:W-:Y:S04]  /*2cbf0*/  STL.64 [R1+0x270], R52 ;  /* 0x0002703401007387 */ /* 0x000fe80000100a00 */
[----:B------:R3:W-:Y:S01]  /*2cc00*/  STL.64 [R1+0x278], R54 ;  /* 0x0002783601007387 */ /* 0x0007e20000100a00 */
[C---:B-1----:R-:W-:Y:S01]  /*2cc10*/  HMMA.1688.F32.TF32 R56, R44.reuse, R10, R184 ;  /* 0x0000000a2c38723c */ /* 0x042fe200000810b8 */
[----:B------:R-:W-:Y:S01]  /*2cc20*/  IMAD.MOV.U32 R77, RZ, RZ, R12 ;  /* 0x000000ffff4d7224 */ /* 0x000fe200078e000c */
[----:B------:R-:W-:Y:S01]  /*2cc30*/  MOV R78, R13 ;  /* 0x0000000d004e7202 */ /* 0x000fe20000000f00 */
[----:B------:R-:W-:Y:S01]  /*2cc40*/  IMAD.MOV.U32 R79, RZ, RZ, R220 ;  /* 0x000000ffff4f7224 */ /* 0x000fe200078e00dc */
[----:B------:R-:W-:Y:S01]  /*2cc50*/  MOV R73, R222 ;  /* 0x000000de00497202 */ /* 0x000fe20000000f00 */
[----:B------:R-:W-:Y:S01]  /*2cc60*/  IMAD.MOV.U32 R72, RZ, RZ, R221 ;  /* 0x000000ffff487224 */ /* 0x000fe200078e00dd */
[----:B------:R-:W-:Y:S01]  /*2cc70*/  MOV R68, R21 ;  /* 0x0000001500447202 */ /* 0x000fe20000000f00 */
[----:B------:R-:W-:Y:S01]  /*2cc80*/  IMAD.MOV.U32 R74, RZ, RZ, R223 ;  /* 0x000000ffff4a7224 */ /* 0x000fe200078e00df */
[----:B---3--:R-:W-:Y:S01]  /*2cc90*/  HMMA.1688.F32.TF32 R52, R44, R218, R100 ;  /* 0x000000da2c34723c */ /* 0x008fe20000081064 */
[----:B------:R-:W-:-:S02]  /*2cca0*/  IMAD.MOV.U32 R75, RZ, RZ, R20 ;  /* 0x000000ffff4b7224 */ /* 0x000fc400078e0014 */
[----:B------:R-:W-:Y:S01]  /*2ccb0*/  IMAD.MOV.U32 R69, RZ, RZ, R22 ;  /* 0x000000ffff457224 */ /* 0x000fe200078e0016 */
[----:B------:R-:W-:Y:S01]  /*2ccc0*/  MOV R71, R212 ;  /* 0x000000d400477202 */ /* 0x000fe20000000f00 */
[----:B------:R-:W-:Y:S02]  /*2ccd0*/  IMAD.MOV.U32 R70, RZ, RZ, R23 ;  /* 0x000000ffff467224 */ /* 0x000fe400078e0017 */
[----:B------:R-:W-:Y:S01]  /*2cce0*/  IMAD.MOV.U32 R64, RZ, RZ, R213 ;  /* 0x000000ffff407224 */ /* 0x000fe200078e00d5 */
[C---:B------:R-:W-:Y:S01]  /*2ccf0*/  HMMA.1688.F32.TF32 R44, R48.reuse, R26, R188 ;  /* 0x0000001a302c723c */ /* 0x040fe200000810bc */
        /* <DEDUP_REMOVED lines=9> */
[C---:B---3--:R-:W-:Y:S01]  /*2cd90*/  HMMA.1688.F32.TF32 R52, R48.reuse, R34, R108 ;  /* 0x000000223034723c */ /* 0x048fe2000008106c */
[----:B------:R-:W-:Y:S01]  /*2cda0*/  IMAD.MOV.U32 R65, RZ, RZ, R214 ;  /* 0x000000ffff417224 */ /* 0x000fe200078e00d6 */
[----:B------:R-:W-:Y:S01]  /*2cdb0*/  MOV R66, R215 ;  /* 0x000000d700427202 */ /* 0x000fe20000000f00 */
[----:B------:R-:W-:Y:S01]  /*2cdc0*/  IMAD.MOV.U32 R67, RZ, RZ, R208 ;  /* 0x000000ffff437224 */ /* 0x000fe200078e00d0 */
[----:B------:R-:W-:Y:S04]  /*2cdd0*/  LDS R36, [R4+0x5180] ;  /* 0x0051800004247984 */ /* 0x000fe80000000800 */
[----:B------:R-:W-:Y:S01]  /*2cde0*/  LDS R38, [R4+0x5980] ;  /* 0x0059800004267984 */ /* 0x000fe20000000800 */
[C---:B-1----:R-:W-:Y:S03]  /*2cdf0*/  HMMA.1688.F32.TF32 R44, R48.reuse, R202, R112 ;  /* 0x000000ca302c723c */ /* 0x042fe60000081070 */
[----:B------:R-:W-:Y:S04]  /*2ce00*/  LDS R37, [R5+0x5180] ;  /* 0x0051800005257984 */ /* 0x000fe80000000800 */
[----:B------:R-:W-:Y:S04]  /*2ce10*/  STL.64 [R1+0x1b0], R56 ;  /* 0x0001b03801007387 */ /* 0x000fe80000100a00 */
[----:B------:R1:W-:Y:S04]  /*2ce20*/  STL.64 [R1+0x1b8], R58 ;  /* 0x0001b83a01007387 */ /* 0x0003e80000100a00 */
[----:B------:R-:W-:Y:S04]  /*2ce30*/  STL.64 [R1+0x1a0], R52 ;  /* 0x0001a03401007387 */ /* 0x000fe80000100a00 */
[----:B------:R3:W-:Y:S01]  /*2ce40*/  STL.64 [R1+0x1a8], R54 ;  /* 0x0001a83601007387 */ /* 0x0007e20000100a00 */
[C---:B-1----:R-:W-:Y:S03]  /*2ce50*/  HMMA.1688.F32.TF32 R56, R48.reuse, R18, R116 ;  /* 0x000000123038723c */ /* 0x042fe60000081074 */
[----:B------:R-:W-:Y:S04]  /*2ce60*/  STL.64 [R1+0x190], R44 ;  /* 0x0001902c01007387 */ /* 0x000fe80000100a00 */
[----:B------:R1:W-:Y:S01]  /*2ce70*/  STL.64 [R1+0x198], R46 ;  /* 0x0001982e01007387 */ /* 0x0003e20000100a00 */
[-C--:B---3--:R-:W-:Y:S03]  /*2ce80*/  HMMA.1688.F32.TF32 R52, R48, R14.reuse, R120 ;  /* 0x0000000e3034723c */ /* 0x088fe60000081078 */
[----:B------:R-:W3:Y:S05]  /*2ce90*/  LDS R39, [R5+0x5980] ;  /* 0x0059800005277984 */ /* 0x000eea0000000800 */
[C---:B--2---:R-:W-:Y:S08]  /*2cea0*/  HMMA.1688.F32.TF32 R176, R40.reuse, R14, R152 ;  /* 0x0000000e28b0723c */ /* 0x044ff00000081098 */
[----:B------:R-:W-:Y:S01]  /*2ceb0*/  HMMA.1688.F32.TF32 R180, R40, R10, R156 ;  /* 0x0000000a28b4723c */ /* 0x000fe2000008109c */
[----:B------:R-:W-:Y:S01]  /*2cec0*/  MOV R80, R17 ;  /* 0x0000001100507202 */ /* 0x000fe20000000f00 */
[----:B------:R-:W-:Y:S01]  /*2ced0*/  IMAD.MOV.U32 R81, RZ, RZ, R24 ;  /* 0x000000ffff517224 */ /* 0x000fe200078e0018 */
[----:B------:R-:W-:Y:S01]  /*2cee0*/  MOV R83, R8 ;  /* 0x0000000800537202 */ /* 0x000fe20000000f00 */
[----:B------:R-:W-:Y:S01]  /*2cef0*/  IMAD.MOV.U32 R82, RZ, RZ, R25 ;  /* 0x000000ffff527224 */ /* 0x000fe200078e0019 */
[----:B------:R-:W-:Y:S01]  /*2cf00*/  MOV R61, R210 ;  /* 0x000000d2003d7202 */ /* 0x000fe20000000f00 */
[----:B------:R-:W-:-:S02]  /*2cf10*/  IMAD.MOV.U32 R60, RZ, RZ, R209 ;  /* 0x000000ffff3c7224 */ /* 0x000fc400078e00d1 */
[----:B------:R-:W-:Y:S01]  /*2cf20*/  IMAD.MOV.U32 R62, RZ, RZ, R211 ;  /* 0x000000ffff3e7224 */ /* 0x000fe200078e00d3 */
[----:B-1----:R-:W-:Y:S01]  /*2cf30*/  HMMA.1688.F32.TF32 R44, R48, R10, R124 ;  /* 0x0000000a302c723c */ /* 0x002fe2000008107c */
[----:B------:R-:W-:Y:S04]  /*2cf40*/  STL.64 [R1+0x180], R56 ;  /* 0x0001803801007387 */ /* 0x000fe80000100a00 */
[----:B------:R-:W-:Y:S04]  /*2cf50*/  STL.64 [R1+0x188], R58 ;  /* 0x0001883a01007387 */ /* 0x000fe80000100a00 */
[----:B------:R-:W-:Y:S04]  /*2cf60*/  STL.64 [R1+0x170], R52 ;  /* 0x0001703401007387 */ /* 0x000fe80000100a00 */
[----:B------:R1:W-:Y:S01]  /*2cf70*/  STL.64 [R1+0x178], R54 ;  /* 0x0001783601007387 */ /* 0x0003e20000100a00 */
[----:B------:R-:W-:Y:S01]  /*2cf80*/  IMAD.MOV.U32 R63, RZ, RZ, R204 ;  /* 0x000000ffff3f7224 */ /* 0x000fe200078e00cc */
[----:B------:R-:W-:Y:S01]  /*2cf90*/  MOV R101, R174 ;  /* 0x000000ae00657202 */ /* 0x000fe20000000f00 */
[----:B------:R-:W-:-:S02]  /*2cfa0*/  IMAD.MOV.U32 R100, RZ, RZ, R173 ;  /* 0x000000ffff647224 */ /* 0x000fc400078e00ad */
[----:B------:R-:W-:Y:S02]  /*2cfb0*/  IMAD.MOV.U32 R102, RZ, RZ, R175 ;  /* 0x000000ffff667224 */ /* 0x000fe400078e00af */
[----:B------:R-:W-:Y:S02]  /*2cfc0*/  IMAD.MOV.U32 R103, RZ, RZ, R168 ;  /* 0x000000ffff677224 */ /* 0x000fe400078e00a8 */
[----:B------:R-:W-:Y:S01]  /*2cfd0*/  IMAD.MOV.U32 R104, RZ, RZ, R165 ;  /* 0x000000ffff687224 */ /* 0x000fe200078e00a5 */
[----:B------:R-:W-:Y:S01]  /*2cfe0*/  MOV R106, R167 ;  /* 0x000000a7006a7202 */ /* 0x000fe20000000f00 */
[----:B------:R-:W-:Y:S01]  /*2cff0*/  IMAD.MOV.U32 R105, RZ, RZ, R166 ;  /* 0x000000ffff697224 */ /* 0x000fe200078e00a6 */
[----:B-1----:R-:W-:Y:S01]  /*2d000*/  HMMA.1688.F32.TF32 R52, R48, R218, R128 ;  /* 0x000000da3034723c */ /* 0x002fe20000081080 */
[----:B------:R-:W-:Y:S01]  /*2d010*/  IMAD.MOV.U32 R252, RZ, RZ, R45 ;  /* 0x000000fffffc7224 */ /* 0x000fe200078e002d */
[----:B------:R-:W-:Y:S01]  /*2d020*/  MOV R6, R46 ;  /* 0x0000002e00067202 */ /* 0x000fe20000000f00 */
[----:B------:R1:W-:Y:S01]  /*2d030*/  STL [R1+0x160], R44 ;  /* 0x0001602c01007387 */ /* 0x0003e20000100800 */
[----:B------:R-:W-:-:S02]  /*2d040*/  IMAD.MOV.U32 R3, RZ, RZ, R47 ;  /* 0x000000ffff037224 */ /* 0x000fc400078e002f */
[----:B------:R-:W-:Y:S01]  /*2d050*/  IMAD.MOV.U32 R107, RZ, RZ, R7 ;  /* 0x000000ffff6b7224 */ /* 0x000fe200078e0007 */
[----:B------:R-:W-:Y:S01]  /*2d060*/  LDS R116, [R2+0x6080] ;  /* 0x0060800002747984 */ /* 0x000fe20000000800 */
[C---:B------:R-:W-:Y:S01]  /*2d070*/  HMMA.1688.F32.TF32 R48, R40.reuse, R26, R132 ;  /* 0x0000001a2830723c */ /* 0x040fe20000081084 */
[----:B------:R-:W-:Y:S02]  /*2d080*/  IMAD.MOV.U32 R238, RZ, RZ, R201 ;  /* 0x000000ffffee7224 */ /* 0x000fe400078e00c9 */
[----:B------:R-:W-:Y:S01]  /*2d090*/  IMAD.MOV.U32 R239, RZ, RZ, R200 ;  /* 0x000000ffffef7224 */ /* 0x000fe200078e00c8 */
[----:B------:R-:W-:Y:S04]  /*2d0a0*/  LDS R118, [R2+0x6880] ;  /* 0x0068800002767984 */ /* 0x000fe80000000800 */
[C---:B-1----:R-:W-:Y:S01]  /*2d0b0*/  HMMA.1688.F32.TF32 R44, R40.reuse, R30, R136 ;  /* 0x0000001e282c723c */ /* 0x042fe20000081088 */
[----:B------:R-:W-:Y:S04]  /*2d0c0*/  STL [R1+0x2190], R3 ;  /* 0x0021900301007387 */ /* 0x000fe80000100800 */
[----:B------:R-:W-:Y:S04]  /*2d0d0*/  STL [R1+0x218c], R6 ;  /* 0x00218c0601007387 */ /* 0x000fe80000100800 */
[----:B------:R-:W-:Y:S04]  /*2d0e0*/  STL [R1+0x2188], R252 ;  /* 0x002188fc01007387 */ /* 0x000fe80000100800 */
[----:B------:R-:W-:Y:S04]  /*2d0f0*/  STL.64 [R1+0x150], R52 ;  /* 0x0001503401007387 */ /* 0x000fe80000100a00 */
[----:B------:R1:W-:Y:S04]  /*2d100*/  STL.64 [R1+0x158], R54 ;  /* 0x0001583601007387 */ /* 0x0003e80000100a00 */
[----:B------:R-:W-:Y:S04]  /*2d110*/  STL.64 [R1+0x140], R48 ;  /* 0x0001403001007387 */ /* 0x000fe80000100a00 */
[----:B------:R2:W-:Y:S01]  /*2d120*/  STL.64 [R1+0x148], R50 ;  /* 0x0001483201007387 */ /* 0x0005e20000100a00 */
[C---:B-1----:R-:W-:Y:S03]  /*2d130*/  HMMA.1688.F32.TF32 R52, R40.reuse, R34, R140 ;  /* 0x000000222834723c */ /* 0x042fe6000008108c */
[----:B------:R-:W-:Y:S04]  /*2d140*/  STL.64 [R1+0x130], R44 ;  /* 0x0001302c01007387 */ /* 0x000fe80000100a00 */
[----:B------:R1:W-:Y:S01]  /*2d150*/  STL.64 [R1+0x138], R46 ;  /* 0x0001382e01007387 */ /* 0x0003e20000100a00 */
[----:B--2---:R-:W-:Y:S01]  /*2d160*/  HMMA.1688.F32.TF32 R48, R40, R202, R144 ;  /* 0x000000ca2830723c */ /* 0x004fe20000081090 */
[----:B------:R-:W-:-:S02]  /*2d170*/  IMAD.MOV.U32 R98, RZ, RZ, R249 ;  /* 0x000000ffff627224 */ /* 0x000fc400078e00f9 */
[----:B------:R-:W-:Y:S01]  /*2d180*/  LDS R117, [R0+0x6080] ;  /* 0x0060800000757984 */ /* 0x000fe20000000800 */
[----:B------:R-:W-:-:S03]  /*2d190*/  IMAD.MOV.U32 R99, RZ, RZ, R248 ;  /* 0x000000ffff637224 */ /* 0x000fc600078e00f8 */
[----:B------:R-:W-:Y:S01]  /*2d1a0*/  LDS R119, [R0+0x6880] ;  /* 0x0068800000777984 */ /* 0x000fe20000000800 */
[----:B-1----:R-:W-:Y:S01]  /*2d1b0*/  HMMA.1688.F32.TF32 R44, R40, R18, R148 ;  /* 0x00000012282c723c */ /* 0x002fe20000081094 */
[----:B------:R-:W-:Y:S01]  /*2d1c0*/  MOV R56, R205 ;  /* 0x000000cd00387202 */ /* 0x000fe20000000f00 */
[----:B------:R-:W-:Y:S01]  /*2d1d0*/  IMAD.MOV.U32 R57, RZ, RZ, R206 ;  /* 0x000000ffff397224 */ /* 0x000fe200078e00ce */
[----:B------:R-:W-:Y:S01]  /*2d1e0*/  MOV R59, R172 ;  /* 0x000000ac003b7202 */ /* 0x000fe20000000f00 */
[----:B------:R-:W-:Y:S01]  /*2d1f0*/  IMAD.MOV.U32 R58, RZ, RZ, R207 ;  /* 0x000000ffff3a7224 */ /* 0x000fe200078e00cf */
[----:B------:R-:W-:Y:S02]  /*2d200*/  MOV R186, R197 ;  /* 0x000000c500ba7202 */ /* 0x000fe40000000f00 */
[----:B------:R-:W-:Y:S04]  /*2d210*/  STL.64 [R1+0x120], R52 ;  /* 0x0001203401007387 */ /* 0x000fe80000100a00 */
[----:B------:R-:W-:Y:S04]  /*2d220*/  STL.64 [R1+0x128], R54 ;  /* 0x0001283601007387 */ /* 0x000fe80000100a00 */
[----:B------:R-:W-:Y:S04]  /*2d230*/  STL.64 [R1+0x110], R48 ;  /* 0x0001103001007387 */ /* 0x000fe80000100a00 */
[----:B------:R-:W-:Y:S04]  /*2d240*/  STL.64 [R1+0x118], R50 ;  /* 0x0001183201007387 */ /* 0x000fe80000100a00 */
[----:B------:R-:W-:Y:S04]  /*2d250*/  LDS R52, [R2+0x6000] ;  /* 0x0060000002347984 */ /* 0x000fe80000000800 */
[----:B------:R1:W-:Y:S04]  /*2d260*/  STL [R1+0x100], R44 ;  /* 0x0001002c01007387 */ /* 0x0003e80000100800 */
[----:B------:R-:W-:Y:S04]  /*2d270*/  STL.64 [R1+0x20e0], R178 ;  /* 0x0020e0b201007387 */ /* 0x000fe80000100a00 */
[----:B------:R2:W-:Y:S04]  /*2d280*/  STL.64 [R1+0x20d8], R176 ;  /* 0x0020d8b001007387 */ /* 0x0005e80000100a00 */
[----:B------:R-:W-:Y:S04]  /*2d290*/  STL.64 [R1+0x20f0], R182 ;  /* 0x0020f0b601007387 */ /* 0x000fe80000100a00 */
[----:B------:R-:W-:Y:S04]  /*2d2a0*/  STL.64 [R1+0x20e8], R180 ;  /* 0x0020e8b401007387 */ /* 0x000fe80000100a00 */
[----:B------:R-:W4:Y:S04]  /*2d2b0*/  LDL.LU R17, [R1+0x2240] ;  /* 0x0022400001117983 */ /* 0x000f280000300800 */
[----:B------:R-:W5:Y:S01]  /*2d2c0*/  LDL.LU R24, [R1+0x223c] ;  /* 0x00223c0001187983 */ /* 0x000f620000300800 */
[----:B------:R-:W-:-:S03]  /*2d2d0*/  IMAD.MOV.U32 R3, RZ, RZ, R45 ;  /* 0x000000ffff037224 */ /* 0x000fc600078e002d */
[----:B------:R-:W2:Y:S01]  /*2d2e0*/  LDL.LU R25, [R1+0x2238] ;  /* 0x0022380001197983 */ /* 0x000ea20000300800 */
[----:B------:R-:W-:Y:S01]  /*2d2f0*/  MOV R6, R46 ;  /* 0x0000002e00067202 */ /* 0x000fe20000000f00 */
[----:B------:R-:W-:Y:S02]  /*2d300*/  IMAD.MOV.U32 R252, RZ, RZ, R47 ;  /* 0x000000fffffc7224 */ /* 0x000fe400078e002f */
[----:B------:R-:W2:Y:S01]  /*2d310*/  LDL.LU R8, [R1+0x2234] ;  /* 0x0022340001087983 */ /* 0x000ea20000300800 */
[----:B-1----:R-:W-:Y:S03]  /*2d320*/  HMMA.1688.F32.TF32 R44, R40, R218, R160 ;  /* 0x000000da282c723c */ /* 0x002fe600000810a0 */
[----:B------:R-:W2:Y:S04]  /*2d330*/  LDL.LU R9, [R1+0x2230] ;  /* 0x0022300001097983 */ /* 0x000ea80000300800 */
[----:B------:R-:W2:Y:S04]  /*2d340*/  LDL.LU R12, [R1+0x222c] ;  /* 0x00222c00010c7983 */ /* 0x000ea80000300800 */
[----:B------:R-:W3:Y:S04]  /*2d350*/  LDL.LU R13, [R1+0x2228] ;  /* 0x00222800010d7983 */ /* 0x000ee80000300800 */
        /* <DEDUP_REMOVED lines=21> */
[----:B------:R-:W5:Y:S01]  /*2d4b0*/  LDL.LU R172, [R1+0x21d4] ;  /* 0x0021d40001ac7983 */ /* 0x000f620000300800 */
[----:B------:R-:W-:-:S03]  /*2d4c0*/  MOV R162, R45 ;  /* 0x0000002d00a27202 */ /* 0x000fc60000000f00 */
[----:B------:R-:W5:Y:S01]  /*2d4d0*/  LDL.LU R173, [R1+0x21d0] ;  /* 0x0021d00001ad7983 */ /* 0x000f620000300800 */
[----:B------:R-:W-:-:S03]  /*2d4e0*/  MOV R44, R169 ;  /* 0x000000a9002c7202 */ /* 0x000fc60000000f00 */
[----:B------:R-:W5:Y:S01]  /*2d4f0*/  LDL.LU R174, [R1+0x21cc] ;  /* 0x0021cc0001ae7983 */ /* 0x000f620000300800 */
[----:B------:R-:W-:-:S03]  /*2d500*/  IMAD.MOV.U32 R161, RZ, RZ, R46 ;  /* 0x000000ffffa17224 */ /* 0x000fc600078e002e */
[----:B------:R-:W5:Y:S01]  /*2d510*/  LDL.LU R175, [R1+0x21c8] ;  /* 0x0021c80001af7983 */ /* 0x000f620000300800 */
[----:B------:R-:W-:-:S03]  /*2d520*/  IMAD.MOV.U32 R45, RZ, RZ, R170 ;  /* 0x000000ffff2d7224 */ /* 0x000fc600078e00aa */
[----:B------:R-:W5:Y:S01]  /*2d530*/  LDL.LU R168, [R1+0x21c4] ;  /* 0x0021c40001a87983 */ /* 0x000f620000300800 */
[----:B------:R-:W-:Y:S01]  /*2d540*/  IMAD.MOV.U32 R160, RZ, RZ, R47 ;  /* 0x000000ffffa07224 */ /* 0x000fe200078e002f */
[----:B------:R-:W-:Y:S01]  /*2d550*/  MOV R47, R164 ;  /* 0x000000a4002f7202 */ /* 0x000fe20000000f00 */
[----:B------:R-:W-:Y:S01]  /*2d560*/  IMAD.MOV.U32 R46, RZ, RZ, R171 ;  /* 0x000000ffff2e7224 */ /* 0x000fe200078e00ab */
        /* <DEDUP_REMOVED lines=8> */
[----:B------:R-:W-:Y:S04]  /*2d5f0*/  LDS R54, [R2+0x6800] ;  /* 0x0068000002367984 */ /* 0x000fe80000000800 */
[----:B------:R-:W-:Y:S04]  /*2d600*/  LDS R53, [R0+0x6000] ;  /* 0x0060000000357984 */ /* 0x000fe80000000800 */
[----:B------:R-:W-:Y:S01]  /*2d610*/  LDS R55, [R0+0x6800] ;  /* 0x0068000000377984 */ /* 0x000fe20000000800 */
[----:B------:R-:W-:-:S02]  /*2d620*/  IMAD.MOV.U32 R184, RZ, RZ, R199 ;  /* 0x000000ffffb87224 */ /* 0x000fc400078e00c7 */
[----:B------:R-:W-:Y:S01]  /*2d630*/  IMAD.MOV.U32 R185, RZ, RZ, R198 ;  /* 0x000000ffffb97224 */ /* 0x000fe200078e00c6 */
[----:B------:R-:W-:Y:S01]  /*2d640*/  MOV R97, R250 ;  /* 0x000000fa00617202 */ /* 0x000fe20000000f00 */
[----:B------:R-:W-:Y:S02]  /*2d650*/  IMAD.MOV.U32 R187, RZ, RZ, R196 ;  /* 0x000000ffffbb7224 */ /* 0x000fe400078e00c4 */
[----:B------:R-:W-:Y:S01]  /*2d660*/  IMAD.MOV.U32 R96, RZ, RZ, R251 ;  /* 0x000000ffff607224 */ /* 0x000fe200078e00fb */
[----:B------:R-:W-:Y:S01]  /*2d670*/  MOV R90, R245 ;  /* 0x000000f5005a7202 */ /* 0x000fe20000000f00 */
[----:B------:R-:W-:Y:S01]  /*2d680*/  IMAD.MOV.U32 R88, RZ, RZ, R247 ;  /* 0x000000ffff587224 */ /* 0x000fe200078e00f7 */
[----:B------:R-:W-:Y:S01]  /*2d690*/  HMMA.1688.F32.TF32 R232, R232, R218, R84 ;  /* 0x000000dae8e8723c */ /* 0x000fe20000081054 */
        /* <DEDUP_REMOVED lines=11> */
[----:B------:R-:W-:Y:S01]  /*2d750*/  LDS R84, [R4+0x6000] ;  /* 0x0060000004547984 */ /* 0x000fe20000000800 */
[----:B------:R-:W-:-:S02]  /*2d760*/  IMAD.MOV.U32 R242, RZ, RZ, R29 ;  /* 0x000000fffff27224 */ /* 0x000fc400078e001d */
[----:B------:R-:W-:Y:S01]  /*2d770*/  IMAD.MOV.U32 R247, RZ, RZ, R16 ;  /* 0x000000fffff77224 */ /* 0x000fe200078e0010 */
        /* <DEDUP_REMOVED lines=15> */
[----:B--2---:R-:W-:Y:S01]  /*2d870*/  MOV R249, R12 ;  /* 0x0000000c00f97202 */ /* 0x004fe20000000f00 */
[----:B---3--:R-:W-:-:S02]  /*2d880*/  IMAD.MOV.U32 R248, RZ, RZ, R13 ;  /* 0x000000fffff87224 */ /* 0x008fc400078e000d */
[----:B------:R-:W-:Y:S02]  /*2d890*/  IMAD.MOV.U32 R250, RZ, RZ, R9 ;  /* 0x000000fffffa7224 */ /* 0x000fe400078e0009 */
[----:B------:R-:W-:Y:S01]  /*2d8a0*/  IMAD.MOV.U32 R251, RZ, RZ, R8 ;  /* 0x000000fffffb7224 */ /* 0x000fe200078e0008 */
[----:B----4-:R-:W-:Y:S01]  /*2d8b0*/  MOV R246, R17 ;  /* 0x0000001100f67202 */ /* 0x010fe20000000f00 */
[----:B------:R-:W-:Y:S02]  /*2d8c0*/  IMAD.MOV.U32 R244, RZ, RZ, R25 ;  /* 0x000000fffff47224 */ /* 0x000fe400078e0019 */
[----:B-----5:R-:W-:Y:S01]  /*2d8d0*/  IMAD.MOV.U32 R245, RZ, RZ, R24 ;  /* 0x000000fffff57224 */ /* 0x020fe200078e0018 */
[C---:B------:R-:W-:Y:S01]  /*2d8e0*/  HMMA.1688.F32.TF32 R216, R36.reuse, R218, R220 ;  /* 0x000000da24d8723c */ /* 0x040fe200000810dc */
[----:B------:R-:W-:Y:S01]  /*2d8f0*/  MOV R176, R228 ;  /* 0x000000e400b07202 */ /* 0x000fe20000000f00 */
[----:B------:R-:W-:Y:S01]  /*2d900*/  IMAD.MOV.U32 R177, RZ, RZ, R229 ;  /* 0x000000ffffb17224 */ /* 0x000fe200078e00e5 */
[----:B------:R-:W-:Y:S01]  /*2d910*/  MOV R179, R231 ;  /* 0x000000e700b37202 */ /* 0x000fe20000000f00 */
[----:B------:R-:W-:Y:S01]  /*2d920*/  IMAD.MOV.U32 R178, RZ, RZ, R230 ;  /* 0x000000ffffb27224 */ /* 0x000fe200078e00e6 */
[----:B------:R-:W-:Y:S04]  /*2d930*/  LDS R220, [R4+0x6180] ;  /* 0x0061800004dc7984 */ /* 0x000fe80000000800 */
[----:B------:R-:W-:Y:S04]  /*2d940*/  LDS R222, [R4+0x6980] ;  /* 0x0069800004de7984 */ /* 0x000fe80000000800 */
[----:B------:R-:W-:Y:S04]  /*2d950*/  LDS R221, [R5+0x6180] ;  /* 0x0061800005dd7984 */ /* 0x000fe80000000800 */
[----:B------:R-:W-:Y:S01]  /*2d960*/  LDS R223, [R5+0x6980] ;  /* 0x0069800005df7984 */ /* 0x000fe20000000800 */
[C---:B------:R-:W-:Y:S08]  /*2d970*/  HMMA.1688.F32.TF32 R200, R36.reuse, R202, R204 ;  /* 0x000000ca24c8723c */ /* 0x040ff000000810cc */
[C---:B------:R-:W-:Y:S08]  /*2d980*/  HMMA.1688.F32.TF32 R204, R36.reuse, R18, R208 ;  /* 0x0000001224cc723c */ /* 0x040ff000000810d0 */
[C---:B------:R-:W-:Y:S08]  /*2d990*/  HMMA.1688.F32.TF32 R208, R36.reuse, R14, R212 ;  /* 0x0000000e24d0723c */ /* 0x040ff000000810d4 */
[C---:B------:R-:W-:Y:S01]  /*2d9a0*/  HMMA.1688.F32.TF32 R196, R36.reuse, R34, R172 ;  /* 0x0000002224c4723c */ /* 0x040fe200000810ac */
[----:B------:R-:W1:Y:S07]  /*2d9b0*/  LDSM.16.M88.4 R12, [R7+0x20080] ;  /* 0x02008000070c783b */ /* 0x000e6e0000000200 */
[C---:B------:R-:W-:Y:S01]  /*2d9c0*/  HMMA.1688.F32.TF32 R188, R36.reuse, R26, R164 ;  /* 0x0000001a24bc723c */ /* 0x040fe200000810a4 */
[----:B------:R-:W-:Y:S04]  /*2d9d0*/  LDSM.16.M88.4 R32, [R7+0x26080] ;  /* 0x026080000720783b */ /* 0x000fe80000000200 */
[----:B------:R-:W-:Y:S03]  /*2d9e0*/  LDSM.16.M88.4 R24, [R7+0x2a080] ;  /* 0x02a080000718783b */ /* 0x000fe60000000200 */
[C---:B------:R-:W-:Y:S01]  /*2d9f0*/  HMMA.1688.F32.TF32 R192, R36.reuse, R30, R168 ;  /* 0x0000001e24c0723c */ /* 0x040fe200000810a8 */
[----:B------:R-:W-:Y:S04]  /*2da00*/  LDSM.16.M88.4 R28, [R7+0x28080] ;  /* 0x02808000071c783b */ /* 0x000fe80000000200 */
[----:B------:R-:W-:Y:S03]  /*2da10*/  LDSM.16.M88.4 R16, [R7+0x2e080] ;  /* 0x02e080000710783b */ /* 0x000fe60000000200 */
[----:B------:R-:W-:Y:S01]  /*2da20*/  HMMA.1688.F32.TF32 R212, R36, R10, R20 ;  /* 0x0000000a24d4723c */ /* 0x000fe20000081014 */
[----:B------:R-:W2:Y:S04]  /*2da30*/  LDSM.16.M88.4 R8, [R7+0x22080] ;  /* 0x022080000708783b */ /* 0x000ea80000000200 */
[----:B------:R-:W3:Y:S04]  /*2da40*/  LDSM.16.M88.4 R36, [R7+0x24080] ;  /* 0x024080000724783b */ /* 0x000ee80000000200 */
[----:B------:R-:W4:Y:S04]  /*2da50*/  LDSM.16.M88.4 R20, [R7+0x2c080] ;  /* 0x02c080000714783b */ /* 0x000f280000000200 */
[----:B------:R-:W-:Y:S01]  /*2da60*/  STL.64 [R1+0x2100], R190 ;  /* 0x002100be01007387 */ /* 0x000fe20000100a00 */
[-C--:B-1----:R-:W-:Y:S03]  /*2da70*/  HMMA.1688.F32.TF32 R248, R52, R12.reuse, R248 ;  /* 0x0000000c34f8723c */ /* 0x082fe600000810f8 */
[----:B------:R-:W-:Y:S05]  /*2da80*/  STL.64 [R1+0x20f8], R188 ;  /* 0x0020f8bc01007387 */ /* 0x000fea0000100a00 */
[-C--:B------:R-:W-:Y:S01]  /*2da90*/  HMMA.1688.F32.TF32 R88, R116, R12.reuse, R88 ;  /* 0x0000000c7458723c */ /* 0x080fe20000081058 */
        /* <DEDUP_REMOVED lines=14> */
[----:B------:R-:W-:Y:S04]  /*2db80*/  STL [R1+0x1ea8], R7 ;  /* 0x001ea80701007387 */ /* 0x000fe80000100800 */
[----:B------:R-:W-:Y:S04]  /*2db90*/  STL.64 [R1+0x2180], R250 ;  /* 0x002180fa01007387 */ /* 0x000fe80000100a00 */
[----:B------:R-:W-:Y:S04]  /*2dba0*/  STL.64 [R1+0x2178], R248 ;  /* 0x002178f801007387 */ /* 0x000fe80000100a00 */
[----:B------:R-:W-:Y:S04]  /*2dbb0*/  STL [R1+0x20d4], R88 ;  /* 0x0020d45801007387 */ /* 0x000fe80000100800 */
[----:B------:R-:W-:Y:S04]  /*2dbc0*/  STL [R1+0x20d0], R89 ;  /* 0x0020d05901007387 */ /* 0x000fe80000100800 */
[----:B------:R-:W-:Y:S04]  /*2dbd0*/  STL [R1+0x20cc], R90 ;  /* 0x0020cc5a01007387 */ /* 0x000fe80000100800 */
[----:B------:R1:W-:Y:S04]  /*2dbe0*/  STL [R1+0x20c8], R91 ;  /* 0x0020c85b01007387 */ /* 0x0003e80000100800 */
[----:B------:R-:W5:Y:S04]  /*2dbf0*/  LDL.LU R132, [R1+0x10] ;  /* 0x0000100001847983 */ /* 0x000f680000300800 */
[----:B------:R-:W5:Y:S04]  /*2dc00*/  LDL.LU R133, [R1+0x14] ;  /* 0x0000140001857983 */ /* 0x000f680000300800 */
[----:B------:R-:W5:Y:S04]  /*2dc10*/  LDL.LU R134, [R1+0x18] ;  /* 0x0000180001867983 */ /* 0x000f680000300800 */
[----:B------:R-:W5:Y:S04]  /*2dc20*/  LDL.LU R135, [R1+0x1c] ;  /* 0x00001c0001877983 */ /* 0x000f680000300800 */
[----:B------:R-:W5:Y:S04]  /*2dc30*/  LDL.LU R128, [R1+0x20] ;  /* 0x0000200001807983 */ /* 0x000f680000300800 */
[----:B------:R-:W5:Y:S04]  /*2dc40*/  LDL.LU R129, [R1+0x24] ;  /* 0x0000240001817983 */ /* 0x000f680000300800 */
[----:B------:R-:W5:Y:S01]  /*2dc50*/  LDL.LU R130, [R1+0x28] ;  /* 0x0000280001827983 */ /* 0x000f620000300800 */
[C---:B------:R-:W-:Y:S03]  /*2dc60*/  HMMA.1688.F32.TF32 R56, R84.reuse, R12, R56 ;  /* 0x0000000c5438723c */ /* 0x040fe60000081038 */
[----:B------:R-:W5:Y:S04]  /*2dc70*/  LDL.LU R131, [R1+0x2c] ;  /* 0x00002c0001837983 */ /* 0x000f680000300800 */
[----:B------:R-:W5:Y:S01]  /*2dc80*/  LDL.LU R124, [R1+0x30] ;  /* 0x00003000017c7983 */ /* 0x000f620000300800 */
[C---:B--2---:R-:W-:Y:S03]  /*2dc90*/  HMMA.1688.F32.TF32 R60, R84.reuse, R8, R60 ;  /* 0x00000008543c723c */ /* 0x044fe6000008103c */
[----:B------:R-:W5:Y:S04]  /*2dca0*/  LDL.LU R125, [R1+0x34] ;  /* 0x00003400017d7983 */ /* 0x000f680000300800 */
[----:B------:R-:W5:Y:S01]  /*2dcb0*/  LDL.LU R126, [R1+0x38] ;  /* 0x00003800017e7983 */ /* 0x000f620000300800 */
[C---:B---3--:R-:W-:Y:S03]  /*2dcc0*/  HMMA.1688.F32.TF32 R64, R84.reuse, R36, R64 ;  /* 0x000000245440723c */ /* 0x048fe60000081040 */
[----:B------:R-:W5:Y:S05]  /*2dcd0*/  LDL.LU R127, [R1+0x3c] ;  /* 0x00003c00017f7983 */ /* 0x000f6a0000300800 */
[C---:B------:R-:W-:Y:S08]  /*2dce0*/  HMMA.1688.F32.TF32 R68, R84.reuse, R32, R68 ;  /* 0x000000205444723c */ /* 0x040ff00000081044 */
[C---:B------:R-:W-:Y:S08]  /*2dcf0*/  HMMA.1688.F32.TF32 R72, R84.reuse, R28, R72 ;  /* 0x0000001c5448723c */ /* 0x040ff00000081048 */
[C---:B------:R-:W-:Y:S08]  /*2dd00*/  HMMA.1688.F32.TF32 R76, R84.reuse, R24, R76 ;  /* 0x00000018544c723c */ /* 0x040ff0000008104c */
[C---:B----4-:R-:W-:Y:S08]  /*2dd10*/  HMMA.1688.F32.TF32 R80, R84.reuse, R20, R80 ;  /* 0x000000145450723c */ /* 0x050ff00000081050 */
[----:B------:R-:W-:Y:S01]  /*2dd20*/  HMMA.1688.F32.TF32 R84, R84, R16, R96 ;  /* 0x000000105454723c */ /* 0x000fe20000081060 */
[----:B------:R-:W2:Y:S04]  /*2dd30*/  LDL.LU R96, [R1+0xa0] ;  /* 0x0000a00001607983 */ /* 0x000ea80000300800 */
[----:B------:R-:W2:Y:S04]  /*2dd40*/  LDL.LU R97, [R1+0xa4] ;  /* 0x0000a40001617983 */ /* 0x000ea80000300800 */
[----:B------:R-:W2:Y:S04]  /*2dd50*/  LDL.LU R98, [R1+0xa8] ;  /* 0x0000a80001627983 */ /* 0x000ea80000300800 */
[----:B------:R-:W2:Y:S01]  /*2dd60*/  LDL.LU R99, [R1+0xac] ;  /* 0x0000ac0001637983 */ /* 0x000ea20000300800 */
[----:B------:R-:W-:Y:S03]  /*2dd70*/  HMMA.1688.F32.TF32 R48, R52, R20, R100 ;  /* 0x000000143430723c */ /* 0x000fe60000081064 */
[----:B------:R-:W3:Y:S04]  /*2dd80*/  LDL.LU R100, [R1+0x90] ;  /* 0x0000900001647983 */ /* 0x000ee80000300800 */
[----:B------:R-:W3:Y:S01]  /*2dd90*/  LDL.LU R101, [R1+0x94] ;  /* 0x0000940001657983 */ /* 0x000ee20000300800 */
[----:B------:R-:W-:Y:S03]  /*2dda0*/  HMMA.1688.F32.TF32 R92, R116, R8, R92 ;  /* 0x00000008745c723c */ /* 0x000fe6000008105c */
[----:B------:R-:W3:Y:S04]  /*2ddb0*/  LDL.LU R102, [R1+0x98] ;  /* 0x0000980001667983 */ /* 0x000ee80000300800 */
[----:B------:R-:W3:Y:S04]  /*2ddc0*/  LDL.LU R103, [R1+0x9c] ;  /* 0x00009c0001677983 */ /* 0x000ee80000300800 */
[----:B------:R-:W4:Y:S04]  /*2ddd0*/  LDL.LU R136, [R1+0x50] ;  /* 0x0000500001887983 */ /* 0x000f280000300800 */
[----:B------:R-:W4:Y:S04]  /*2dde0*/  LDL.LU R137, [R1+0x54] ;  /* 0x0000540001897983 */ /* 0x000f280000300800 */
[----:B------:R-:W4:Y:S04]  /*2ddf0*/  LDL.LU R138, [R1+0x58] ;  /* 0x00005800018a7983 */ /* 0x000f280000300800 */
[----:B------:R-:W4:Y:S01]  /*2de00*/  LDL.LU R139, [R1+0x5c] ;  /* 0x00005c00018b7983 */ /* 0x000f220000300800 */
[C---:B------:R-:W-:Y:S03]  /*2de10*/  HMMA.1688.F32.TF32 R40, R52.reuse, R28, R104 ;  /* 0x0000001c3428723c */ /* 0x040fe60000081068 */
        /* <DEDUP_REMOVED lines=9> */
[----:B------:R-:W4:Y:S04]  /*2deb0*/  LDL.LU R109, [R1+0x74] ;  /* 0x00007400016d7983 */ /* 0x000f280000300800 */
[----:B------:R-:W4:Y:S01]  /*2dec0*/  LDL.LU R110, [R1+0x78] ;  /* 0x00007800016e7983 */ /* 0x000f220000300800 */
[C---:B------:R-:W-:Y:S03]  /*2ded0*/  HMMA.1688.F32.TF32 R244, R52.reuse, R8, R244 ;  /* 0x0000000834f4723c */ /* 0x040fe600000810f4 */
[----:B------:R-:W4:Y:S04]  /*2dee0*/  LDL.LU R111, [R1+0x7c] ;  /* 0x00007c00016f7983 */ /* 0x000f280000300800 */
[----:B------:R-:W4:Y:S01]  /*2def0*/  LDL.LU R120, [R1+0x40] ;  /* 0x0000400001787983 */ /* 0x000f220000300800 */
[C---:B------:R-:W-:Y:S03]  /*2df00*/  HMMA.1688.F32.TF32 R240, R52.reuse, R36, R240 ;  /* 0x0000002434f0723c */ /* 0x040fe600000810f0 */
[----:B------:R-:W4:Y:S04]  /*2df10*/  LDL.LU R121, [R1+0x44] ;  /* 0x0000440001797983 */ /* 0x000f280000300800 */
[----:B------:R-:W4:Y:S01]  /*2df20*/  LDL.LU R122, [R1+0x48] ;  /* 0x00004800017a7983 */ /* 0x000f220000300800 */
[C---:B------:R-:W-:Y:S03]  /*2df30*/  HMMA.1688.F32.TF32 R236, R52.reuse, R32, R236 ;  /* 0x0000002034ec723c */ /* 0x040fe600000810ec */
[----:B------:R-:W4:Y:S05]  /*2df40*/  LDL.LU R123, [R1+0x4c] ;  /* 0x00004c00017b7983 */ /* 0x000f2a0000300800 */
[C---:B------:R-:W-:Y:S08]  /*2df50*/  HMMA.1688.F32.TF32 R44, R52.reuse, R24, R44 ;  /* 0x00000018342c723c */ /* 0x040ff0000008102c */
[----:B------:R-:W-:Y:S01]  /*2df60*/  HMMA.1688.F32.TF32 R52, R52, R16, R184 ;  /* 0x000000103434723c */ /* 0x000fe200000810b8 */
[----:B------:R-:W5:Y:S04]  /*2df70*/  LDL.LU R184, [R1] ;  /* 0x0000000001b87983 */ /* 0x000f680000300800 */
[----:B------:R-:W5:Y:S04]  /*2df80*/  LDL.LU R185, [R1+0x4] ;  /* 0x0000040001b97983 */ /* 0x000f680000300800 */
[----:B------:R-:W5:Y:S04]  /*2df90*/  LDL.LU R186, [R1+0x8] ;  /* 0x0000080001ba7983 */ /* 0x000f680000300800 */
[----:B------:R-:W5:Y:S04]  /*2dfa0*/  LDL.LU R187, [R1+0xc] ;  /* 0x00000c0001bb7983 */ /* 0x000f680000300800 */
[----:B------:R-:W-:Y:S04]  /*2dfb0*/  STL [R1+0x20c4], R93 ;  /* 0x0020c45d01007387 */ /* 0x000fe80000100800 */
[----:B------:R-:W-:Y:S04]  /*2dfc0*/  STL [R1+0x20c0], R94 ;  /* 0x0020c05e01007387 */ /* 0x000fe80000100800 */
[----:B------:R-:W-:Y:S01]  /*2dfd0*/  STL [R1+0x20bc], R95 ;  /* 0x0020bc5f01007387 */ /* 0x000fe20000100800 */
[C---:B--2---:R-:W-:Y:S11]  /*2dfe0*/  HMMA.1688.F32.TF32 R96, R116.reuse, R36, R96 ;  /* 0x000000247460723c */ /* 0x044ff60000081060 */
[----:B------:R-:W-:Y:S11]  /*2dff0*/  @!UPT UIADD3 URZ, URZ, URZ, URZ ;  /* 0x0000003f3f3ff290 */ /* 0x000ff6000fffe03f */
[----:B------:R-:W-:Y:S01]  /*2e000*/  @!UPT UIADD3 URZ, URZ, URZ, URZ ;  /* 0x0000003f3f3ff290 */ /* 0x000fe2000fffe03f */
[----:B------:R-:W-:Y:S04]  /*2e010*/  STL [R1+0x20b4], R96 ;  /* 0x0020b46001007387 */ /* 0x000fe80000100800 */
[----:B------:R-:W-:Y:S04]  /*2e020*/  STL [R1+0x20b0], R97 ;  /* 0x0020b06101007387 */ /* 0x000fe80000100800 */
[----:B------:R-:W-:Y:S04]  /*2e030*/  STL [R1+0x20ac], R98 ;  /* 0x0020ac6201007387 */ /* 0x000fe80000100800 */
[----:B------:R-:W-:Y:S04]  /*2e040*/  STL [R1+0x20a8], R99 ;  /* 0x0020a86301007387 */ /* 0x000fe80000100800 */
        /* <DEDUP_REMOVED lines=8> */
[C---:B---3--:R-:W-:Y:S08]  /*2e0d0*/  HMMA.1688.F32.TF32 R100, R116.reuse, R32, R100 ;  /* 0x000000207464723c */ /* 0x048ff00000081064 */
[C---:B------:R-:W-:Y:S11]  /*2e0e0*/  HMMA.1688.F32.TF32 R104, R116.reuse, R28, R104 ;  /* 0x0000001c7468723c */ /* 0x040ff60000081068 */
[----:B------:R-:W-:Y:S04]  /*2e0f0*/  @!UPT UIADD3 URZ, URZ, URZ, URZ ;  /* 0x0000003f3f3ff290 */ /* 0x000fe8000fffe03f */
[----:B------:R3:W-:Y:S04]  /*2e100*/  STL [R1+0x20a4], R100 ;  /* 0x0020a46401007387 */ /* 0x0007e80000100800 */
[----:B------:R-:W-:Y:S04]  /*2e110*/  STL [R1+0x20a0], R101 ;  /* 0x0020a06501007387 */ /* 0x000fe80000100800 */
[----:B------:R1:W-:Y:S04]  /*2e120*/  STL [R1+0x209c], R102 ;  /* 0x00209c6601007387 */ /* 0x0003e80000100800 */
[----:B------:R1:W-:Y:S04]  /*2e130*/  STL [R1+0x2098], R103 ;  /* 0x0020986701007387 */ /* 0x0003e80000100800 */
[----:B------:R-:W-:Y:S01]  /*2e140*/  STL [R1+0x20b8], R107 ;  /* 0x0020b86b01007387 */ /* 0x000fe20000100800 */
[C---:B----4-:R-:W-:Y:S08]  /*2e150*/  HMMA.1688.F32.TF32 R108, R116.reuse, R24, R108 ;  /* 0x00000018746c723c */ /* 0x050ff0000008106c */
[C---:B------:R-:W-:Y:S08]  /*2e160*/  HMMA.1688.F32.TF32 R112, R116.reuse, R20, R112 ;  /* 0x000000147470723c */ /* 0x040ff00000081070 */
[----:B------:R-:W-:Y:S08]  /*2e170*/  HMMA.1688.F32.TF32 R116, R116, R16, R136 ;  /* 0x000000107474723c */ /* 0x000ff00000081088 */
[C---:B------:R-:W-:Y:S08]  /*2e180*/  HMMA.1688.F32.TF32 R120, R148.reuse, R12, R120 ;  /* 0x0000000c9478723c */ /* 0x040ff00000081078 */
[C---:B-----5:R-:W-:Y:S08]  /*2e190*/  HMMA.1688.F32.TF32 R124, R148.reuse, R8, R124 ;  /* 0x00000008947c723c */ /* 0x060ff0000008107c */
[C---:B------:R-:W-:Y:S08]  /*2e1a0*/  HMMA.1688.F32.TF32 R128, R148.reuse, R36, R128 ;  /* 0x000000249480723c */ /* 0x040ff00000081080 */
[C---:B------:R-:W-:Y:S08]  /*2e1b0*/  HMMA.1688.F32.TF32 R132, R148.reuse, R32, R132 ;  /* 0x000000209484723c */ /* 0x040ff00000081084 */
        /* <DEDUP_REMOVED lines=9> */
[C---:B-1----:R-:W-:Y:S11]  /*2e250*/  HMMA.1688.F32.TF32 R88, R156.reuse, R8, R176 ;  /* 0x000000089c58723c */ /* 0x042ff600000810b0 */
[----:B------:R-:W-:Y:S11]  /*2e260*/  @!UPT UIADD3 URZ, URZ, URZ, URZ ;  /* 0x0000003f3f3ff290 */ /* 0x000ff6000fffe03f */
[----:B------:R-:W-:Y:S02]  /*2e270*/  @!UPT UIADD3 URZ, URZ, URZ, URZ ;  /* 0x0000003f3f3ff290 */ /* 0x000fe4000fffe03f */
[----:B---3--:R-:W-:Y:S01]  /*2e280*/  IMAD.MOV.U32 R100, RZ, RZ, R88 ;  /* 0x000000ffff647224 */ /* 0x008fe200078e0058 */
[----:B------:R-:W-:Y:S01]  /*2e290*/  MOV R102, R90 ;  /* 0x0000005a00667202 */ /* 0x000fe20000000f00 */
[----:B------:R-:W-:Y:S02]  /*2e2a0*/  IMAD.MOV.U32 R101, RZ, RZ, R89 ;  /* 0x000000ffff657224 */ /* 0x000fe400078e0059 */
[----:B------:R-:W-:Y:S01]  /*2e2b0*/  IMAD.MOV.U32 R103, RZ, RZ, R91 ;  /* 0x000000ffff677224 */ /* 0x000fe200078e005b */
[----:B--2---:R-:W-:Y:S08]  /*2e2c0*/  HMMA.1688.F32.TF32 R96, R156, R12, R180 ;  /* 0x0000000c9c60723c */ /* 0x004ff000000810b4 */
[----:B------:R-:W-:Y:S11]  /*2e2d0*/  HMMA.1688.F32.TF32 R140, R148, R24, R228 ;  /* 0x00000018948c723c */ /* 0x000ff600000810e4 */
[----:B------:R-:W-:Y:S04]  /*2e2e0*/  @!UPT UIADD3 URZ, URZ, URZ, URZ ;  /* 0x0000003f3f3ff290 */ /* 0x000fe8000fffe03f */
[----:B------:R-:W-:Y:S04]  /*2e2f0*/  STL.64 [R1+0xe0], R96 ;  /* 0x0000e06001007387 */ /* 0x000fe80000100a00 */
[----:B------:R1:W-:Y:S04]  /*2e300*/  STL.64 [R1+0xe8], R98 ;  /* 0x0000e86201007387 */ /* 0x0003e80000100a00 */
[----:B------:R-:W2:Y:S04]  /*2e310*/  LDL.LU R168, [R1+0x110] ;  /* 0x0001100001a87983 */ /* 0x000ea80000300800 */
[----:B------:R-:W2:Y:S04]  /*2e320*/  LDL.LU R169, [R1+0x114] ;  /* 0x0001140001a97983 */ /* 0x000ea80000300800 */
[----:B------:R-:W2:Y:S04]  /*2e330*/  LDL.LU R170, [R1+0x118] ;  /* 0x0001180001aa7983 */ /* 0x000ea80000300800 */
[----:B------:R-:W2:Y:S01]  /*2e340*/  LDL.LU R171, [R1+0x11c] ;  /* 0x00011c0001ab7983 */ /* 0x000ea20000300800 */
[----:B------:R-:W-:-:S03]  /*2e350*/  IMAD.MOV.U32 R231, RZ, RZ, R160 ;  /* 0x000000ffffe77224 */ /* 0x000fc600078e00a0 */
[----:B------:R-:W3:Y:S01]  /*2e360*/  LDL.LU R164, [R1+0x120] ;  /* 0x0001200001a47983 */ /* 0x000ee20000300800 */
[----:B------:R-:W-:-:S03]  /*2e370*/  IMAD.MOV.U32 R230, RZ, RZ, R161 ;  /* 0x000000ffffe67224 */ /* 0x000fc600078e00a1 */
[----:B------:R-:W3:Y:S01]  /*2e380*/  LDL.LU R165, [R1+0x124] ;  /* 0x0001240001a57983 */ /* 0x000ee20000300800 */
[----:B------:R-:W-:-:S03]  /*2e390*/  MOV R229, R162 ;  /* 0x000000a200e57202 */ /* 0x000fc60000000f00 */
[----:B------:R-:W3:Y:S01]  /*2e3a0*/  LDL.LU R166, [R1+0x128] ;  /* 0x0001280001a67983 */ /* 0x000ee20000300800 */
[----:B------:R-:W-:-:S03]  /*2e3b0*/  IMAD.MOV.U32 R228, RZ, RZ, R163 ;  /* 0x000000ffffe47224 */ /* 0x000fc600078e00a3 */
[----:B------:R-:W3:Y:S01]  /*2e3c0*/  LDL.LU R167, [R1+0x12c] ;  /* 0x00012c0001a77983 */ /* 0x000ee20000300800 */
[----:B------:R-:W-:Y:S03]  /*2e3d0*/  HMMA.1688.F32.TF32 R148, R148, R16, R232 ;  /* 0x000000109494723c */ /* 0x000fe600000810e8 */
        /* <DEDUP_REMOVED lines=64> */
[C---:B--2---:R-:W-:Y:S08]  /*2e7e0*/  HMMA.1688.F32.TF32 R188, R152.reuse, R32, R188 ;  /* 0x0000002098bc723c */ /* 0x044ff000000810bc */
[-C--:B---3--:R-:W-:Y:S08]  /*2e7f0*/  HMMA.1688.F32.TF32 R192, R152, R36.reuse, R192 ;  /* 0x0000002498c0723c */ /* 0x088ff000000810c0 */
[C---:B----4-:R-:W-:Y:S08]  /*2e800*/  HMMA.1688.F32.TF32 R248, R156.reuse, R36, R248 ;  /* 0x000000249cf8723c */ /* 0x050ff000000810f8 */
[C---:B-----5:R-:W-:Y:S08]  /*2e810*/  HMMA.1688.F32.TF32 R88, R156.reuse, R32, R88 ;  /* 0x000000209c58723c */ /* 0x060ff00000081058 */
[C---:B------:R-:W-:Y:S08]  /*2e820*/  HMMA.1688.F32.TF32 R208, R156.reuse, R20, R208 ;  /* 0x000000149cd0723c */ /* 0x040ff000000810d0 */
[C---:B------:R-:W-:Y:S08]  /*2e830*/  HMMA.1688.F32.TF32 R216, R156.reuse, R28, R216 ;  /* 0x0000001c9cd8723c */ /* 0x040ff000000810d8 */
[C---:B------:R-:W-:Y:S08]  /*2e840*/  HMMA.1688.F32.TF32 R212, R156.reuse, R24, R212 ;  /* 0x000000189cd4723c */ /* 0x040ff000000810d4 */
[----:B------:R-:W-:Y:S01]  /*2e850*/  HMMA.1688.F32.TF32 R156, R156, R16, R204 ;  /* 0x000000109c9c723c */ /* 0x000fe200000810cc */
[----:B-1----:R-:W-:Y:S01]  /*2e860*/  IMAD.MOV.U32 R98, RZ, RZ, R250 ;  /* 0x000000ffff627224 */ /* 0x002fe200078e00fa */
[----:B------:R-:W-:Y:S01]  /*2e870*/  MOV R99, R251 ;  /* 0x000000fb00637202 */ /* 0x000fe20000000f00 */
[----:B------:R-:W-:Y:S01]  /*2e880*/  IMAD.MOV.U32 R97, RZ, RZ, R249 ;  /* 0x000000ffff617224 */ /* 0x000fe200078e00f9 */
[----:B------:R-:W-:Y:S01]  /*2e890*/  MOV R96, R248 ;  /* 0x000000f800607202 */ /* 0x000fe20000000f00 */
[----:B------:R-:W2:Y:S01]  /*2e8a0*/  LDL.LU.64 R250, [R1+0x2180] ;  /* 0x0021800001fa7983 */ /* 0x000ea20000300a00 */
[----:B------:R-:W-:-:S02]  /*2e8b0*/  MOV R95, R90 ;  /* 0x0000005a005f7202 */ /* 0x000fc40000000f00 */
[C---:B------:R-:W-:Y:S01]  /*2e8c0*/  HMMA.1688.F32.TF32 R196, R152.reuse, R8, R196 ;  /* 0x0000000898c4723c */ /* 0x040fe200000810c4 */
[----:B------:R-:W-:Y:S01]  /*2e8d0*/  IMAD.MOV.U32 R107, RZ, RZ, R91 ;  /* 0x000000ffff6b7224 */ /* 0x000fe200078e005b */
[----:B------:R-:W2:Y:S01]  /*2e8e0*/  LDL.LU.64 R248, [R1+0x2178] ;  /* 0x0021780001f87983 */ /* 0x000ea20000300a00 */
[----:B------:R-:W-:Y:S02]  /*2e8f0*/  IMAD.MOV.U32 R93, RZ, RZ, R88 ;  /* 0x000000ffff5d7224 */ /* 0x000fe400078e0058 */
[----:B------:R-:W-:Y:S01]  /*2e900*/  IMAD.MOV.U32 R94, RZ, RZ, R89 ;  /* 0x000000ffff5e7224 */ /* 0x000fe200078e0059 */
[----:B------:R-:W-:Y:S01]  /*2e910*/  MOV R89, R217 ;  /* 0x000000d900597202 */ /* 0x000fe20000000f00 */
[----:B------:R-:W-:Y:S02]  /*2e920*/  IMAD.MOV.U32 R90, RZ, RZ, R218 ;  /* 0x000000ffff5a7224 */ /* 0x000fe400078e00da */
[----:B------:R-:W-:Y:S01]  /*2e930*/  IMAD.MOV.U32 R91, RZ, RZ, R219 ;  /* 0x000000ffff5b7224 */ /* 0x000fe200078e00db */
[C---:B------:R-:W-:Y:S01]  /*2e940*/  HMMA.1688.F32.TF32 R200, R152.reuse, R12, R200 ;  /* 0x0000000c98c8723c */ /* 0x040fe200000810c8 */
[----:B------:R-:W-:Y:S01]  /*2e950*/  IMAD.MOV.U32 R88, RZ, RZ, R216 ;  /* 0x000000ffff587224 */ /* 0x000fe200078e00d8 */
[----:B------:R-:W3:Y:S04]  /*2e960*/  LDL.LU.64 R218, [R1+0x2170] ;  /* 0x0021700001da7983 */ /* 0x000ee80000300a00 */
[----:B------:R-:W3:Y:S04]  /*2e970*/  LDL.LU.64 R216, [R1+0x2168] ;  /* 0x0021680001d87983 */ /* 0x000ee80000300a00 */
[----:B------:R-:W-:Y:S04]  /*2e980*/  STL.64 [R1+0x90], R212 ;  /* 0x000090d401007387 */ /* 0x000fe80000100a00 */
[----:B------:R1:W-:Y:S04]  /*2e990*/  STL.64 [R1+0x98], R214 ;  /* 0x000098d601007387 */ /* 0x0003e80000100a00 */
[----:B-1----:R-:W4:Y:S04]  /*2e9a0*/  LDL.LU.64 R214, [R1+0x2160] ;  /* 0x0021600001d67983 */ /* 0x002f280000300a00 */
[----:B------:R-:W4:Y:S04]  /*2e9b0*/  LDL.LU.64 R212, [R1+0x2158] ;  /* 0x0021580001d47983 */ /* 0x000f280000300a00 */
[----:B------:R-:W-:Y:S04]  /*2e9c0*/  STL.64 [R1+0x80], R208 ;  /* 0x000080d001007387 */ /* 0x000fe80000100a00 */
[----:B------:R1:W-:Y:S04]  /*2e9d0*/  STL.64 [R1+0x88], R210 ;  /* 0x000088d201007387 */ /* 0x0003e80000100a00 */
[----:B-1----:R-:W5:Y:S04]  /*2e9e0*/  LDL.LU.64 R210, [R1+0x2150] ;  /* 0x0021500001d27983 */ /* 0x002f680000300a00 */
        /* <DEDUP_REMOVED lines=21> */
[----:B------:R-:W2:Y:S01]  /*2eb40*/  LDL.LU.64 R188, [R1+0x20f8] ;  /* 0x0020f80001bc7983 */ /* 0x000ea20000300a00 */
[C---:B------:R-:W-:Y:S08]  /*2eb50*/  HMMA.1688.F32.TF32 R180, R152.reuse, R28, R180 ;  /* 0x0000001c98b4723c */ /* 0x040ff000000810b4 */
[----:B------:R-:W-:Y:S11]  /*2eb60*/  HMMA.1688.F32.TF32 R176, R152, R24, R176 ;  /* 0x0000001898b0723c */ /* 0x000ff600000810b0 */
[----:B------:R-:W-:Y:S04]  /*2eb70*/  @!UPT UIADD3 URZ, URZ, URZ, URZ ;  /* 0x0000003f3f3ff290 */ /* 0x000fe8000fffe03f */
        /* <DEDUP_REMOVED lines=8> */
[----:B------:R-:W-:Y:S01]  /*2ec00*/  MOV R157, R252 ;  /* 0x000000fc009d7202 */ /* 0x000fe20000000f00 */
[----:B------:R-:W-:-:S02]  /*2ec10*/  IMAD.MOV.U32 R158, RZ, RZ, R6 ;  /* 0x000000ffff9e7224 */ /* 0x000fc400078e0006 */
[----:B------:R-:W-:Y:S01]  /*2ec20*/  IMAD.MOV.U32 R159, RZ, RZ, R3 ;  /* 0x000000ffff9f7224 */ /* 0x000fe200078e0003 */
[C---:B---3--:R-:W-:Y:S08]  /*2ec30*/  HMMA.1688.F32.TF32 R216, R220.reuse, R16, R216 ;  /* 0x00000010dcd8723c */ /* 0x048ff000000810d8 */
[C---:B----4-:R-:W-:Y:S08]  /*2ec40*/  HMMA.1688.F32.TF32 R212, R220.reuse, R20, R212 ;  /* 0x00000014dcd4723c */ /* 0x050ff000000810d4 */
[C---:B-----5:R-:W-:Y:S08]  /*2ec50*/  HMMA.1688.F32.TF32 R208, R220.reuse, R24, R208 ;  /* 0x00000018dcd0723c */ /* 0x060ff000000810d0 */
[----:B--2---:R-:W-:Y:S08]  /*2ec60*/  HMMA.1688.F32.TF32 R204, R220, R28, R204 ;  /* 0x0000001cdccc723c */ /* 0x004ff000000810cc */
[----:B------:R-:W-:Y:S08]  /*2ec70*/  HMMA.1688.F32.TF32 R156, R152, R20, R156 ;  /* 0x00000014989c723c */ /* 0x000ff0000008109c */
[C---:B------:R-:W-:Y:S08]  /*2ec80*/  HMMA.1688.F32.TF32 R200, R220.reuse, R32, R200 ;  /* 0x00000020dcc8723c */ /* 0x040ff000000810c8 */
[C---:B------:R-:W-:Y:S08]  /*2ec90*/  HMMA.1688.F32.TF32 R196, R220.reuse, R36, R196 ;  /* 0x00000024dcc4723c */ /* 0x040ff000000810c4 */
[C---:B------:R-:W-:Y:S08]  /*2eca0*/  HMMA.1688.F32.TF32 R192, R220.reuse, R8, R192 ;  /* 0x00000008dcc0723c */ /* 0x040ff000000810c0 */
[----:B------:R-:W-:Y:S01]  /*2ecb0*/  HMMA.1688.F32.TF32 R188, R220, R12, R188 ;  /* 0x0000000cdcbc723c */ /* 0x000fe200000810bc */
[----:B------:R-:W-:Y:S04]  /*2ecc0*/  LDS R220, [R2+0x7000] ;  /* 0x0070000002dc7984 */ /* 0x000fe80000000800 */
[----:B------:R-:W-:Y:S04]  /*2ecd0*/  LDS R222, [R2+0x7800] ;  /* 0x0078000002de7984 */ /* 0x000fe80000000800 */
[----:B------:R-:W-:Y:S04]  /*2ece0*/  LDS R221, [R0+0x7000] ;  /* 0x0070000000dd7984 */ /* 0x000fe80000000800 */
[----:B------:R-:W1:Y:S04]  /*2ecf0*/  LDS R223, [R0+0x7800] ;  /* 0x0078000000df7984 */ /* 0x000e680000000800 */
[----:B------:R-:W-:Y:S04]  /*2ed00*/  STL.64 [R1], R156 ;  /* 0x0000009c01007387 */ /* 0x000fe80000100a00 */
[----:B------:R-:W-:Y:S04]  /*2ed10*/  STL.64 [R1+0x8], R158 ;  /* 0x0000089e01007387 */ /* 0x000fe80000100a00 */
[----:B------:R-:W-:Y:S04]  /*2ed20*/  STL [R1+0x2094], R189 ;  /* 0x002094bd01007387 */ /* 0x000fe80000100800 */
[----:B------:R-:W-:Y:S04]  /*2ed30*/  STL [R1+0x2090], R190 ;  /* 0x002090be01007387 */ /* 0x000fe80000100800 */
[----:B------:R-:W-:Y:S04]  /*2ed40*/  STL [R1+0x208c], R191 ;  /* 0x00208cbf01007387 */ /* 0x000fe80000100800 */
[----:B------:R-:W-:Y:S04]  /*2ed50*/  STL [R1+0x2080], R192 ;  /* 0x002080c001007387 */ /* 0x000fe80000100800 */
[----:B------:R-:W-:Y:S04]  /*2ed60*/  STL [R1+0x207c], R193 ;  /* 0x00207cc101007387 */ /* 0x000fe80000100800 */
[----:B------:R-:W-:Y:S04]  /*2ed70*/  STL [R1+0x2078], R194 ;  /* 0x002078c201007387 */ /* 0x000fe80000100800 */
[----:B------:R1:W-:Y:S02]  /*2ed80*/  STL [R1+0x2074], R195 ;  /* 0x002074c301007387 */ /* 0x0003e40000100800 */
[----:B-1----:R-:W-:Y:S08]  /*2ed90*/  HMMA.1688.F32.TF32 R192, R220, R10, R244 ;  /* 0x0000000adcc0723c */ /* 0x002ff000000810f4 */
[C---:B------:R-:W-:Y:S08]  /*2eda0*/  HMMA.1688.F32.TF32 R156, R184.reuse, R12, R224 ;  /* 0x0000000cb89c723c */ /* 0x040ff000000810e0 */
[C---:B------:R-:W-:Y:S08]  /*2edb0*/  HMMA.1688.F32.TF32 R160, R184.reuse, R8, R160 ;  /* 0x00000008b8a0723c */ /* 0x040ff000000810a0 */
[C---:B------:R-:W-:Y:S08]  /*2edc0*/  HMMA.1688.F32.TF32 R164, R184.reuse, R36, R164 ;  /* 0x00000024b8a4723c */ /* 0x040ff000000810a4 */
[C---:B------:R-:W-:Y:S08]  /*2edd0*/  HMMA.1688.F32.TF32 R168, R184.reuse, R32, R168 ;  /* 0x00000020b8a8723c */ /* 0x040ff000000810a8 */
[C---:B------:R-:W-:Y:S08]  /*2ede0*/  HMMA.1688.F32.TF32 R172, R184.reuse, R28, R172 ;  /* 0x0000001cb8ac723c */ /* 0x040ff000000810ac */
[C---:B------:R-:W-:Y:S08]  /*2edf0*/  HMMA.1688.F32.TF32 R176, R184.reuse, R24, R176 ;  /* 0x00000018b8b0723c */ /* 0x040ff000000810b0 */
[----:B------:R-:W-:Y:S08]  /*2ee00*/  HMMA.1688.F32.TF32 R180, R184, R20, R180 ;  /* 0x00000014b8b4723c */ /* 0x000ff000000810b4 */
[----:B------:R-:W-:Y:S01]  /*2ee10*/  HMMA.1688.F32.TF32 R152, R152, R16, R232 ;  /* 0x000000109898723c */ /* 0x000fe200000810e8 */
[----:B------:R-:W-:-:S07]  /*2ee20*/  IMAD.MOV.U32 R21, RZ, RZ, R192 ;  /* 0x000000ffff157224 */ /* 0x000fce00078e00c0 */
[----:B------:R-:W-:Y:S01]  /*2ee30*/  HMMA.1688.F32.TF32 R248, R220, R14, R248 ;  /* 0x0000000edcf8723c */ /* 0x000fe200000810f8 */
[----:B------:R-:W-:-:S07]  /*2ee40*/  IMAD.MOV.U32 R20, RZ, RZ, R193 ;  /* 0x000000ffff147224 */ /* 0x000fce00078e00c1 */
[----:B------:R-:W-:Y:S01]  /*2ee50*/  HMMA.1688.F32.TF32 R40, R220, R30, R40 ;  /* 0x0000001edc28723c */ /* 0x000fe20000081028 */
[----:B------:R-:W-:Y:S04]  /*2ee60*/  STL [R1+0x2088], R198 ;  /* 0x002088c601007387 */ /* 0x000fe80000100800 */
[----:B------:R-:W-:Y:S03]  /*2ee70*/  LDS R224, [R4+0x7000] ;  /* 0x0070000004e07984 */ /* 0x000fe60000000800 */
[----:B------:R-:W-:Y:S01]  /*2ee80*/  HMMA.1688.F32.TF32 R184, R184, R16, R228 ;  /* 0x00000010b8b8723c */ /* 0x000fe200000810e4 */
[----:B------:R-:W-:Y:S04]  /*2ee90*/  LDS R226, [R4+0x7800] ;  /* 0x0078000004e27984 */ /* 0x000fe80000000800 */
[----:B------:R-:W-:Y:S02]  /*2eea0*/  LDS R225, [R5+0x7000] ;  /* 0x0070000005e17984 */ /* 0x000fe40000000800 */
[----:B------:R-:W-:Y:S01]  /*2eeb0*/  MOV R17, R194 ;  /* 0x000000c200117202 */ /* 0x000fe20000000f00 */
[----:B------:R-:W-:Y:S01]  /*2eec0*/  IMAD.MOV.U32 R16, RZ, RZ, R195 ;  /* 0x000000ffff107224 */ /* 0x000fe200078e00c3 */
[----:B------:R-:W-:Y:S01]  /*2eed0*/  MOV R8, R251 ;  /* 0x000000fb00087202 */ /* 0x000fe20000000f00 */
[----:B------:R-:W-:Y:S01]  /*2eee0*/  HMMA.1688.F32.TF32 R192, R220, R38, R240 ;  /* 0x00000026dcc0723c */ /* 0x000fe200000810f0 */
[----:B------:R-:W-:Y:S01]  /*2eef0*/  IMAD.MOV.U32 R9, RZ, RZ, R250 ;  /* 0x000000ffff097224 */ /* 0x000fe200078e00fa */
[----:B------:R-:W1:Y:S04]  /*2ef00*/  LDS R227, [R5+0x7800] ;  /* 0x0078000005e37984 */ /* 0x000e680000000800 */
[----:B------:R-:W-:Y:S01]  /*2ef10*/  IMAD.MOV.U32 R6, RZ, RZ, R41 ;  /* 0x000000ffff067224 */ /* 0x000fe200078e0029 */
[----:B------:R-:W-:Y:S01]  /*2ef20*/  MOV R13, R248 ;  /* 0x000000f8000d7202 */ /* 0x000fe20000000f00 */
[----:B------:R-:W-:Y:S01]  /*2ef30*/  IMAD.MOV.U32 R12, RZ, RZ, R249 ;  /* 0x000000ffff0c7224 */ /* 0x000fe200078e00f9 */
[----:B------:R2:W-:Y:S04]  /*2ef40*/  STL [R1+0x2084], R199 ;  /* 0x002084c701007387 */ /* 0x0005e80000100800 */
[----:B------:R-:W-:Y:S04]  /*2ef50*/  LDS R228, [R2+0x7080] ;  /* 0x0070800002e47984 */ /* 0x000fe80000000800 */
[----:B------:R-:W-:Y:S04]  /*2ef60*/  LDS R230, [R2+0x7880] ;  /* 0x0078800002e67984 */ /* 0x000fe80000000800 */
[----:B------:R-:W-:Y:S03]  /*2ef70*/  LDS R229, [R0+0x7080] ;  /* 0x0070800000e57984 */ /* 0x000fe60000000800 */
[----:B------:R-:W-:Y:S01]  /*2ef80*/  IMAD.MOV.U32 R29, RZ, RZ, R192 ;  /* 0x000000ffff1d7224 */ /* 0x000fe200078e00c0 */
[----:B------:R-:W-:Y:S01]  /*2ef90*/  MOV R28, R193 ;  /* 0x000000c1001c7202 */ /* 0x000fe20000000f00 */
[----:B------:R-:W-:Y:S01]  /*2efa0*/  IMAD.MOV.U32 R25, RZ, RZ, R194 ;  /* 0x000000ffff197224 */ /* 0x000fe200078e00c2 */
[----:B------:R-:W3:Y:S01]  /*2efb0*/  LDS R231, [R0+0x7880] ;  /* 0x0078800000e77984 */ /* 0x000ee20000000800 */
[----:B------:R-:W-:-:S02]  /*2efc0*/  IMAD.MOV.U32 R24, RZ, RZ, R195 ;  /* 0x000000ffff187224 */ /* 0x000fc400078e00c3 */
[----:B------:R-:W-:Y:S01]  /*2efd0*/  HMMA.1688.F32.TF32 R192, R220, R34, R236 ;  /* 0x00000022dcc0723c */ /* 0x000fe200000810ec */
[----:B------:R-:W-:Y:S01]  /*2efe0*/  MOV R251, R42 ;  /* 0x0000002a00fb7202 */ /* 0x000fe20000000f00 */
[----:B------:R-:W-:Y:S01]  /*2eff0*/  IMAD.MOV.U32 R250, RZ, RZ, R43 ;  /* 0x000000fffffa7224 */ /* 0x000fe200078e002b */
[----:B------:R-:W-:Y:S04]  /*2f000*/  LDS R232, [R4+0x7080] ;  /* 0x0070800004e87984 */ /* 0x000fe80000000800 */
[----:B------:R-:W-:Y:S04]  /*2f010*/  LDS R234, [R4+0x7880] ;  /* 0x0078800004ea7984 */ /* 0x000fe80000000800 */
[----:B------:R-:W-:Y:S04]  /*2f020*/  LDS R233, [R5+0x7080] ;  /* 0x0070800005e97984 */ /* 0x000fe80000000800 */
[----:B------:R-:W4:Y:S09]  /*2f030*/  LDS R235, [R5+0x7880] ;  /* 0x0078800005eb7984 */ /* 0x000f320000000800 */
[----:B------:R-:W-:Y:S01]  /*2f040*/  MOV R32, R195 ;  /* 0x000000c300207202 */ /* 0x000fe20000000f00 */
[----:B------:R-:W-:-:S02]  /*2f050*/  IMAD.MOV.U32 R195, RZ, RZ, R40 ;  /* 0x000000ffffc37224 */ /* 0x000fc400078e0028 */
[C---:B------:R-:W-:Y:S01]  /*2f060*/  HMMA.1688.F32.TF32 R40, R220.reuse, R26, R44 ;  /* 0x0000001adc28723c */ /* 0x040fe2000008102c */
[----:B------:R-:W-:Y:S01]  /*2f070*/  MOV R249, R192 ;  /* 0x000000c000f97202 */ /* 0x000fe20000000f00 */
[----:B------:R-:W-:Y:S02]  /*2f080*/  IMAD.MOV.U32 R248, RZ, RZ, R193 ;  /* 0x000000fffff87224 */ /* 0x000fe400078e00c1 */
[----:B------:R-:W-:Y:S11]  /*2f090*/  IMAD.MOV.U32 R33, RZ, RZ, R194 ;  /* 0x000000ffff217224 */ /* 0x000ff600078e00c2 */
[----:B------:R-:W-:Y:S09]  /*2f0a0*/  @!UPT UIADD3 URZ, URZ, URZ, URZ ;  /* 0x0000003f3f3ff290 */ /* 0x000ff2000fffe03f */
[----:B--2---:R-:W-:Y:S01]  /*2f0b0*/  IMAD.MOV.U32 R199, RZ, RZ, R40 ;  /* 0x000000ffffc77224 */ /* 0x004fe200078e0028 */
[----:B------:R-:W-:Y:S01]  /*2f0c0*/  MOV R192, R41 ;  /* 0x0000002900c07202 */ /* 0x000fe20000000f00 */
[----:B------:R-:W-:Y:S02]  /*2f0d0*/  IMAD.MOV.U32 R193, RZ, RZ, R42 ;  /* 0x000000ffffc17224 */ /* 0x000fe400078e002a */
[----:B------:R-:W-:Y:S02]  /*2f0e0*/  IMAD.MOV.U32 R194, RZ, RZ, R43 ;  /* 0x000000ffffc27224 */ /* 0x000fe400078e002b */
[C---:B------:R-:W-:Y:S11]  /*2f0f0*/  HMMA.1688.F32.TF32 R40, R220.reuse, R22, R48 ;  /* 0x00000016dc28723c */ /* 0x040ff60000081030 */
[----:B------:R-:W-:Y:S11]  /*2f100*/  @!UPT UIADD3 URZ, URZ, URZ, URZ ;  /* 0x0000003f3f3ff290 */ /* 0x000ff6000fffe03f */
[----:B------:R-:W-:Y:S02]  /*2f110*/  @!UPT UIADD3 URZ, URZ, URZ, URZ ;  /* 0x0000003f3f3ff290 */ /* 0x000fe4000fffe03f */
[----:B------:R-:W-:Y:S01]  /*2f120*/  MOV R189, R40 ;  /* 0x0000002800bd7202 */ /* 0x000fe20000000f00 */
[----:B------:R-:W-:Y:S01]  /*2f130*/  IMAD.MOV.U32 R190, RZ, RZ, R41 ;  /* 0x000000ffffbe7224 */ /* 0x000fe200078e0029 */
[----:B------:R-:W-:Y:S01]  /*2f140*/  MOV R198, R43 ;  /* 0x0000002b00c67202 */ /* 0x000fe20000000f00 */
[----:B------:R-:W-:Y:S02]  /*2f150*/  IMAD.MOV.U32 R191, RZ, RZ, R42 ;  /* 0x000000ffffbf7224 */ /* 0x000fe400078e002a */
[----:B------:R-:W-:Y:S08]  /*2f160*/  HMMA.1688.F32.TF32 R40, R220, R18, R52 ;  /* 0x00000012dc28723c */ /* 0x000ff00000081034 */
[C---:B-1----:R-:W-:Y:S08]  /*2f170*/  HMMA.1688.F32.TF32 R48, R224.reuse, R14, R56 ;  /* 0x0000000ee030723c */ /* 0x042ff00000081038 */
[----:B------:R-:W-:Y:S08]  /*2f180*/  HMMA.1688.F32.TF32 R44, R224, R10, R60 ;  /* 0x0000000ae02c723c */ /* 0x000ff0000008103c */
[----:B------:R-:W-:Y:S01]  /*2f190*/  IMAD.MOV.U32 R223, RZ, RZ, R40 ;  /* 0x000000ffffdf7224 */ /* 0x000fe200078e0028 */
[----:B------:R-:W-:Y:S01]  /*2f1a0*/  MOV R221, R42 ;  /* 0x0000002a00dd7202 */ /* 0x000fe20000000f00 */
[----:B------:R-:W-:-:S02]  /*2f1b0*/  IMAD.MOV.U32 R222, RZ, RZ, R41 ;  /* 0x000000ffffde7224 */ /* 0x000fc400078e0029 */
[----:B------:R-:W-:Y:S02]  /*2f1c0*/  IMAD.MOV.U32 R220, RZ, RZ, R43 ;  /* 0x000000ffffdc7224 */ /* 0x000fe400078e002b */
[C---:B------:R-:W-:Y:S01]  /*2f1d0*/  HMMA.1688.F32.TF32 R40, R224.reuse, R38, R64 ;  /* 0x00000026e028723c */ /* 0x040fe20000081040 */
[----:B------:R-:W-:Y:S04]  /*2f1e0*/  STL.64 [R1+0x160], R48 ;  /* 0x0001603001007387 */ /* 0x000fe80000100a00 */
[----:B------:R1:W-:Y:S04]  /*2f1f0*/  STL.64 [R1+0x168], R50 ;  /* 0x0001683201007387 */ /* 0x0003e80000100a00 */
[----:B------:R-:W-:Y:S04]  /*2f200*/  STL.64 [R1+0x150], R44 ;  /* 0x0001502c01007387 */ /* 0x000fe80000100a00 */
[----:B------:R2:W-:Y:S01]  /*2f210*/  STL.64 [R1+0x158], R46 ;  /* 0x0001582e01007387 */ /* 0x0005e20000100a00 */
[C---:B-1----:R-:W-:Y:S09]  /*2f220*/  HMMA.1688.F32.TF32 R48, R224.reuse, R34, R68 ;  /* 0x00000022e030723c */ /* 0x042ff20000081044 */
[----:B------:R-:W-:Y:S01]  /*2f230*/  STL.64 [R1+0x140], R40 ;  /* 0x0001402801007387 */ /* 0x000fe20000100a00 */
[C---:B--2---:R-:W-:Y:S03]  /*2f240*/  HMMA.1688.F32.TF32 R44, R224.reuse, R30, R72 ;  /* 0x0000001ee02c723c */ /* 0x044fe60000081048 */
[----:B------:R1:W-:Y:S05]  /*2f250*/  STL.64 [R1+0x148], R42 ;  /* 0x0001482a01007387 */ /* 0x0003ea0000100a00 */
[C---:B------:R-:W-:Y:S08]  /*2f260*/  HMMA.1688.F32.TF32 R240, R224.reuse, R22, R80 ;  /* 0x00000016e0f0723c */ /* 0x040ff00000081050 */
[C---:B-1----:R-:W-:Y:S01]  /*2f270*/  HMMA.1688.F32.TF32 R40, R224.reuse, R26, R76 ;  /* 0x0000001ae028723c */ /* 0x042fe2000008104c */
[----:B------:R-:W-:Y:S04]  /*2f280*/  STL.64 [R1+0x130], R48 ;  /* 0x0001303001007387 */ /* 0x000fe80000100a00 */
[----:B------:R-:W-:Y:S04]  /*2f290*/  STL.64 [R1+0x138], R50 ;  /* 0x0001383201007387 */ /* 0x000fe80000100a00 */
[----:B------:R-:W-:Y:S04]  /*2f2a0*/  STL.64 [R1+0x120], R44 ;  /* 0x0001202c01007387 */ /* 0x000fe80000100a00 */
[----:B------:R-:W-:Y:S10]  /*2f2b0*/  STL.64 [R1+0x128], R46 ;  /* 0x0001282e01007387 */ /* 0x000ff40000100a00 */
[----:B------:R-:W-:Y:S04]  /*2f2c0*/  STL [R1+0x110], R40 ;  /* 0x0001102801007387 */ /* 0x000fe80000100800 */
[----:B------:R1:W-:Y:S04]  /*2f2d0*/  STL.64 [R1+0x2058], R242 ;  /* 0x002058f201007387 */ /* 0x0003e80000100a00 */
[----:B------:R2:W-:Y:S01]  /*2f2e0*/  STL.64 [R1+0x2050], R240 ;  /* 0x002050f001007387 */ /* 0x0005e20000100a00 */
[----:B------:R-:W-:Y:S03]  /*2f2f0*/  HMMA.1688.F32.TF32 R236, R224, R18, R84 ;  /* 0x00000012e0ec723c */ /* 0x000fe60000081054 */
[----:B------:R-:W-:Y:S01]  /*2f300*/  LDS R84, [R2+0x7100] ;  /* 0x0071000002547984 */ /* 0x000fe20000000800 */
[----:B-1----:R-:W-:-:S03]  /*2f310*/  IMAD.MOV.U32 R242, RZ, RZ, R90 ;  /* 0x000000fffff27224 */ /* 0x002fc600078e005a */
[----:B------:R-:W-:Y:S01]  /*2f320*/  LDS R86, [R2+0x7900] ;  /* 0x0079000002567984 */ /* 0x000fe20000000800 */
[----:B--2---:R-:W-:Y:S01]  /*2f330*/  IMAD.MOV.U32 R240, RZ, RZ, R88 ;  /* 0x000000fffff07224 */ /* 0x004fe200078e0058 */
[----:B------:R-:W-:Y:S02]  /*2f340*/  MOV R241, R89 ;  /* 0x0000005900f17202 */ /* 0x000fe40000000f00 */
[----:B------:R-:W2:Y:S01]  /*2f350*/  LDL.LU R88, [R1+0x20d4] ;  /* 0x0020d40001587983 */ /* 0x000ea20000300800 */
[----:B------:R-:W-:-:S03]  /*2f360*/  IMAD.MOV.U32 R243, RZ, RZ, R91 ;  /* 0x000000fffff37224 */ /* 0x000fc600078e005b */
[----:B------:R-:W2:Y:S04]  /*2f370*/  LDL.LU R89, [R1+0x20d0] ;  /* 0x0020d00001597983 */ /* 0x000ea80000300800 */
[----:B------:R-:W2:Y:S04]  /*2f380*/  LDL.LU R90, [R1+0x20cc] ;  /* 0x0020cc00015a7983 */ /* 0x000ea80000300800 */
[----:B------:R-:W2:Y:S04]  /*2f390*/  LDL.LU R91, [R1+0x20c8] ;  /* 0x0020c800015b7983 */ /* 0x000ea80000300800 */
[----:B------:R1:W-:Y:S04]  /*2f3a0*/  STL.64 [R1+0x2068], R238 ;  /* 0x002068ee01007387 */ /* 0x0003e80000100a00 */
[----:B------:R5:W-:Y:S04]  /*2f3b0*/  STL.64 [R1+0x2060], R236 ;  /* 0x002060ec01007387 */ /* 0x000be80000100a00 */
[----:B------:R-:W-:Y:S01]  /*2f3c0*/  LDS R85, [R0+0x7100] ;  /* 0x0071000000557984 */ /* 0x000fe20000000800 */
[----:B-1----:R-:W-:-:S03]  /*2f3d0*/  IMAD.MOV.U32 R238, RZ, RZ, R95 ;  /* 0x000000ffffee7224 */ /* 0x002fc600078e005f */
[----:B------:R-:W1:Y:S01]  /*2f3e0*/  LDS R87, [R0+0x7900] ;  /* 0x0079000000577984 */ /* 0x000e620000000800 */
[----:B-----5:R-:W-:Y:S01]  /*2f3f0*/  MOV R236, R93 ;  /* 0x0000005d00ec7202 */ /* 0x020fe20000000f00 */
[----:B------:R-:W-:Y:S02]  /*2f400*/  IMAD.MOV.U32 R237, RZ, RZ, R94 ;  /* 0x000000ffffed7224 */ /* 0x000fe400078e005e */
[----:B------:R-:W5:Y:S04]  /*2f410*/  LDL.LU R93, [R1+0x20c4] ;  /* 0x0020c400015d7983 */ /* 0x000f680000300800 */
[----:B------:R-:W5:Y:S04]  /*2f420*/  LDL.LU R94, [R1+0x20c0] ;  /* 0x0020c000015e7983 */ /* 0x000f680000300800 */
[----:B------:R-:W5:Y:S01]  /*2f430*/  LDL.LU R95, [R1+0x20bc] ;  /* 0x0020bc00015f7983 */ /* 0x000f620000300800 */
[----:B------:R-:W-:-:S03]  /*2f440*/  MOV R239, R107 ;  /* 0x0000006b00ef7202 */ /* 0x000fc60000000f00 */
[----:B------:R-:W5:Y:S01]  /*2f450*/  LDL.LU R107, [R1+0x20b8] ;  /* 0x0020b800016b7983 */ /* 0x000f620000300800 */
[C---:B---3--:R-:W-:Y:S03]  /*2f460*/  HMMA.1688.F32.TF32 R108, R228.reuse, R26, R108 ;  /* 0x0000001ae46c723c */ /* 0x048fe6000008106c */
[----:B------:R-:W-:Y:S04]  /*2f470*/  LDS R224, [R2+0x7180] ;  /* 0x0071800002e07984 */ /* 0x000fe80000000800 */
[----:B------:R-:W-:Y:S01]  /*2f480*/  LDS R226, [R2+0x7980] ;  /* 0x0079800002e27984 */ /* 0x000fe20000000800 */
[----:B------:R-:W-:Y:S03]  /*2f490*/  HMMA.1688.F32.TF32 R44, R228, R22, R112 ;  /* 0x00000016e42c723c */ /* 0x000fe60000081070 */
[----:B------:R-:W-:Y:S04]  /*2f4a0*/  LDS R225, [R0+0x7180] ;  /* 0x0071800000e17984 */ /* 0x000fe80000000800 */
[----:B------:R-:W3:Y:S01]  /*2f4b0*/  LDS R227, [R0+0x7980] ;  /* 0x0079800000e37984 */ /* 0x000ee20000000800 */
[C---:B----4-:R-:W-:Y:S08]  /*2f4c0*/  HMMA.1688.F32.TF32 R64, R232.reuse, R34, R132 ;  /* 0x00000022e840723c */ /* 0x050ff00000081084 */
[C---:B------:R-:W-:Y:S08]  /*2f4d0*/  HMMA.1688.F32.TF32 R52, R232.reuse, R14, R120 ;  /* 0x0000000ee834723c */ /* 0x040ff00000081078 */
[C---:B------:R-:W-:Y:S08]  /*2f4e0*/  HMMA.1688.F32.TF32 R56, R232.reuse, R10, R124 ;  /* 0x0000000ae838723c */ /* 0x040ff0000008107c */
[C---:B------:R-:W-:Y:S08]  /*2f4f0*/  HMMA.1688.F32.TF32 R60, R232.reuse, R38, R128 ;  /* 0x00000026e83c723c */ /* 0x040ff00000081080 */
[C---:B------:R-:W-:Y:S08]  /*2f500*/  HMMA.1688.F32.TF32 R68, R232.reuse, R30, R136 ;  /* 0x0000001ee844723c */ /* 0x040ff00000081088 */
[C---:B------:R-:W-:Y:S08]  /*2f510*/  HMMA.1688.F32.TF32 R72, R232.reuse, R26, R140 ;  /* 0x0000001ae848723c */ /* 0x040ff0000008108c */
[C---:B------:R-:W-:Y:S08]  /*2f520*/  HMMA.1688.F32.TF32 R76, R232.reuse, R22, R144 ;  /* 0x00000016e84c723c */ /* 0x040ff00000081090 */
[----:B------:R-:W-:Y:S01]  /*2f530*/  HMMA.1688.F32.TF32 R80, R232, R18, R148 ;  /* 0x00000012e850723c */ /* 0x000fe20000081094 */
[----:B------:R-:W-:Y:S01]  /*2f540*/  IMAD.MOV.U32 R252, RZ, RZ, R41 ;  /* 0x000000fffffc7224 */ /* 0x000fe200078e0029 */
[----:B------:R-:W-:Y:S01]  /*2f550*/  MOV R7, R42 ;  /* 0x0000002a00077202 */ /* 0x000fe20000000f00 */
[----:B------:R-:W-:Y:S01]  /*2f560*/  IMAD.MOV.U32 R3, RZ, RZ, R43 ;  /* 0x000000ffff037224 */ /* 0x000fe200078e002b */
[----:B------:R-:W-:Y:S04]  /*2f570*/  LDS R40, [R4+0x7180] ;  /* 0x0071800004287984 */ /* 0x000fe80000000800 */
[----:B--2---:R-:W-:Y:S01]  /*2f580*/  HMMA.1688.F32.TF32 R244, R228, R14, R88 ;  /* 0x0000000ee4f4723c */ /* 0x004fe20000081058 */
[----:B------:R-:W-:Y:S04]  /*2f590*/  LDS R42, [R4+0x7980] ;  /* 0x00798000042a7984 */ /* 0x000fe80000000800 */
[----:B------:R-:W-:Y:S02]  /*2f5a0*/  LDS R41, [R5+0x7180] ;  /* 0x0071800005297984 */ /* 0x000fe40000000800 */
[----:B------:R-:W-:Y:S01]  /*2f5b0*/  IMAD.MOV.U32 R88, RZ, RZ, R96 ;  /* 0x000000ffff587224 */ /* 0x000fe200078e0060 */
[----:B------:R-:W-:Y:S01]  /*2f5c0*/  MOV R90, R98 ;  /* 0x00000062005a7202 */ /* 0x000fe20000000f00 */
[----:B------:R-:W2:Y:S01]  /*2f5d0*/  LDL.LU R96, [R1+0x20b4] ;  /* 0x0020b40001607983 */ /* 0x000ea20000300800 */
[----:B------:R-:W-:-:S02]  /*2f5e0*/  IMAD.MOV.U32 R89, RZ, RZ, R97 ;  /* 0x000000ffff597224 */ /* 0x000fc400078e0061 */
[----:B------:R-:W-:Y:S01]  /*2f5f0*/  IMAD.MOV.U32 R91, RZ, RZ, R99 ;  /* 0x000000ffff5b7224 */ /* 0x000fe200078e0063 */
[----:B------:R-:W2:Y:S04]  /*2f600*/  LDL.LU R97, [R1+0x20b0] ;  /* 0x0020b00001617983 */ /* 0x000ea80000300800 */
[----:B------:R-:W2:Y:S04]  /*2f610*/  LDL.LU R98, [R1+0x20ac] ;  /* 0x0020ac0001627983 */ /* 0x000ea80000300800 */
[----:B------:R-:W2:Y:S01]  /*2f620*/  LDL.LU R99, [R1+0x20a8] ;  /* 0x0020a80001637983 */ /* 0x000ea20000300800 */
[----:B-----5:R-:W-:Y:S03]  /*2f630*/  HMMA.1688.F32.TF32 R92, R228, R10, R92 ;  /* 0x0000000ae45c723c */ /* 0x020fe6000008105c */
[----:B------:R-:W-:Y:S11]  /*2f640*/  LDS R43, [R5+0x7980] ;  /* 0x00798000052b7984 */ /* 0x000ff60000000800 */
[----:B------:R-:W-:Y:S09]  /*2f650*/  @!UPT UIADD3 URZ, URZ, URZ, URZ ;  /* 0x0000003f3f3ff290 */ /* 0x000ff2000fffe03f */
[----:B------:R4:W-:Y:S04]  /*2f660*/  STL [R1+0x204c], R92 ;  /* 0x00204c5c01007387 */ /* 0x0009e80000100800 */
[----:B------:R5:W-:Y:S04]  /*2f670*/  STL [R1+0x2048], R93 ;  /* 0x0020485d01007387 */ /* 0x000be80000100800 */
[----:B------:R1:W-:Y:S01]  /*2f680*/  STL [R1+0x2044], R94 ;  /* 0x0020445e01007387 */ /* 0x0003e20000100800 */
[----:B----4-:R-:W-:-:S03]  /*2f690*/  IMAD.MOV.U32 R92, RZ, RZ, R100 ;  /* 0x000000ffff5c7224 */ /* 0x010fc600078e0064 */
[----:B------:R4:W-:Y:S01]  /*2f6a0*/  STL [R1+0x2040], R95 ;  /* 0x0020405f01007387 */ /* 0x0009e20000100800 */
[----:B-----5:R-:W-:-:S03]  /*2f6b0*/  MOV R93, R101 ;  /* 0x00000065005d7202 */ /* 0x020fc60000000f00 */
[----:B------:R-:W3:Y:S01]  /*2f6c0*/  LDL.LU R100, [R1+0x20a4] ;  /* 0x0020a40001647983 */ /* 0x000ee20000300800 */
[----:B-1----:R-:W-:-:S03]  /*2f6d0*/  IMAD.MOV.U32 R94, RZ, RZ, R102 ;  /* 0x000000ffff5e7224 */ /* 0x002fc600078e0066 */
[----:B------:R-:W3:Y:S01]  /*2f6e0*/  LDL.LU R101, [R1+0x20a0] ;  /* 0x0020a00001657983 */ /* 0x000ee20000300800 */
[----:B----4-:R-:W-:-:S03]  /*2f6f0*/  IMAD.MOV.U32 R95, RZ, RZ, R103 ;  /* 0x000000ffff5f7224 */ /* 0x010fc600078e0067 */
[----:B------:R-:W3:Y:S04]  /*2f700*/  LDL.LU R102, [R1+0x209c] ;  /* 0x00209c0001667983 */ /* 0x000ee80000300800 */
[----:B------:R-:W3:Y:S01]  /*2f710*/  LDL.LU R103, [R1+0x2098] ;  /* 0x0020980001677983 */ /* 0x000ee20000300800 */
[C---:B--2---:R-:W-:Y:S11]  /*2f720*/  HMMA.1688.F32.TF32 R96, R228.reuse, R38, R96 ;  /* 0x00000026e460723c */ /* 0x044ff60000081060 */
[----:B------:R-:W-:Y:S11]  /*2f730*/  @!UPT UIADD3 URZ, URZ, URZ, URZ ;  /* 0x0000003f3f3ff290 */ /* 0x000ff6000fffe03f */
[----:B------:R-:W-:Y:S01]  /*2f740*/  @!UPT UIADD3 URZ, URZ, URZ, URZ ;  /* 0x0000003f3f3ff290 */ /* 0x000fe2000fffe03f */
[----:B------:R1:W-:Y:S04]  /*2f750*/  STL [R1+0x2020], R96 ;  /* 0x0020206001007387 */ /* 0x0003e80000100800 */
[----:B------:R2:W-:Y:S04]  /*2f760*/  STL [R1+0x201c], R97 ;  /* 0x00201c6101007387 */ /* 0x0005e80000100800 */
[----:B------:R4:W-:Y:S04]  /*2f770*/  STL [R1+0x2018], R98 ;  /* 0x0020186201007387 */ /* 0x0009e80000100800 */
[----:B------:R3:W-:Y:S04]  /*2f780*/  STL [R1+0x2014], R99 ;  /* 0x0020146301007387 */ /* 0x0007e80000100800 */
[----:B-1----:R-:W5:Y:S04]  /*2f790*/  LDL.LU R96, [R1+0xe0] ;  /* 0x0000e00001607983 */ /* 0x002f680000300800 */
[----:B--2---:R-:W5:Y:S04]  /*2f7a0*/  LDL.LU R97, [R1+0xe4] ;  /* 0x0000e40001617983 */ /* 0x004f680000300800 */
[----:B----4-:R-:W5:Y:S04]  /*2f7b0*/  LDL.LU R98, [R1+0xe8] ;  /* 0x0000e80001627983 */ /* 0x010f680000300800 */
[----:B---3--:R-:W5:Y:S01]  /*2f7c0*/  LDL.LU R99, [R1+0xec] ;  /* 0x0000ec0001637983 */ /* 0x008f620000300800 */
[C---:B------:R-:W-:Y:S08]  /*2f7d0*/  HMMA.1688.F32.TF32 R104, R228.reuse, R30, R104 ;  /* 0x0000001ee468723c */ /* 0x040ff00000081068 */
[----:B------:R-:W-:Y:S11]  /*2f7e0*/  HMMA.1688.F32.TF32 R100, R228, R34, R100 ;  /* 0x00000022e464723c */ /* 0x000ff60000081064 */
[----:B------:R-:W-:Y:S11]  /*2f7f0*/  @!UPT UIADD3 URZ, URZ, URZ, URZ ;  /* 0x0000003f3f3ff290 */ /* 0x000ff6000fffe03f */
[----:B------:R-:W-:Y:S01]  /*2f800*/  @!UPT UIADD3 URZ, URZ, URZ, URZ ;  /* 0x0000003f3f3ff290 */ /* 0x000fe2000fffe03f */
        /* <DEDUP_REMOVED lines=17> */
[----:B------:R-:W-:Y:S01]  /*2f920*/  HMMA.1688.F32.TF32 R48, R228, R18, R116 ;  /* 0x00000012e430723c */ /* 0x000fe20000081074 */
[----:B------:R-:W-:Y:S04]  /*2f930*/  LDS R228, [R4+0x7100] ;  /* 0x0071000004e47984 */ /* 0x000fe80000000800 */
[----:B------:R-:W-:Y:S04]  /*2f940*/  LDS R230, [R4+0x7900] ;  /* 0x0079000004e67984 */ /* 0x000fe80000000800 */
[----:B------:R-:W-:Y:S04]  /*2f950*/  LDS R229, [R5+0x7100] ;  /* 0x0071000005e57984 */ /* 0x000fe80000000800 */
[----:B------:R-:W1:Y:S03]  /*2f960*/  LDS R231, [R5+0x7900] ;  /* 0x0079000005e77984 */ /* 0x000e660000000800 */
[----:B------:R-:W-:Y:S01]  /*2f970*/  IMAD.MOV.U32 R107, RZ, RZ, R44 ;  /* 0x000000ffff6b7224 */ /* 0x000fe200078e002c */
[----:B------:R-:W-:Y:S01]  /*2f980*/  MOV R135, R46 ;  /* 0x0000002e00877202 */ /* 0x000fe20000000f00 */
[----:B------:R-:W-:-:S02]  /*2f990*/  IMAD.MOV.U32 R111, RZ, RZ, R45 ;  /* 0x000000ffff6f7224 */ /* 0x000fc400078e002d */
[----:B------:R-:W-:Y:S02]  /*2f9a0*/  IMAD.MOV.U32 R134, RZ, RZ, R47 ;  /* 0x000000ffff867224 */ /* 0x000fe400078e002f */
[----:B------:R-:W-:Y:S01]  /*2f9b0*/  HMMA.1688.F32.TF32 R44, R84, R38, R88 ;  /* 0x00000026542c723c */ /* 0x000fe20000081058 */
[----:B------:R-:W-:Y:S04]  /*2f9c0*/  STL [R1+0x2034], R48 ;  /* 0x0020343001007387 */ /* 0x000fe80000100800 */
[----:B------:R-:W-:Y:S04]  /*2f9d0*/  STL [R1+0x2030], R49 ;  /* 0x0020303101007387 */ /* 0x000fe80000100800 */
[----:B------:R-:W-:Y:S04]  /*2f9e0*/  STL [R1+0x202c], R50 ;  /* 0x00202c3201007387 */ /* 0x000fe80000100800 */
[----:B------:R2:W-:Y:S11]  /*2f9f0*/  STL [R1+0x2028], R51 ;  /* 0x0020283301007387 */ /* 0x0005f60000100800 */
[----:B------:R-:W-:Y:S01]  /*2fa00*/  IMAD.MOV.U32 R100, RZ, RZ, R44 ;  /* 0x000000ffff647224 */ /* 0x000fe200078e002c */
[----:B------:R-:W-:Y:S01]  /*2fa10*/  MOV R101, R45 ;  /* 0x0000002d00657202 */ /* 0x000fe20000000f00 */
[----:B------:R-:W-:-:S02]  /*2fa20*/  IMAD.MOV.U32 R102, RZ, RZ, R46 ;  /* 0x000000ffff667224 */ /* 0x000fc400078e002e */
[----:B------:R-:W-:Y:S01]  /*2fa30*/  IMAD.MOV.U32 R103, RZ, RZ, R47 ;  /* 0x000000ffff677224 */ /* 0x000fe200078e002f */
[C---:B--2---:R-:W-:Y:S08]  /*2fa40*/  HMMA.1688.F32.TF32 R48, R84.reuse, R30, R240 ;  /* 0x0000001e5430723c */ /* 0x044ff000000810f0 */
[----:B------:R-:W-:Y:S01]  /*2fa50*/  HMMA.1688.F32.TF32 R44, R84, R34, R236 ;  /* 0x00000022542c723c */ /* 0x000fe200000810ec */
[----:B------:R2:W-:Y:S04]  /*2fa60*/  STL [R1+0x203c], R54 ;  /* 0x00203c3601007387 */ /* 0x0005e80000100800 */
[----:B------:R3:W-:Y:S04]  /*2fa70*/  STL [R1+0x2038], R55 ;  /* 0x0020383701007387 */ /* 0x0007e80000100800 */
[----:B------:R-:W4:Y:S04]  /*2fa80*/  LDL.LU R240, [R1] ;  /* 0x0000000001f07983 */ /* 0x000f280000300800 */
[----:B------:R-:W4:Y:S04]  /*2fa90*/  LDL.LU R241, [R1+0x4] ;  /* 0x0000040001f17983 */ /* 0x000f280000300800 */
[----:B------:R-:W4:Y:S04]  /*2faa0*/  LDL.LU R242, [R1+0x8] ;  /* 0x0000080001f27983 */ /* 0x000f280000300800 */
[----:B------:R-:W4:Y:S03]  /*2fab0*/  LDL.LU R243, [R1+0xc] ;  /* 0x00000c0001f37983 */ /* 0x000f260000300800 */
[----:B------:R-:W-:Y:S01]  /*2fac0*/  IMAD.MOV.U32 R105, RZ, RZ, R46 ;  /* 0x000000ffff697224 */ /* 0x000fe200078e002e */
[----:B------:R-:W-:Y:S01]  /*2fad0*/  MOV R106, R47 ;  /* 0x0000002f006a7202 */ /* 0x000fe20000000f00 */
[----:B------:R-:W-:Y:S01]  /*2fae0*/  IMAD.MOV.U32 R46, RZ, RZ, R48 ;  /* 0x000000ffff2e7224 */ /* 0x000fe200078e0030 */
[----:B------:R-:W-:Y:S01]  /*2faf0*/  MOV R108, R50 ;  /* 0x00000032006c7202 */ /* 0x000fe20000000f00 */
[----:B------:R-:W-:-:S02]  /*2fb00*/  IMAD.MOV.U32 R47, RZ, RZ, R49 ;  /* 0x000000ffff2f7224 */ /* 0x000fc400078e0031 */
[----:B------:R-:W-:Y:S01]  /*2fb10*/  IMAD.MOV.U32 R109, RZ, RZ, R51 ;  /* 0x000000ffff6d7224 */ /* 0x000fe200078e0033 */
[----:B-----5:R-:W-:Y:S11]  /*2fb20*/  HMMA.1688.F32.TF32 R96, R84, R14, R96 ;  /* 0x0000000e5460723c */ /* 0x020ff60000081060 */
[----:B------:R-:W-:Y:S11]  /*2fb30*/  @!UPT UIADD3 URZ, URZ, URZ, URZ ;  /* 0x0000003f3f3ff290 */ /* 0x000ff6000fffe03f */
[----:B------:R-:W-:Y:S02]  /*2fb40*/  @!UPT UIADD3 URZ, URZ, URZ, URZ ;  /* 0x0000003f3f3ff290 */ /* 0x000fe4000fffe03f */
[----:B------:R-:W-:Y:S01]  /*2fb50*/  MOV R133, R96 ;  /* 0x0000006000857202 */ /* 0x000fe20000000f00 */
[----:B------:R-:W-:Y:S01]  /*2fb60*/  IMAD.MOV.U32 R132, RZ, RZ, R97 ;  /* 0x000000ffff847224 */ /* 0x000fe200078e0061 */
[----:B------:R-:W5:Y:S01]  /*2fb70*/  LDL.LU R96, [R1+0x90] ;  /* 0x0000900001607983 */ /* 0x000f620000300800 */
[----:B------:R-:W-:Y:S01]  /*2fb80*/  IMAD.MOV.U32 R37, RZ, RZ, R98 ;  /* 0x000000ffff257224 */ /* 0x000fe200078e0062 */
[----:B------:R-:W-:Y:S02]  /*2fb90*/  MOV R36, R99 ;  /* 0x0000006300247202 */ /* 0x000fe40000000f00 */
        /* <DEDUP_REMOVED lines=19> */
[----:B------:R-:W1:Y:S04]  /*2fcd0*/  LDL.LU R120, [R1+0x50] ;  /* 0x0000500001787983 */ /* 0x000e680000300800 */
[----:B------:R-:W1:Y:S04]  /*2fce0*/  LDL.LU R121, [R1+0x54] ;  /* 0x0000540001797983 */ /* 0x000e680000300800 */
[----:B------:R-:W1:Y:S04]  /*2fcf0*/  LDL.LU R122, [R1+0x58] ;  /* 0x00005800017a7983 */ /* 0x000e680000300800 */
[----:B------:R-:W1:Y:S04]  /*2fd00*/  LDL.LU R123, [R1+0x5c] ;  /* 0x00005c00017b7983 */ /* 0x000e680000300800 */
        /* <DEDUP_REMOVED lines=11> */
[----:B------:R-:W4:Y:S01]  /*2fdc0*/  LDL.LU R91, [R1+0x2c] ;  /* 0x00002c00015b7983 */ /* 0x000f220000300800 */
[C---:B------:R-:W-:Y:S08]  /*2fdd0*/  HMMA.1688.F32.TF32 R140, R224.reuse, R10, R160 ;  /* 0x0000000ae08c723c */ /* 0x040ff000000810a0 */
[----:B------:R-:W-:Y:S07]  /*2fde0*/  HMMA.1688.F32.TF32 R160, R224, R22, R180 ;  /* 0x00000016e0a0723c */ /* 0x000fee00000810b4 */
[----:B------:R-:W-:Y:S01]  /*2fdf0*/  IMAD.MOV.U32 R180, RZ, RZ, R189 ;  /* 0x000000ffffb47224 */ /* 0x000fe200078e00bd */
[----:B------:R-:W-:Y:S01]  /*2fe00*/  MOV R182, R191 ;  /* 0x000000bf00b67202 */ /* 0x000fe20000000f00 */
[----:B------:R-:W-:Y:S01]  /*2fe10*/  IMAD.MOV.U32 R181, RZ, RZ, R190 ;  /* 0x000000ffffb57224 */ /* 0x000fe200078e00be */
[C---:B-1----:R-:W-:Y:S08]  /*2fe20*/  HMMA.1688.F32.TF32 R232, R228.reuse, R10, R120 ;  /* 0x0000000ae4e8723c */ /* 0x042ff00000081078 */
[C---:B--2---:R-:W-:Y:S08]  /*2fe30*/  HMMA.1688.F32.TF32 R112, R228.reuse, R38, R112 ;  /* 0x00000026e470723c */ /* 0x044ff00000081070 */
[----:B---3--:R-:W-:Y:S07]  /*2fe40*/  HMMA.1688.F32.TF32 R116, R228, R34, R116 ;  /* 0x00000022e474723c */ /* 0x008fee0000081074 */
[----:B------:R1:W-:Y:S04]  /*2fe50*/  STL [R1+0x1fc8], R232 ;  /* 0x001fc8e801007387 */ /* 0x0003e80000100800 */
[----:B------:R2:W-:Y:S04]  /*2fe60*/  STL [R1+0x1fc4], R233 ;  /* 0x001fc4e901007387 */ /* 0x0005e80000100800 */
[----:B------:R-:W-:Y:S04]  /*2fe70*/  STL [R1+0x1fc0], R234 ;  /* 0x001fc0ea01007387 */ /* 0x000fe80000100800 */
[----:B------:R2:W-:Y:S04]  /*2fe80*/  STL [R1+0x1fbc], R235 ;  /* 0x001fbceb01007387 */ /* 0x0005e80000100800 */
[----:B------:R-:W-:Y:S04]  /*2fe90*/  STL [R1+0x1fd4], R113 ;  /* 0x001fd47101007387 */ /* 0x000fe80000100800 */
[----:B------:R-:W-:Y:S04]  /*2fea0*/  STL [R1+0x1fd0], R114 ;  /* 0x001fd07201007387 */ /* 0x000fe80000100800 */
[----:B------:R-:W-:Y:S04]  /*2feb0*/  STL [R1+0x1fcc], R115 ;  /* 0x001fcc7301007387 */ /* 0x000fe80000100800 */
[----:B------:R-:W-:Y:S04]  /*2fec0*/  STL [R1+0x1fb8], R119 ;  /* 0x001fb87701007387 */ /* 0x000fe80000100800 */
[----:B------:R-:W3:Y:S04]  /*2fed0*/  LDL.LU R189, [R1+0x2094] ;  /* 0x0020940001bd7983 */ /* 0x000ee80000300800 */
[----:B------:R-:W3:Y:S04]  /*2fee0*/  LDL.LU R190, [R1+0x2090] ;  /* 0x0020900001be7983 */ /* 0x000ee80000300800 */
[----:B------:R-:W3:Y:S01]  /*2fef0*/  LDL.LU R191, [R1+0x208c] ;  /* 0x00208c0001bf7983 */ /* 0x000ee20000300800 */
[C---:B-----5:R-:W-:Y:S01]  /*2ff00*/  HMMA.1688.F32.TF32 R128, R84.reuse, R26, R96 ;  /* 0x0000001a5480723c */ /* 0x060fe20000081060 */
[----:B------:R-:W-:Y:S11]  /*2ff10*/  IMAD.MOV.U32 R104, RZ, RZ, R45 ;  /* 0x000000ffff687224 */ /* 0x000ff600078e002d */
[----:B------:R-:W-:Y:S11]  /*2ff20*/  @!UPT UIADD3 URZ, URZ, URZ, URZ ;  /* 0x0000003f3f3ff290 */ /* 0x000ff6000fffe03f */
[----:B------:R-:W-:Y:S01]  /*2ff30*/  @!UPT UIADD3 URZ, URZ, URZ, URZ ;  /* 0x0000003f3f3ff290 */ /* 0x000fe2000fffe03f */
[----:B------:R-:W-:Y:S01]  /*2ff40*/  IMAD.MOV.U32 R97, RZ, RZ, R128 ;  /* 0x000000ffff617224 */ /* 0x000fe200078e0080 */
[----:B------:R-:W-:Y:S01]  /*2ff50*/  MOV R98, R129 ;  /* 0x0000008100627202 */ /* 0x000fe20000000f00 */
[----:B------:R-:W-:Y:S02]  /*2ff60*/  IMAD.MOV.U32 R99, RZ, RZ, R130 ;  /* 0x000000ffff637224 */ /* 0x000fe400078e0082 */
[----:B------:R-:W-:Y:S02]  /*2ff70*/  IMAD.MOV.U32 R45, RZ, RZ, R131 ;  /* 0x000000ffff2d7224 */ /* 0x000fe400078e0083 */
[C---:B------:R-:W-:Y:S08]  /*2ff80*/  HMMA.1688.F32.TF32 R128, R84.reuse, R22, R48 ;  /* 0x000000165480723c */ /* 0x040ff00000081030 */
[----:B------:R-:W-:Y:S01]  /*2ff90*/  HMMA.1688.F32.TF32 R84, R84, R18, R124 ;  /* 0x000000125454723c */ /* 0x000fe2000008107c */
[----:B------:R-:W-:Y:S01]  /*2ffa0*/  MOV R110, R44 ;  /* 0x0000002c006e7202 */ /* 0x000fe20000000f00 */
[----:B------:R-:W-:-:S02]  /*2ffb0*/  IMAD.MOV.U32 R183, RZ, RZ, R198 ;  /* 0x000000ffffb77224 */ /* 0x000fc400078e00c6 */
[----:B------:R-:W5:Y:S04]  /*2ffc0*/  LDL.LU R198, [R1+0x2088] ;  /* 0x0020880001c67983 */ /* 0x000f680000300800 */
[----:B----4-:R-:W-:Y:S08]  /*2ffd0*/  HMMA.1688.F32.TF32 R120, R228, R30, R88 ;  /* 0x0000001ee478723c */ /* 0x010ff00000081058 */
[----:B------:R-:W-:Y:S01]  /*2ffe0*/  HMMA.1688.F32.TF32 R136, R224, R14, R156 ;  /* 0x0000000ee088723c */ /* 0x000fe2000008109c */
[----:B------:R-:W-:Y:S01]  /*2fff0*/  MOV R50, R128 ;  /* 0x0000008000327202 */ /* 0x000fe20000000f00 */
[----:B------:R-:W-:Y:S01]  /*30000*/  IMAD.MOV.U32 R51, RZ, RZ, R129 ;  /* 0x000000ffff337224 */ /* 0x000fe200078e0081 */
[----:B------:R-:W-:Y:S01]  /*30010*/  MOV R96, R131 ;  /* 0x0000008300607202 */ /* 0x000fe20000000f00 */
[----:B------:R-:W-:-:S04]  /*30020*/  IMAD.MOV.U32 R44, RZ, RZ, R130 ;  /* 0x000000ffff2c7224 */ /* 0x000fc800078e0082 */
[----:B------:R-:W-:Y:S01]  /*30030*/  HMMA.1688.F32.TF32 R144, R224, R38, R164 ;  /* 0x00000026e090723c */ /* 0x000fe200000810a4 */
[----:B------:R-:W-:Y:S01]  /*30040*/  IMAD.MOV.U32 R54, RZ, RZ, R84 ;  /* 0x000000ffff367224 */ /* 0x000fe200078e0054 */
[----:B------:R-:W-:Y:S01]  /*30050*/  MOV R48, R86 ;  /* 0x0000005600307202 */ /* 0x000fe20000000f00 */
[----:B------:R-:W-:-:S05]  /*30060*/  IMAD.MOV.U32 R55, RZ, RZ, R85 ;  /* 0x000000ffff377224 */ /* 0x000fca00078e0055 */
[----:B------:R-:W-:Y:S01]  /*30070*/  HMMA.1688.F32.TF32 R148, R224, R34, R168 ;  /* 0x00000022e094723c */ /* 0x000fe200000810a8 */
[----:B------:R-:W-:Y:S01]  /*30080*/  IMAD.MOV.U32 R49, RZ, RZ, R87 ;  /* 0x000000ffff317224 */ /* 0x000fe200078e0057 */
[----:B-1----:R-:W-:Y:S01]  /*30090*/  MOV R232, R21 ;  /* 0x0000001500e87202 */ /* 0x002fe20000000f00 */
[----:B--2---:R-:W-:Y:S01]  /*300a0*/  IMAD.MOV.U32 R233, RZ, RZ, R20 ;  /* 0x000000ffffe97224 */ /* 0x004fe200078e0014 */
[----:B------:R-:W-:Y:S01]  /*300b0*/  MOV R235, R16 ;  /* 0x0000001000eb7202 */ /* 0x000fe20000000f00 */
[----:B------:R-:W-:Y:S01]  /*300c0*/  IMAD.MOV.U32 R234, RZ, RZ, R17 ;  /* 0x000000ffffea7224 */ /* 0x000fe200078e0011 */
[----:B------:R-:W-:Y:S02]  /*300d0*/  LDS R88, [R2+0x8080] ;  /* 0x0080800002587984 */ /* 0x000fe40000000800 */
[C---:B------:R-:W-:Y:S02]  /*300e0*/  HMMA.1688.F32.TF32 R84, R228.reuse, R14, R92 ;  /* 0x0000000ee454723c */ /* 0x040fe4000008105c */
[----:B------:R-:W-:Y:S04]  /*300f0*/  LDS R90, [R2+0x8880] ;  /* 0x00888000025a7984 */ /* 0x000fe80000000800 */
[----:B------:R-:W-:Y:S02]  /*30100*/  LDS R89, [R0+0x8080] ;  /* 0x0080800000597984 */ /* 0x000fe40000000800 */
[C---:B------:R-:W-:Y:S02]  /*30110*/  HMMA.1688.F32.TF32 R124, R228.reuse, R26, R236 ;  /* 0x0000001ae47c723c */ /* 0x040fe400000810ec */
[----:B------:R-:W-:Y:S06]  /*30120*/  LDS R91, [R0+0x8880] ;  /* 0x00888000005b7984 */ /* 0x000fec0000000800 */
[C---:B------:R-:W-:Y:S08]  /*30130*/  HMMA.1688.F32.TF32 R128, R228.reuse, R22, R240 ;  /* 0x00000016e480723c */ /* 0x040ff000000810f0 */
[----:B------:R-:W-:Y:S08]  /*30140*/  HMMA.1688.F32.TF32 R228, R228, R18, R152 ;  /* 0x00000012e4e4723c */ /* 0x000ff00000081098 */
[C---:B------:R-:W-:Y:S08]  /*30150*/  HMMA.1688.F32.TF32 R152, R224.reuse, R30, R172 ;  /* 0x0000001ee098723c */ /* 0x040ff000000810ac */
[C---:B------:R-:W-:Y:S08]  /*30160*/  HMMA.1688.F32.TF32 R156, R224.reuse, R26, R176 ;  /* 0x0000001ae09c723c */ /* 0x040ff000000810b0 */
[----:B------:R-:W-:Y:S07]  /*30170*/  HMMA.1688.F32.TF32 R224, R224, R18, R184 ;  /* 0x00000012e0e0723c */ /* 0x000fee00000810b8 */
[----:B------:R-:W-:Y:S01]  /*30180*/  IMAD.MOV.U32 R184, RZ, RZ, R199 ;  /* 0x000000ffffb87224 */ /* 0x000fe200078e00c7 */
[----:B------:R-:W-:Y:S01]  /*30190*/  MOV R185, R192 ;  /* 0x000000c000b97202 */ /* 0x000fe20000000f00 */
[----:B------:R-:W5:Y:S01]  /*301a0*/  LDL.LU R199, [R1+0x2084] ;  /* 0x0020840001c77983 */ /* 0x000f620000300800 */
[----:B------:R-:W-:-:S02]  /*301b0*/  IMAD.MOV.U32 R186, RZ, RZ, R193 ;  /* 0x000000ffffba7224 */ /* 0x000fc400078e00c1 */
[----:B------:R-:W-:Y:S01]  /*301c0*/  IMAD.MOV.U32 R187, RZ, RZ, R194 ;  /* 0x000000ffffbb7224 */ /* 0x000fe200078e00c2 */
[----:B------:R-:W2:Y:S04]  /*301d0*/  LDL.LU R192, [R1+0x2080] ;  /* 0x0020800001c07983 */ /* 0x000ea80000300800 */
[----:B------:R-:W2:Y:S04]  /*301e0*/  LDL.LU R193, [R1+0x207c] ;  /* 0x00207c0001c17983 */ /* 0x000ea80000300800 */
[----:B------:R-:W2:Y:S01]  /*301f0*/  LDL.LU R194, [R1+0x2078] ;  /* 0x0020780001c27983 */ /* 0x000ea20000300800 */
[C---:B---3--:R-:W-:Y:S07]  /*30200*/  HMMA.1688.F32.TF32 R168, R40.reuse, R14, R188 ;  /* 0x0000000e28a8723c */ /* 0x048fee00000810bc */
[----:B------:R-:W-:Y:S01]  /*30210*/  MOV R188, R195 ;  /* 0x000000c300bc7202 */ /* 0x000fe20000000f00 */
[----:B------:R-:W-:Y:S01]  /*30220*/  IMAD.MOV.U32 R189, RZ, RZ, R6 ;  /* 0x000000ffffbd7224 */ /* 0x000fe200078e0006 */
[----:B------:R-:W2:Y:S04]  /*30230*/  LDL.LU R195, [R1+0x2074] ;  /* 0x0020740001c37983 */ /* 0x000ea80000300800 */
[----:B------:R-:W3:Y:S01]  /*30240*/  LDL.LU R6, [R1+0x2070] ;  /* 0x0020700001067983 */ /* 0x000ee20000300800 */
[----:B------:R-:W-:Y:S01]  /*30250*/  MOV R242, R33 ;  /* 0x0000002100f27202 */ /* 0x000fe20000000f00 */
[----:B------:R-:W-:Y:S01]  /*30260*/  IMAD.MOV.U32 R243, RZ, RZ, R32 ;  /* 0x000000fffff37224 */ /* 0x000fe200078e0020 */
[C---:B------:R-:W-:Y:S01]  /*30270*/  HMMA.1688.F32.TF32 R200, R40.reuse, R34, R200 ;  /* 0x0000002228c8723c */ /* 0x040fe200000810c8 */
[----:B------:R-:W-:Y:S04]  /*30280*/  LDS R32, [R2+0x8000] ;  /* 0x0080000002207984 */ /* 0x000fe80000000800 */
[----:B------:R-:W-:Y:S03]  /*30290*/  LDS R34, [R2+0x8800] ;  /* 0x0088000002227984 */ /* 0x000fe60000000800 */
[----:B------:R-:W-:Y:S01]  /*302a0*/  HMMA.1688.F32.TF32 R212, R40, R22, R212 ;  /* 0x0000001628d4723c */ /* 0x000fe200000810d4 */
[----:B------:R-:W-:Y:S04]  /*302b0*/  LDS R33, [R0+0x8000] ;  /* 0x0080000000217984 */ /* 0x000fe80000000800 */
[----:B------:R-:W-:Y:S01]  /*302c0*/  LDS R35, [R0+0x8800] ;  /* 0x0088000000237984 */ /* 0x000fe20000000800 */
[----:B------:R-:W-:-:S02]  /*302d0*/  IMAD.MOV.U32 R238, RZ, RZ, R25 ;  /* 0x000000ffffee7224 */ /* 0x000fc400078e0019 */
[----:B------:R-:W-:Y:S01]  /*302e0*/  IMAD.MOV.U32 R239, RZ, RZ, R24 ;  /* 0x000000ffffef7224 */ /* 0x000fe200078e0018 */
[C---:B------:R-:W-:Y:S01]  /*302f0*/  HMMA.1688.F32.TF32 R208, R40.reuse, R26, R208 ;  /* 0x0000001a28d0723c */ /* 0x040fe200000810d0 */
[----:B------:R-:W-:Y:S01]  /*30300*/  MOV R164, R223 ;  /* 0x000000df00a47202 */ /* 0x000fe20000000f00 */
[----:B------:R-:W-:Y:S01]  /*30310*/  IMAD.MOV.U32 R165, RZ, RZ, R222 ;  /* 0x000000ffffa57224 */ /* 0x000fe200078e00de */
[----:B------:R-:W-:Y:S01]  /*30320*/  MOV R167, R220 ;  /* 0x000000dc00a77202 */ /* 0x000fe20000000f00 */
[----:B------:R-:W-:Y:S01]  /*30330*/  IMAD.MOV.U32 R166, RZ, RZ, R221 ;  /* 0x000000ffffa67224 */ /* 0x000fe200078e00dd */
[----:B------:R-:W-:Y:S01]  /*30340*/  MOV R237, R28 ;  /* 0x0000001c00ed7202 */ /* 0x000fe20000000f00 */
[----:B------:R-:W-:Y:S02]  /*30350*/  IMAD.MOV.U32 R236, RZ, RZ, R29 ;  /* 0x000000ffffec7224 */ /* 0x000fe400078e001d */
[----:B------:R-:W-:Y:S01]  /*30360*/  HMMA.1688.F32.TF32 R204, R40, R30, R204 ;  /* 0x0000001e28cc723c */ /* 0x000fe200000810cc */
[----:B------:R-:W-:-:S02]  /*30370*/  IMAD.MOV.U32 R240, RZ, RZ, R249 ;  /* 0x000000fffff07224 */ /* 0x000fc400078e00f9 */
[----:B------:R-:W-:Y:S01]  /*30380*/  IMAD.MOV.U32 R241, RZ, RZ, R248 ;  /* 0x000000fffff17224 */ /* 0x000fe200078e00f8 */
[----:B------:R-:W-:Y:S01]  /*30390*/  MOV R191, R250 ;  /* 0x000000fa00bf7202 */ /* 0x000fe20000000f00 */
[----:B------:R-:W-:Y:S01]  /*303a0*/  IMAD.MOV.U32 R190, RZ, RZ, R251 ;  /* 0x000000ffffbe7224 */ /* 0x000fe200078e00fb */
[----:B------:R-:W-:Y:S04]  /*303b0*/  LDS R248, [R4+0x8000] ;  /* 0x0080000004f87984 */ /* 0x000fe80000000800 */
[----:B------:R-:W-:Y:S04]  /*303c0*/  LDS R250, [R4+0x8800] ;  /* 0x0088000004fa7984 */ /* 0x000fe80000000800 */
[----:B------:R-:W-:Y:S04]  /*303d0*/  LDS R249, [R5+0x8000] ;  /* 0x0080000005f97984 */ /* 0x000fe80000000800 */
[----:B------:R-:W-:Y:S01]  /*303e0*/  LDS R251, [R5+0x8800] ;  /* 0x0088000005fb7984 */ /* 0x000fe20000000800 */
[C---:B-----5:R-:W-:Y:S08]  /*303f0*/  HMMA.1688.F32.TF32 R176, R40.reuse, R38, R196 ;  /* 0x0000002628b0723c */ /* 0x060ff000000810c4 */
[C---:B------:R-:W-:Y:S01]  /*30400*/  HMMA.1688.F32.TF32 R196, R40.reuse, R18, R216 ;  /* 0x0000001228c4723c */ /* 0x040fe200000810d8 */
[----:B---3--:R-:W1:Y:S04]  /*30410*/  LDSM.16.M88.4 R16, [R6+0x20100] ;  /* 0x020100000610783b */ /* 0x008e680000000200 */
[----:B------:R-:W3:Y:S03]  /*30420*/  LDSM.16.M88.4 R20, [R6+0x22100] ;  /* 0x022100000614783b */ /* 0x000ee60000000200 */
[----:B--2---:R-:W-:Y:S01]  /*30430*/  HMMA.1688.F32.TF32 R172, R40, R10, R192 ;  /* 0x0000000a28ac723c */ /* 0x004fe200000810c0 */
[----:B------:R-:W2:Y:S06]  /*30440*/  LDSM.16.M88.4 R24, [R6+0x26100] ;  /* 0x026100000618783b */ /* 0x000eac0000000200 */
[----:B------:R-:W-:Y:S01]  /*30450*/  IMAD.MOV.U32 R192, RZ, RZ, R13 ;  /* 0x000000ffffc07224 */ /* 0x000fe200078e000d */
[----:B------:R-:W-:Y:S01]  /*30460*/  LDSM.16.M88.4 R216, [R6+0x2c100] ;  /* 0x02c1000006d8783b */ /* 0x000fe20000000200 */
[----:B------:R-:W-:Y:S01]  /*30470*/  IMAD.MOV.U32 R193, RZ, RZ, R12 ;  /* 0x000000ffffc17224 */ /* 0x000fe200078e000c */
[----:B------:R-:W-:Y:S01]  /*30480*/  MOV R194, R9 ;  /* 0x0000000900c27202 */ /* 0x000fe20000000f00 */
[----:B------:R-:W-:Y:S01]  /*30490*/  IMAD.MOV.U32 R195, RZ, RZ, R8 ;  /* 0x000000ffffc37224 */ /* 0x000fe200078e0008 */
[----:B------:R-:W4:Y:S04]  /*304a0*/  LDSM.16.M88.4 R12, [R6+0x28100] ;  /* 0x02810000060c783b */ /* 0x000f280000000200 */
[----:B------:R-:W5:Y:S04]  /*304b0*/  LDSM.16.M88.4 R8, [R6+0x2a100] ;  /* 0x02a100000608783b */ /* 0x000f680000000200 */
[----:B------:R-:W5:Y:S04]  /*304c0*/  LDSM.16.M88.4 R220, [R6+0x2e100] ;  /* 0x02e1000006dc783b */ /* 0x000f680000000200 */
[----:B------:R-:W5:Y:S01]  /*304d0*/  LDSM.16.M88.4 R28, [R6+0x24100] ;  /* 0x02410000061c783b */ /* 0x000f620000000200 */
[C---:B-1----:R-:W-:Y:S08]  /*304e0*/  HMMA.1688.F32.TF32 R192, R32.reuse, R16, R192 ;  /* 0x0000001020c0723c */ /* 0x042ff000000810c0 */
[----:B---3--:R-:W-:Y:S01]  /*304f0*/  HMMA.1688.F32.TF32 R40, R32, R20, R232 ;  /* 0x000000142028723c */ /* 0x008fe200000810e8 */
[----:B--2---:R-:W-:Y:S04]  /*30500*/  STL [R1+0x1f80], R26 ;  /* 0x001f801a01007387 */ /* 0x004fe80000100800 */
[----:B------:R-:W-:Y:S04]  /*30510*/  STL [R1+0x1f7c], R27 ;  /* 0x001f7c1b01007387 */ /* 0x000fe80000100800 */
[----:B----4-:R-:W-:Y:S04]  /*30520*/  STL [R1+0x1f74], R14 ;  /* 0x001f740e01007387 */ /* 0x010fe80000100800 */
[----:B------:R-:W-:Y:S04]  /*30530*/  STL [R1+0x1f70], R15 ;  /* 0x001f700f01007387 */ /* 0x000fe80000100800 */
[----:B-----5:R-:W-:Y:S04]  /*30540*/  STL [R1+0x1f6c], R10 ;  /* 0x001f6c0a01007387 */ /* 0x020fe80000100800 */
[----:B------:R-:W-:Y:S04]  /*30550*/  STL [R1+0x1f68], R11 ;  /* 0x001f680b01007387 */ /* 0x000fe80000100800 */
[----:B------:R-:W-:Y:S04]  /*30560*/  STL [R1+0x1f84], R218 ;  /* 0x001f84da01007387 */ /* 0x000fe80000100800 */
[----:B------:R-:W-:Y:S04]  /*30570*/  STL [R1+0x1f78], R219 ;  /* 0x001f78db01007387 */ /* 0x000fe80000100800 */
[----:B------:R-:W-:Y:S01]  /*30580*/  STL [R1+0x1f8c], R222 ;  /* 0x001f8cde01007387 */ /* 0x000fe20000100800 */
[----:B------:R-:W-:-:S03]  /*30590*/  IMAD.MOV.U32 R233, RZ, RZ, R40 ;  /* 0x000000ffffe97224 */ /* 0x000fc600078e0028 */
[----:B------:R-:W-:Y:S01]  /*305a0*/  STL [R1+0x1f88], R223 ;  /* 0x001f88df01007387 */ /* 0x000fe20000100800 */
[----:B------:R-:W-:-:S03]  /*305b0*/  MOV R234, R41 ;  /* 0x0000002900ea7202 */ /* 0x000fc60000000f00 */
[----:B------:R-:W-:Y:S01]  /*305c0*/  STL [R1+0x1d24], R6 ;  /* 0x001d240601007387 */ /* 0x000fe20000100800 */
[----:B------:R-:W-:-:S03]  /*305d0*/  IMAD.MOV.U32 R235, RZ, RZ, R42 ;  /* 0x000000ffffeb7224 */ /* 0x000fc600078e002a */
[----:B------:R1:W-:Y:S01]  /*305e0*/  STL.64 [R1+0xe0], R192 ;  /* 0x0000e0c001007387 */ /* 0x0003e20000100a00 */
[----:B------:R-:W-:-:S03]  /*305f0*/  IMAD.MOV.U32 R119, RZ, RZ, R43 ;  /* 0x000000ffff777224 */ /* 0x000fc600078e002b */
[----:B------:R2:W-:Y:S04]  /*30600*/  STL.64 [R1+0xe8], R194 ;  /* 0x0000e8c201007387 */ /* 0x0005e80000100a00 */
[----:B------:R-:W3:Y:S04]  /*30610*/  LDL.LU R40, [R1+0x160] ;  /* 0x0001600001287983 */ /* 0x000ee80000300800 */
[----:B------:R-:W3:Y:S04]  /*30620*/  LDL.LU R41, [R1+0x164] ;  /* 0x0001640001297983 */ /* 0x000ee80000300800 */
[----:B------:R-:W3:Y:S04]  /*30630*/  LDL.LU R42, [R1+0x168] ;  /* 0x00016800012a7983 */ /* 0x000ee80000300800 */
[----:B------:R-:W3:Y:S01]  /*30640*/  LDL.LU R43, [R1+0x16c] ;  /* 0x00016c00012b7983 */ /* 0x000ee20000300800 */
[C---:B------:R-:W-:Y:S03]  /*30650*/  HMMA.1688.F32.TF32 R236, R32.reuse, R28, R236 ;  /* 0x0000001c20ec723c */ /* 0x040fe600000810ec */
[----:B-1----:R-:W4:Y:S04]  /*30660*/  LDL.LU R192, [R1+0x150] ;  /* 0x0001500001c07983 */ /* 0x002f280000300800 */
[----:B------:R-:W4:Y:S01]  /*30670*/  LDL.LU R193, [R1+0x154] ;  /* 0x0001540001c17983 */ /* 0x000f220000300800 */
[C---:B------:R-:W-:Y:S03]  /*30680*/  HMMA.1688.F32.TF32 R240, R32.reuse, R24, R240 ;  /* 0x0000001820f0723c */ /* 0x040fe600000810f0 */
[----:B--2---:R-:W4:Y:S04]  /*30690*/  LDL.LU R194, [R1+0x158] ;  /* 0x0001580001c27983 */ /* 0x004f280000300800 */
[----:B------:R-:W4:Y:S01]  /*306a0*/  LDL.LU R195, [R1+0x15c] ;  /* 0x00015c0001c37983 */ /* 0x000f220000300800 */
[C---:B------:R-:W-:Y:S08]  /*306b0*/  HMMA.1688.F32.TF32 R188, R32.reuse, R12, R188 ;  /* 0x0000000c20bc723c */ /* 0x040ff000000810bc */
[C---:B------:R-:W-:Y:S01]  /*306c0*/  HMMA.1688.F32.TF32 R184, R32.reuse, R8, R184 ;  /* 0x0000000820b8723c */ /* 0x040fe200000810b8 */
[----:B------:R-:W-:Y:S01]  /*306d0*/  IMAD.MOV.U32 R115, RZ, RZ, R238 ;  /* 0x000000ffff737224 */ /* 0x000fe200078e00ee */
[----:B------:R-:W-:Y:S01]  /*306e0*/  MOV R232, R239 ;  /* 0x000000ef00e87202 */ /* 0x000fe20000000f00 */
[----:B------:R-:W-:Y:S01]  /*306f0*/  IMAD.MOV.U32 R114, RZ, RZ, R237 ;  /* 0x000000ffff727224 */ /* 0x000fe200078e00ed */
[----:B------:R-:W-:Y:S01]  /*30700*/  MOV R113, R236 ;  /* 0x000000ec00717202 */ /* 0x000fe20000000f00 */
[----:B------:R-:W2:Y:S04]  /*30710*/  LDL.LU.64 R238, [R1+0x2068] ;  /* 0x0020680001ee7983 */ /* 0x000ea80000300a00 */
[----:B------:R-:W2:Y:S04]  /*30720*/  LDL.LU.64 R236, [R1+0x2060] ;  /* 0x0020600001ec7983 */ /* 0x000ea80000300a00 */
[----:B------:R-:W-:Y:S04]  /*30730*/  STL.64 [R1+0xb0], R240 ;  /* 0x0000b0f001007387 */ /* 0x000fe80000100a00 */
[----:B------:R1:W-:Y:S01]  /*30740*/  STL.64 [R1+0xb8], R242 ;  /* 0x0000b8f201007387 */ /* 0x0003e20000100a00 */
[C---:B------:R-:W-:Y:S03]  /*30750*/  HMMA.1688.F32.TF32 R180, R32.reuse, R216, R180 ;  /* 0x000000d820b4723c */ /* 0x040fe600000810b4 */
[----:B-1----:R-:W5:Y:S04]  /*30760*/  LDL.LU.64 R242, [R1+0x2058] ;  /* 0x0020580001f27983 */ /* 0x002f680000300a00 */
[----:B------:R-:W5:Y:S04]  /*30770*/  LDL.LU.64 R240, [R1+0x2050] ;  /* 0x0020500001f07983 */ /* 0x000f680000300a00 */
[----:B------:R1:W-:Y:S04]  /*30780*/  STL.64 [R1+0xa0], R188 ;  /* 0x0000a0bc01007387 */ /* 0x0003e80000100a00 */
[----:B------:R1:W-:Y:S01]  /*30790*/  STL.64 [R1+0xa8], R190 ;  /* 0x0000a8be01007387 */ /* 0x0003e20000100a00 */
[----:B------:R-:W-:Y:S03]  /*307a0*/  HMMA.1688.F32.TF32 R32, R32, R220, R164 ;  /* 0x000000dc2020723c */ /* 0x000fe600000810a4 */
[----:B-1----:R-:W2:Y:S04]  /*307b0*/  LDL.LU R188, [R1+0x140] ;  /* 0x0001400001bc7983 */ /* 0x002ea80000300800 */
[----:B------:R1:W-:Y:S04]  /*307c0*/  STL.64 [R1+0x90], R184 ;  /* 0x000090b801007387 */ /* 0x0003e80000100a00 */
[----:B------:R1:W-:Y:S04]  /*307d0*/  STL.64 [R1+0x98], R186 ;  /* 0x000098ba01007387 */ /* 0x0003e80000100a00 */
[----:B------:R-:W2:Y:S04]  /*307e0*/  LDL.LU R189, [R1+0x144] ;  /* 0x0001440001bd7983 */ /* 0x000ea80000300800 */
[----:B------:R-:W2:Y:S04]  /*307f0*/  LDL.LU R190, [R1+0x148] ;  /* 0x0001480001be7983 */ /* 0x000ea80000300800 */
[----:B------:R-:W2:Y:S04]  /*30800*/  LDL.LU R191, [R1+0x14c] ;  /* 0x00014c0001bf7983 */ /* 0x000ea80000300800 */
[----:B-1----:R-:W5:Y:S04]  /*30810*/  LDL.LU R184, [R1+0x130] ;  /* 0x0001300001b87983 */ /* 0x002f680000300800 */
[----:B------:R1:W-:Y:S04]  /*30820*/  STL.64 [R1+0x80], R180 ;  /* 0x000080b401007387 */ /* 0x0003e80000100a00 */
[----:B------:R1:W-:Y:S04]  /*30830*/  STL.64 [R1+0x88], R182 ;  /* 0x000088b601007387 */ /* 0x0003e80000100a00 */
[----:B------:R-:W-:Y:S04]  /*30840*/  STL.64 [R1+0x70], R32 ;  /* 0x0000702001007387 */ /* 0x000fe80000100a00 */
[----:B------:R3:W-:Y:S04]  /*30850*/  STL.64 [R1+0x78], R34 ;  /* 0x0000782201007387 */ /* 0x0007e80000100a00 */
[----:B------:R-:W5:Y:S04]  /*30860*/  LDL.LU R185, [R1+0x134] ;  /* 0x0001340001b97983 */ /* 0x000f680000300800 */
[----:B------:R-:W5:Y:S04]  /*30870*/  LDL.LU R186, [R1+0x138] ;  /* 0x0001380001ba7983 */ /* 0x000f680000300800 */
[----:B------:R-:W5:Y:S04]  /*30880*/  LDL.LU R187, [R1+0x13c] ;  /* 0x00013c0001bb7983 */ /* 0x000f680000300800 */
[----:B-1----:R-:W5:Y:S04]  /*30890*/  LDL.LU R180, [R1+0x120] ;  /* 0x0001200001b47983 */ /* 0x002f680000300800 */
[----:B------:R-:W5:Y:S04]  /*308a0*/  LDL.LU R181, [R1+0x124] ;  /* 0x0001240001b57983 */ /* 0x000f680000300800 */
[----:B------:R-:W5:Y:S04]  /*308b0*/  LDL.LU R182, [R1+0x128] ;  /* 0x0001280001b67983 */ /* 0x000f680000300800 */
[----:B------:R-:W5:Y:S04]  /*308c0*/  LDL.LU R183, [R1+0x12c] ;  /* 0x00012c0001b77983 */ /* 0x000f680000300800 */
[----:B------:R-:W5:Y:S01]  /*308d0*/  LDL.LU R164, [R1+0x110] ;  /* 0x0001100001a47983 */ /* 0x000f620000300800 */
[----:B------:R-:W-:Y:S01]  /*308e0*/  IMAD.MOV.U32 R165, RZ, RZ, R252 ;  /* 0x000000ffffa57224 */ /* 0x000fe200078e00fc */
[----:B------:R-:W-:Y:S01]  /*308f0*/  MOV R167, R3 ;  /* 0x0000000300a77202 */ /* 0x000fe20000000f00 */
[----:B------:R-:W-:Y:S01]  /*30900*/  IMAD.MOV.U32 R166, RZ, RZ, R7 ;  /* 0x000000ffffa67224 */ /* 0x000fe200078e0007 */
[C---:B---3--:R-:W-:Y:S11]  /*30910*/  HMMA.1688.F32.TF32 R32, R248.reuse, R16, R40 ;  /* 0x00000010f820723c */ /* 0x048ff60000081028 */
[----:B------:R-:W-:Y:S11]  /*30920*/  @!UPT UIADD3 URZ, URZ, URZ, URZ ;  /* 0x0000003f3f3ff290 */ /* 0x000ff6000fffe03f */
[----:B------:R-:W-:Y:S01]  /*30930*/  @!UPT UIADD3 URZ, URZ, URZ, URZ ;  /* 0x0000003f3f3ff290 */ /* 0x000fe2000fffe03f */
[----:B------:R4:W-:Y:S01]  /*30940*/  STL [R1+0x60], R32 ;  /* 0x0000602001007387 */ /* 0x0009e20000100800 */
[----:B------:R-:W-:Y:S01]  /*30950*/  IMAD.MOV.U32 R222, RZ, RZ, R33 ;  /* 0x000000ffffde7224 */ /* 0x000fe200078e0021 */
[----:B------:R-:W-:Y:S01]  /*30960*/  MOV R218, R35 ;  /* 0x0000002300da7202 */ /* 0x000fe20000000f00 */
[----:B------:R-:W-:Y:S02]  /*30970*/  IMAD.MOV.U32 R223, RZ, RZ, R34 ;  /* 0x000000ffffdf7224 */ /* 0x000fe400078e0022 */
[----:B----4-:R-:W-:Y:S02]  /*30980*/  HMMA.1688.F32.TF32 R32, R248, R20, R192 ;  /* 0x00000014f820723c */ /* 0x010fe400000810c0 */
[----:B------:R1:W-:Y:S04]  /*30990*/  STL [R1+0x1f98], R218 ;  /* 0x001f98da01007387 */ /* 0x0003e80000100800 */
[----:B------:R3:W-:Y:S01]  /*309a0*/  STL [R1+0x1f94], R223 ;  /* 0x001f94df01007387 */ /* 0x0007e20000100800 */
[----:B------:R-:W-:Y:S01]  /*309b0*/  IMAD.MOV.U32 R92, RZ, RZ, R84 ;  /* 0x000000ffff5c7224 */ /* 0x000fe200078e0054 */
[----:B------:R-:W-:Y:S01]  /*309c0*/  MOV R93, R85 ;  /* 0x00000055005d7202 */ /* 0x000fe20000000f00 */
[----:B------:R-:W-:-:S02]  /*309d0*/  IMAD.MOV.U32 R94, RZ, RZ, R86 ;  /* 0x000000ffff5e7224 */ /* 0x000fc400078e0056 */
[----:B------:R-:W-:Y:S01]  /*309e0*/  IMAD.MOV.U32 R95, RZ, RZ, R87 ;  /* 0x000000ffff5f7224 */ /* 0x000fe200078e0057 */
[----:B------:R-:W-:Y:S01]  /*309f0*/  HMMA.1688.F32.TF32 R244, R88, R16, R244 ;  /* 0x0000001058f4723c */ /* 0x000fe200000810f4 */
[----:B------:R-:W-:Y:S04]  /*30a00*/  LDS R192, [R4+0x8180] ;  /* 0x0081800004c07984 */ /* 0x000fe80000000800 */
[----:B------:R-:W-:Y:S04]  /*30a10*/  LDS R194, [R4+0x8980] ;  /* 0x0089800004c27984 */ /* 0x000fe80000000800 */
[----:B------:R-:W-:Y:S03]  /*30a20*/  LDS R193, [R5+0x8180] ;  /* 0x0081800005c17984 */ /* 0x000fe60000000800 */
[----:B------:R-:W-:Y:S01]  /*30a30*/  IMAD.MOV.U32 R26, RZ, RZ, R32 ;  /* 0x000000ffff1a7224 */ /* 0x000fe200078e0020 */
[----:B------:R-:W-:Y:S01]  /*30a40*/  MOV R219, R34 ;  /* 0x0000002200db7202 */ /* 0x000fe20000000f00 */
[----:B------:R-:W-:Y:S01]  /*30a50*/  IMAD.MOV.U32 R27, RZ, RZ, R33 ;  /* 0x000000ffff1b7224 */ /* 0x000fe200078e0021 */
[----:B------:R-:W-:Y:S01]  /*30a60*/  LDS R195, [R5+0x8980] ;  /* 0x0089800005c37984 */ /* 0x000fe20000000800 */
[----:B------:R-:W-:-:S03]  /*30a70*/  IMAD.MOV.U32 R14, RZ, RZ, R35 ;  /* 0x000000ffff0e7224 */ /* 0x000fc600078e0023 */
[----:B------:R4:W-:Y:S04]  /*30a80*/  STL [R1+0x1f90], R222 ;  /* 0x001f90de01007387 */ /* 0x0009e80000100800 */
[----:B------:R-:W-:Y:S04]  /*30a90*/  STL [R1+0x1fa8], R14 ;  /* 0x001fa80e01007387 */ /* 0x000fe80000100800 */
[----:B------:R-:W-:Y:S04]  /*30aa0*/  STL [R1+0x1fa4], R219 ;  /* 0x001fa4db01007387 */ /* 0x000fe80000100800 */
[----:B------:R-:W-:Y:S04]  /*30ab0*/  LDS R84, [R4+0x8080] ;  /* 0x0080800004547984 */ /* 0x000fe80000000800 */
[----:B------:R-:W-:Y:S04]  /*30ac0*/  LDS R86, [R4+0x8880] ;  /* 0x0088800004567984 */ /* 0x000fe80000000800 */
[----:B------:R-:W-:Y:S04]  /*30ad0*/  LDS R85, [R5+0x8080] ;  /* 0x0080800005557984 */ /* 0x000fe80000000800 */
[----:B------:R-:W5:Y:S01]  /*30ae0*/  LDS R87, [R5+0x8880] ;  /* 0x0088800005577984 */ /* 0x000f620000000800 */
[C---:B--2---:R-:W-:Y:S03]  /*30af0*/  HMMA.1688.F32.TF32 R32, R248.reuse, R28, R188 ;  /* 0x0000001cf820723c */ /* 0x044fe600000810bc */
[----:B------:R-:W-:Y:S04]  /*30b00*/  STL [R1+0x1fa0], R27 ;  /* 0x001fa01b01007387 */ /* 0x000fe80000100800 */
[----:B------:R-:W-:Y:S11]  /*30b10*/  STL [R1+0x1f9c], R26 ;  /* 0x001f9c1a01007387 */ /* 0x000ff60000100800 */
[----:B------:R-:W-:Y:S05]  /*30b20*/  @!UPT UIADD3 URZ, URZ, URZ, URZ ;  /* 0x0000003f3f3ff290 */ /* 0x000fea000fffe03f */
[----:B------:R5:W-:Y:S01]  /*30b30*/  STL [R1+0x40], R32 ;  /* 0x0000402001007387 */ /* 0x000be20000100800 */
[----:B-1----:R-:W-:Y:S01]  /*30b40*/  IMAD.MOV.U32 R218, RZ, RZ, R33 ;  /* 0x000000ffffda7224 */ /* 0x002fe200078e0021 */
[----:B---3--:R-:W-:Y:S01]  /*30b50*/  MOV R223, R34 ;  /* 0x0000002200df7202 */ /* 0x008fe20000000f00 */
[----:B----4-:R-:W-:Y:S02]  /*30b60*/  IMAD.MOV.U32 R222, RZ, RZ, R35 ;  /* 0x000000ffffde7224 */ /* 0x010fe400078e0023 */
[C---:B-----5:R-:W-:Y:S03]  /*30b70*/  HMMA.1688.F32.TF32 R32, R248.reuse, R24, R184 ;  /* 0x00000018f820723c */ /* 0x060fe600000810b8 */
[----:B------:R1:W-:Y:S11]  /*30b80*/  STL [R1+0x1fb4], R222 ;  /* 0x001fb4de01007387 */ /* 0x0003f60000100800 */
[----:B------:R-:W-:Y:S10]  /*30b90*/  @!UPT UIADD3 URZ, URZ, URZ, URZ ;  /* 0x0000003f3f3ff290 */ /* 0x000ff4000fffe03f */
[----:B------:R-:W-:Y:S01]  /*30ba0*/  IMAD.MOV.U32 R14, RZ, RZ, R32 ;  /* 0x000000ffff0e7224 */ /* 0x000fe200078e0020 */
[----:B------:R-:W-:Y:S01]  /*30bb0*/  MOV R219, R33 ;  /* 0x0000002100db7202 */ /* 0x000fe20000000f00 */
[----:B------:R-:W-:Y:S02]  /*30bc0*/  IMAD.MOV.U32 R27, RZ, RZ, R34 ;  /* 0x000000ffff1b7224 */ /* 0x000fe400078e0022 */
[----:B------:R-:W-:Y:S02]  /*30bd0*/  IMAD.MOV.U32 R26, RZ, RZ, R35 ;  /* 0x000000ffff1a7224 */ /* 0x000fe400078e0023 */
[C---:B------:R-:W-:Y:S01]  /*30be0*/  HMMA.1688.F32.TF32 R32, R248.reuse, R12, R180 ;  /* 0x0000000cf820723c */ /* 0x040fe200000810b4 */
[----:B------:R2:W-:Y:S04]  /*30bf0*/  STL [R1+0x1fb0], R223 ;  /* 0x001fb0df01007387 */ /* 0x0005e80000100800 */
[----:B------:R3:W-:Y:S11]  /*30c00*/  STL [R1+0x1fac], R218 ;  /* 0x001facda01007387 */ /* 0x0007f60000100800 */
[----:B------:R-:W-:Y:S07]  /*30c10*/  @!UPT UIADD3 URZ, URZ, URZ, URZ ;  /* 0x0000003f3f3ff290 */ /* 0x000fee000fffe03f */
[----:B------:R4:W-:Y:S01]  /*30c20*/  STL [R1+0x20], R32 ;  /* 0x0000202001007387 */ /* 0x0009e20000100800 */
[----:B-1----:R-:W-:Y:S01]  /*30c30*/  MOV R222, R33 ;  /* 0x0000002100de7202 */ /* 0x002fe20000000f00 */
[----:B--2---:R-:W-:Y:S02]  /*30c40*/  IMAD.MOV.U32 R223, RZ, RZ, R34 ;  /* 0x000000ffffdf7224 */ /* 0x004fe400078e0022 */
[----:B---3--:R-:W-:Y:S02]  /*30c50*/  IMAD.MOV.U32 R218, RZ, RZ, R35 ;  /* 0x000000ffffda7224 */ /* 0x008fe400078e0023 */
[----:B----4-:R-:W-:Y:S01]  /*30c60*/  HMMA.1688.F32.TF32 R32, R248, R8, R164 ;  /* 0x00000008f820723c */ /* 0x010fe200000810a4 */
[----:B------:R-:W-:Y:S01]  /*30c70*/  IMAD.MOV.U32 R184, RZ, RZ, R46 ;  /* 0x000000ffffb87224 */ /* 0x000fe200078e002e */
[----:B------:R-:W-:Y:S01]  /*30c80*/  MOV R185, R47 ;  /* 0x0000002f00b97202 */ /* 0x000fe20000000f00 */
[----:B------:R-:W-:Y:S02]  /*30c90*/  IMAD.MOV.U32 R186, RZ, RZ, R108 ;  /* 0x000000ffffba7224 */ /* 0x000fe400078e006c */
[----:B------:R-:W-:-:S02]  /*30ca0*/  IMAD.MOV.U32 R187, RZ, RZ, R109 ;  /* 0x000000ffffbb7224 */ /* 0x000fc400078e006d */
[----:B------:R-:W-:Y:S01]  /*30cb0*/  IMAD.MOV.U32 R180, RZ, RZ, R100 ;  /* 0x000000ffffb47224 */ /* 0x000fe200078e0064 */
[----:B------:R-:W-:Y:S01]  /*30cc0*/  MOV R182, R102 ;  /* 0x0000006600b67202 */ /* 0x000fe20000000f00 */
[----:B------:R-:W-:Y:S01]  /*30cd0*/  IMAD.MOV.U32 R181, RZ, RZ, R101 ;  /* 0x000000ffffb57224 */ /* 0x000fe200078e0065 */
[----:B------:R-:W-:Y:S01]  /*30ce0*/  MOV R188, R133 ;  /* 0x0000008500bc7202 */ /* 0x000fe20000000f00 */
[----:B------:R-:W-:Y:S01]  /*30cf0*/  IMAD.MOV.U32 R183, RZ, RZ, R103 ;  /* 0x000000ffffb77224 */ /* 0x000fe200078e0067 */
[----:B------:R-:W-:Y:S01]  /*30d00*/  LDS R133, [R5+0x8100] ;  /* 0x0081000005857984 */ /* 0x000fe20000000800 */
[----:B------:R-:W-:-:S03]  /*30d10*/  IMAD.MOV.U32 R189, RZ, RZ, R132 ;  /* 0x000000ffffbd7224 */ /* 0x000fc600078e0084 */
[----:B------:R-:W-:Y:S01]  /*30d20*/  LDS R132, [R4+0x8100] ;  /* 0x0081000004847984 */ /* 0x000fe20000000800 */
[----:B------:R-:W-:Y:S01]  /*30d30*/  IMAD.MOV.U32 R190, RZ, RZ, R37 ;  /* 0x000000ffffbe7224 */ /* 0x000fe200078e0025 */
[----:B------:R-:W-:Y:S01]  /*30d40*/  MOV R191, R36 ;  /* 0x0000002400bf7202 */ /* 0x000fe20000000f00 */
[C---:B------:R-:W-:Y:S01]  /*30d50*/  HMMA.1688.F32.TF32 R56, R84.reuse, R20, R56 ;  /* 0x000000145438723c */ /* 0x040fe20000081038 */
[----:B------:R-:W-:Y:S04]  /*30d60*/  LDS R164, [R2+0x8180] ;  /* 0x0081800002a47984 */ /* 0x000fe80000000800 */
[----:B------:R-:W-:Y:S01]  /*30d70*/  MOV R15, R32 ;  /* 0x00000020000f7202 */ /* 0x000fe20000000f00 */
[----:B------:R-:W-:Y:S01]  /*30d80*/  IMAD.MOV.U32 R10, RZ, RZ, R33 ;  /* 0x000000ffff0a7224 */ /* 0x000fe200078e0021 */
[----:B------:R-:W-:Y:S01]  /*30d90*/  MOV R7, R35 ;  /* 0x0000002300077202 */ /* 0x000fe20000000f00 */
[----:B------:R-:W-:Y:S01]  /*30da0*/  IMAD.MOV.U32 R11, RZ, RZ, R34 ;  /* 0x000000ffff0b7224 */ /* 0x000fe200078e0022 */
[----:B------:R-:W-:Y:S01]  /*30db0*/  HMMA.1688.F32.TF32 R60, R84, R28, R60 ;  /* 0x0000001c543c723c */ /* 0x000fe2000008103c */
[----:B------:R-:W-:Y:S04]  /*30dc0*/  LDS R166, [R2+0x8980] ;  /* 0x0089800002a67984 */ /* 0x000fe80000000800 */
[----:B------:R-:W-:Y:S03]  /*30dd0*/  LDS R165, [R0+0x8180] ;  /* 0x0081800000a57984 */ /* 0x000fe60000000800 */
[C---:B------:R-:W-:Y:S01]  /*30de0*/  HMMA.1688.F32.TF32 R32, R248.reuse, R216, R240 ;  /* 0x000000d8f820723c */ /* 0x040fe200000810f0 */
[----:B------:R-:W-:Y:S07]  /*30df0*/  LDS R167, [R0+0x8980] ;  /* 0x0089800000a77984 */ /* 0x000fee0000000800 */
[----:B------:R-:W-:Y:S11]  /*30e00*/  HMMA.1688.F32.TF32 R248, R248, R220, R236 ;  /* 0x000000dcf8f8723c */ /* 0x000ff600000810ec */
[----:B------:R-:W-:Y:S04]  /*30e10*/  @!UPT UIADD3 URZ, URZ, URZ, URZ ;  /* 0x0000003f3f3ff290 */ /* 0x000fe8000fffe03f */
[----:B------:R-:W-:Y:S08]  /*30e20*/  STL [R1], R32 ;  /* 0x0000002001007387 */ /* 0x000ff00000100800 */
[----:B------:R1:W-:Y:S04]  /*30e30*/  STL.64 [R1+0x1ee0], R250 ;  /* 0x001ee0fa01007387 */ /* 0x0003e80000100a00 */
[----:B------:R2:W-:Y:S01]  /*30e40*/  STL.64 [R1+0x1ed8], R248 ;  /* 0x001ed8f801007387 */ /* 0x0005e20000100a00 */
[----:B-1----:R-:W-:Y:S01]  /*30e50*/  MOV R250, R94 ;  /* 0x0000005e00fa7202 */ /* 0x002fe20000000f00 */
[----:B------:R-:W-:-:S02]  /*30e60*/  IMAD.MOV.U32 R251, RZ, RZ, R95 ;  /* 0x000000fffffb7224 */ /* 0x000fc400078e005f */
[----:B--2---:R-:W-:Y:S02]  /*30e70*/  IMAD.MOV.U32 R248, RZ, RZ, R92 ;  /* 0x000000fffff87224 */ /* 0x004fe400078e005c */
[----:B------:R-:W2:Y:S01]  /*30e80*/  LDL.LU R92, [R1+0x204c] ;  /* 0x00204c00015c7983 */ /* 0x000ea20000300800 */
[----:B------:R-:W-:-:S03]  /*30e90*/  IMAD.MOV.U32 R249, RZ, RZ, R93 ;  /* 0x000000fffff97224 */ /* 0x000fc600078e005d */
[----:B------:R-:W2:Y:S04]  /*30ea0*/  LDL.LU R93, [R1+0x2048] ;  /* 0x00204800015d7983 */ /* 0x000ea80000300800 */
[----:B------:R-:W2:Y:S04]  /*30eb0*/  LDL.LU R94, [R1+0x2044] ;  /* 0x00204400015e7983 */ /* 0x000ea80000300800 */
[----:B------:R-:W2:Y:S04]  /*30ec0*/  LDL.LU R95, [R1+0x2040] ;  /* 0x00204000015f7983 */ /* 0x000ea80000300800 */
[----:B------:R1:W-:Y:S04]  /*30ed0*/  STL.64 [R1+0x1ef0], R246 ;  /* 0x001ef0f601007387 */ /* 0x0003e80000100a00 */
[----:B------:R3:W-:Y:S01]  /*30ee0*/  STL.64 [R1+0x1ee8], R244 ;  /* 0x001ee8f401007387 */ /* 0x0007e20000100a00 */
[----:B-1----:R-:W-:-:S02]  /*30ef0*/  IMAD.MOV.U32 R246, RZ, RZ, R48 ;  /* 0x000000fffff67224 */ /* 0x002fc400078e0030 */
[----:B---3--:R-:W-:Y:S01]  /*30f00*/  IMAD.MOV.U32 R244, RZ, RZ, R54 ;  /* 0x000000fffff47224 */ /* 0x008fe200078e0036 */
[----:B------:R-:W-:Y:S01]  /*30f10*/  MOV R245, R55 ;  /* 0x0000003700f57202 */ /* 0x000fe20000000f00 */
[----:B------:R-:W3:Y:S01]  /*30f20*/  LDL.LU R54, [R1+0x203c] ;  /* 0x00203c0001367983 */ /* 0x000ee20000300800 */
[----:B------:R-:W-:-:S03]  /*30f30*/  IMAD.MOV.U32 R247, RZ, RZ, R49 ;  /* 0x000000fffff77224 */ /* 0x000fc600078e0031 */
[----:B------:R-:W3:Y:S04]  /*30f40*/  LDL.LU R55, [R1+0x2038] ;  /* 0x0020380001377983 */ /* 0x000ee80000300800 */
[----:B------:R-:W4:Y:S04]  /*30f50*/  LDL.LU R48, [R1+0x2034] ;  /* 0x0020340001307983 */ /* 0x000f280000300800 */
[----:B------:R-:W4:Y:S01]  /*30f60*/  LDL.LU R49, [R1+0x2030] ;  /* 0x0020300001317983 */ /* 0x000f220000300800 */
[----:B--2---:R-:W-:Y:S07]  /*30f70*/  HMMA.1688.F32.TF32 R240, R88, R20, R92 ;  /* 0x0000001458f0723c */ /* 0x004fee000008105c */
[----:B------:R-:W-:Y:S01]  /*30f80*/  IMAD.MOV.U32 R92, RZ, RZ, R97 ;  /* 0x000000ffff5c7224 */ /* 0x000fe200078e0061 */
[----:B------:R-:W-:Y:S01]  /*30f90*/  MOV R94, R99 ;  /* 0x00000063005e7202 */ /* 0x000fe20000000f00 */
[----:B------:R-:W-:Y:S11]  /*30fa0*/  IMAD.MOV.U32 R93, RZ, RZ, R98 ;  /* 0x000000ffff5d7224 */ /* 0x000ff600078e0062 */
[----:B------:R-:W-:Y:S03]  /*30fb0*/  @!UPT UIADD3 URZ, URZ, URZ, URZ ;  /* 0x0000003f3f3ff290 */ /* 0x000fe6000fffe03f */
[----:B------:R1:W-:Y:S04]  /*30fc0*/  STL.64 [R1+0x1f00], R242 ;  /* 0x001f00f201007387 */ /* 0x0003e80000100a00 */
[----:B------:R2:W-:Y:S01]  /*30fd0*/  STL.64 [R1+0x1ef8], R240 ;  /* 0x001ef8f001007387 */ /* 0x0005e20000100a00 */
[----:B-1----:R-:W-:Y:S01]  /*30fe0*/  IMAD.MOV.U32 R242, RZ, RZ, R44 ;  /* 0x000000fffff27224 */ /* 0x002fe200078e002c */
[----:B------:R-:W-:Y:S02]  /*30ff0*/  MOV R243, R96 ;  /* 0x0000006000f37202 */ /* 0x000fe40000000f00 */
[----:B--2---:R-:W-:Y:S01]  /*31000*/  MOV R240, R50 ;  /* 0x0000003200f07202 */ /* 0x004fe20000000f00 */
[----:B------:R-:W-:Y:S01]  /*31010*/  IMAD.MOV.U32 R241, RZ, RZ, R51 ;  /* 0x000000fffff17224 */ /* 0x000fe200078e0033 */
[----:B------:R-:W4:Y:S04]  /*31020*/  LDL.LU R50, [R1+0x202c] ;  /* 0x00202c0001327983 */ /* 0x000f280000300800 */
[----:B------:R-:W4:Y:S04]  /*31030*/  LDL.LU R51, [R1+0x2028] ;  /* 0x0020280001337983 */ /* 0x000f280000300800 */
[----:B------:R-:W2:Y:S04]  /*31040*/  LDL.LU R44, [R1+0x2024] ;  /* 0x00202400012c7983 */ /* 0x000ea80000300800 */
[----:B------:R-:W5:Y:S04]  /*31050*/  LDL.LU R96, [R1+0x2020] ;  /* 0x0020200001607983 */ /* 0x000f680000300800 */
        /* <DEDUP_REMOVED lines=9> */
[----:B-----5:R-:W-:Y:S07]  /*310f0*/  HMMA.1688.F32.TF32 R236, R88, R28, R96 ;  /* 0x0000001c58ec723c */ /* 0x020fee0000081060 */
[----:B------:R-:W-:Y:S01]  /*31100*/  MOV R96, R110 ;  /* 0x0000006e00607202 */ /* 0x000fe20000000f00 */
[----:B------:R-:W-:Y:S01]  /*31110*/  IMAD.MOV.U32 R97, RZ, RZ, R104 ;  /* 0x000000ffff617224 */ /* 0x000fe200078e0068 */
[----:B------:R-:W5:Y:S01]  /*31120*/  LDL.LU R110, [R1+0x1ffc] ;  /* 0x001ffc00016e7983 */ /* 0x000f620000300800 */
[----:B------:R-:W-:Y:S01]  /*31130*/  IMAD.MOV.U32 R98, RZ, RZ, R105 ;  /* 0x000000ffff627224 */ /* 0x000fe200078e0069 */
[----:B------:R-:W-:-:S02]  /*31140*/  MOV R99, R106 ;  /* 0x0000006a00637202 */ /* 0x000fc40000000f00 */
[----:B------:R-:W5:Y:S04]  /*31150*/  LDL.LU R104, [R1+0x1ff8] ;  /* 0x001ff80001687983 */ /* 0x000f680000300800 */
[----:B------:R-:W5:Y:S04]  /*31160*/  LDL.LU R105, [R1+0x1ff4] ;  /* 0x001ff40001697983 */ /* 0x000f680000300800 */
[----:B------:R-:W5:Y:S04]  /*31170*/  LDL.LU R106, [R1+0x1ff0] ;  /* 0x001ff000016a7983 */ /* 0x000f680000300800 */
[----:B------:R-:W5:Y:S04]  /*31180*/  LDL.LU R100, [R1+0x1fec] ;  /* 0x001fec0001647983 */ /* 0x000f680000300800 */
[----:B------:R-:W5:Y:S04]  /*31190*/  LDL.LU R101, [R1+0x1fe8] ;  /* 0x001fe80001657983 */ /* 0x000f680000300800 */
[----:B------:R-:W5:Y:S04]  /*311a0*/  LDL.LU R102, [R1+0x1fe4] ;  /* 0x001fe40001667983 */ /* 0x000f680000300800 */
[----:B------:R-:W5:Y:S04]  /*311b0*/  LDL.LU R103, [R1+0x1fe0] ;  /* 0x001fe00001677983 */ /* 0x000f680000300800 */
[----:B------:R-:W-:Y:S04]  /*311c0*/  STL.64 [R1+0x1f10], R238 ;  /* 0x001f10ee01007387 */ /* 0x000fe80000100a00 */
[----:B------:R1:W-:Y:S02]  /*311d0*/  STL.64 [R1+0x1f08], R236 ;  /* 0x001f08ec01007387 */ /* 0x0003e40000100a00 */
[----:B-1----:R-:W-:Y:S01]  /*311e0*/  IMAD.MOV.U32 R236, RZ, RZ, R107 ;  /* 0x000000ffffec7224 */ /* 0x002fe200078e006b */
[----:B------:R-:W-:Y:S01]  /*311f0*/  MOV R237, R111 ;  /* 0x0000006f00ed7202 */ /* 0x000fe20000000f00 */
[----:B------:R-:W5:Y:S04]  /*31200*/  LDL.LU R107, [R1+0x1fdc] ;  /* 0x001fdc00016b7983 */ /* 0x000f680000300800 */
[----:B------:R-:W5:Y:S01]  /*31210*/  LDL.LU R111, [R1+0x1fd8] ;  /* 0x001fd800016f7983 */ /* 0x000f620000300800 */
[----:B------:R-:W-:Y:S01]  /*31220*/  IMAD.MOV.U32 R238, RZ, RZ, R135 ;  /* 0x000000ffffee7224 */ /* 0x000fe200078e0087 */
[----:B------:R-:W-:Y:S01]  /*31230*/  MOV R3, R35 ;  /* 0x0000002300037202 */ /* 0x000fe20000000f00 */
[----:B------:R-:W-:Y:S01]  /*31240*/  IMAD.MOV.U32 R239, RZ, RZ, R134 ;  /* 0x000000ffffef7224 */ /* 0x000fe200078e0086 */
[----:B------:R-:W-:Y:S01]  /*31250*/  LDS R135, [R5+0x8900] ;  /* 0x0089000005877984 */ /* 0x000fe20000000800 */
[----:B------:R-:W-:-:S02]  /*31260*/  IMAD.MOV.U32 R252, RZ, RZ, R33 ;  /* 0x000000fffffc7224 */ /* 0x000fc400078e0021 */
[----:B------:R-:W-:Y:S01]  /*31270*/  IMAD.MOV.U32 R6, RZ, RZ, R34 ;  /* 0x000000ffff067224 */ /* 0x000fe200078e0022 */
[----:B------:R-:W1:Y:S01]  /*31280*/  LDS R134, [R4+0x8900] ;  /* 0x0089000004867984 */ /* 0x000e620000000800 */
[C---:B--2---:R-:W-:Y:S08]  /*31290*/  HMMA.1688.F32.TF32 R44, R88.reuse, R216, R44 ;  /* 0x000000d8582c723c */ /* 0x044ff0000008102c */
[----:B----4-:R-:W-:Y:S08]  /*312a0*/  HMMA.1688.F32.TF32 R48, R88, R220, R48 ;  /* 0x000000dc5830723c */ /* 0x010ff00000081030 */
[C---:B---3--:R-:W-:Y:S08]  /*312b0*/  HMMA.1688.F32.TF32 R52, R84.reuse, R16, R52 ;  /* 0x000000105434723c */ /* 0x048ff00000081034 */
[C---:B------:R-:W-:Y:S08]  /*312c0*/  HMMA.1688.F32.TF32 R64, R84.reuse, R24, R64 ;  /* 0x000000185440723c */ /* 0x040ff00000081040 */
[C---:B------:R-:W-:Y:S08]  /*312d0*/  HMMA.1688.F32.TF32 R68, R84.reuse, R12, R68 ;  /* 0x0000000c5444723c */ /* 0x040ff00000081044 */
[C---:B------:R-:W-:Y:S08]  /*312e0*/  HMMA.1688.F32.TF32 R72, R84.reuse, R8, R72 ;  /* 0x000000085448723c */ /* 0x040ff00000081048 */
[C---:B------:R-:W-:Y:S08]  /*312f0*/  HMMA.1688.F32.TF32 R76, R84.reuse, R216, R76 ;  /* 0x000000d8544c723c */ /* 0x040ff0000008104c */
[----:B------:R-:W-:Y:S08]  /*31300*/  HMMA.1688.F32.TF32 R80, R84, R220, R80 ;  /* 0x000000dc5450723c */ /* 0x000ff00000081050 */
[C---:B-----5:R-:W-:Y:S01]  /*31310*/  HMMA.1688.F32.TF32 R32, R88.reuse, R24, R100 ;  /* 0x000000185820723c */ /* 0x060fe20000081064 */
[----:B------:R-:W-:Y:S04]  /*31320*/  LDS R100, [R2+0x8100] ;  /* 0x0081000002647984 */ /* 0x000fe80000000800 */
[----:B------:R-:W-:Y:S04]  /*31330*/  LDS R102, [R2+0x8900] ;  /* 0x0089000002667984 */ /* 0x000fe80000000800 */
[----:B------:R-:W-:Y:S04]  /*31340*/  LDS R101, [R0+0x8100] ;  /* 0x0081000000657984 */ /* 0x000fe80000000800 */
[----:B------:R-:W2:Y:S01]  /*31350*/  LDS R103, [R0+0x8900] ;  /* 0x0089000000677984 */ /* 0x000ea20000000800 */
[C---:B------:R-:W-:Y:S08]  /*31360*/  HMMA.1688.F32.TF32 R36, R88.reuse, R12, R104 ;  /* 0x0000000c5824723c */ /* 0x040ff00000081068 */
[----:B------:R-:W-:Y:S01]  /*31370*/  HMMA.1688.F32.TF32 R40, R88, R8, R108 ;  /* 0x000000085828723c */ /* 0x000fe2000008106c */
[----:B------:R-:W-:Y:S04]  /*31380*/  STL.64 [R1+0x1f20], R34 ;  /* 0x001f202201007387 */ /* 0x000fe80000100a00 */
[----:B------:R-:W-:Y:S03]  /*31390*/  STL.64 [R1+0x1f18], R32 ;  /* 0x001f182001007387 */ /* 0x000fe60000100a00 */
[----:B-1----:R-:W-:Y:S07]  /*313a0*/  HMMA.1688.F32.TF32 R104, R132, R16, R248 ;  /* 0x000000108468723c */ /* 0x002fee00000810f8 */
[----:B------:R-:W-:Y:S04]  /*313b0*/  STL.64 [R1+0x1f30], R38 ;  /* 0x001f302601007387 */ /* 0x000fe80000100a00 */
[----:B------:R-:W-:Y:S04]  /*313c0*/  STL.64 [R1+0x1f28], R36 ;  /* 0x001f282401007387 */ /* 0x000fe80000100a00 */
[----:B------:R-:W-:Y:S04]  /*313d0*/  STL.64 [R1+0x1f40], R42 ;  /* 0x001f402a01007387 */ /* 0x000fe80000100a00 */
[----:B------:R-:W-:Y:S01]  /*313e0*/  STL.64 [R1+0x1f38], R40 ;  /* 0x001f382801007387 */ /* 0x000fe20000100a00 */
[----:B------:R-:W-:-:S03]  /*313f0*/  IMAD.MOV.U32 R248, RZ, RZ, R113 ;  /* 0x000000fffff87224 */ /* 0x000fc600078e0071 */
[----:B------:R-:W-:Y:S01]  /*31400*/  STL.64 [R1+0x1f50], R46 ;  /* 0x001f502e01007387 */ /* 0x000fe20000100a00 */
[----:B--2---:R-:W-:Y:S03]  /*31410*/  HMMA.1688.F32.TF32 R88, R100, R24, R96 ;  /* 0x000000186458723c */ /* 0x004fe60000081060 */
[----:B------:R-:W-:Y:S01]  /*31420*/  STL.64 [R1+0x1f48], R44 ;  /* 0x001f482c01007387 */ /* 0x000fe20000100a00 */
[----:B------:R-:W-:-:S03]  /*31430*/  IMAD.MOV.U32 R249, RZ, RZ, R114 ;  /* 0x000000fffff97224 */ /* 0x000fc600078e0072 */
[----:B------:R-:W-:Y:S01]  /*31440*/  STL.64 [R1+0x1f60], R50 ;  /* 0x001f603201007387 */ /* 0x000fe20000100a00 */
[----:B------:R-:W-:Y:S01]  /*31450*/  HMMA.1688.F32.TF32 R188, R100, R16, R188 ;  /* 0x0000001064bc723c */ /* 0x000fe200000810bc */
[----:B------:R-:W-:Y:S02]  /*31460*/  MOV R250, R115 ;  /* 0x0000007300fa7202 */ /* 0x000fe40000000f00 */
[----:B------:R-:W-:Y:S01]  /*31470*/  STL.64 [R1+0x1f58], R48 ;  /* 0x001f583001007387 */ /* 0x000fe20000100a00 */
[----:B------:R-:W-:-:S03]  /*31480*/  IMAD.MOV.U32 R251, RZ, RZ, R232 ;  /* 0x000000fffffb7224 */ /* 0x000fc600078e00e8 */
[----:B------:R-:W2:Y:S01]  /*31490*/  LDL.LU R113, [R1+0x1fd4] ;  /* 0x001fd40001717983 */ /* 0x000ea20000300800 */
[C---:B------:R-:W-:Y:S03]  /*314a0*/  HMMA.1688.F32.TF32 R84, R100.reuse, R20, R236 ;  /* 0x000000146454723c */ /* 0x040fe600000810ec */
[----:B------:R-:W2:Y:S04]  /*314b0*/  LDL.LU R114, [R1+0x1fd0] ;  /* 0x001fd00001727983 */ /* 0x000ea80000300800 */
[----:B------:R-:W2:Y:S01]  /*314c0*/  LDL.LU R115, [R1+0x1fcc] ;  /* 0x001fcc0001737983 */ /* 0x000ea20000300800 */
[C---:B------:R-:W-:Y:S03]  /*314d0*/  HMMA.1688.F32.TF32 R180, R100.reuse, R28, R180 ;  /* 0x0000001c64b4723c */ /* 0x040fe600000810b4 */
[----:B------:R-:W3:Y:S05]  /*314e0*/  LDL.LU R232, [R1+0x1fc8] ;  /* 0x001fc80001e87983 */ /* 0x000eea0000300800 */
[C---:B------:R-:W-:Y:S08]  /*314f0*/  HMMA.1688.F32.TF32 R184, R100.reuse, R12, R184 ;  /* 0x0000000c64b8723c */ /* 0x040ff000000810b8 */
[C---:B------:R-:W-:Y:S08]  /*31500*/  HMMA.1688.F32.TF32 R92, R100.reuse, R8, R92 ;  /* 0x00000008645c723c */ /* 0x040ff0000008105c */
[C---:B------:R-:W-:Y:S08]  /*31510*/  HMMA.1688.F32.TF32 R96, R100.reuse, R216, R240 ;  /* 0x000000d86460723c */ /* 0x040ff000000810f0 */
[----:B------:R-:W-:Y:S07]  /*31520*/  HMMA.1688.F32.TF32 R100, R100, R220, R244 ;  /* 0x000000dc6464723c */ /* 0x000fee00000810f4 */
[----:B------:R-:W-:Y:S01]  /*31530*/  IMAD.MOV.U32 R244, RZ, RZ, R233 ;  /* 0x000000fffff47224 */ /* 0x000fe200078e00e9 */
[----:B------:R-:W-:Y:S01]  /*31540*/  MOV R245, R234 ;  /* 0x000000ea00f57202 */ /* 0x000fe20000000f00 */
[----:B------:R-:W3:Y:S01]  /*31550*/  LDL.LU R233, [R1+0x1fc4] ;  /* 0x001fc40001e97983 */ /* 0x000ee20000300800 */
[----:B------:R-:W-:-:S02]  /*31560*/  IMAD.MOV.U32 R246, RZ, RZ, R235 ;  /* 0x000000fffff67224 */ /* 0x000fc400078e00eb */
[----:B------:R-:W-:Y:S01]  /*31570*/  IMAD.MOV.U32 R247, RZ, RZ, R119 ;  /* 0x000000fffff77224 */ /* 0x000fe200078e0077 */
[----:B------:R-:W3:Y:S04]  /*31580*/  LDL.LU R234, [R1+0x1fc0] ;  /* 0x001fc00001ea7983 */ /* 0x000ee80000300800 */
[----:B------:R-:W3:Y:S04]  /*31590*/  LDL.LU R235, [R1+0x1fbc] ;  /* 0x001fbc0001eb7983 */ /* 0x000ee80000300800 */
[----:B------:R-:W4:Y:S04]  /*315a0*/  LDL.LU R119, [R1+0x1fb8] ;  /* 0x001fb80001777983 */ /* 0x000f280000300800 */
[----:B------:R-:W5:Y:S04]  /*315b0*/  LDL.LU R240, [R1+0xe0] ;  /* 0x0000e00001f07983 */ /* 0x000f680000300800 */
[----:B------:R-:W5:Y:S04]  /*315c0*/  LDL.LU R241, [R1+0xe4] ;  /* 0x0000e40001f17983 */ /* 0x000f680000300800 */
[----:B------:R-:W5:Y:S04]  /*315d0*/  LDL.LU R242, [R1+0xe8] ;  /* 0x0000e80001f27983 */ /* 0x000f680000300800 */
[----:B------:R-:W5:Y:S01]  /*315e0*/  LDL.LU R243, [R1+0xec] ;  /* 0x0000ec0001f37983 */ /* 0x000f620000300800 */
        /* <DEDUP_REMOVED lines=16> */
[----:B------:R-:W-:Y:S04]  /*316f0*/  LDS R204, [R4+0x9000] ;  /* 0x0090000004cc7984 */ /* 0x000fe80000000800 */
[----:B------:R-:W-:Y:S03]  /*31700*/  LDS R206, [R4+0x9800] ;  /* 0x0098000004ce7984 */ /* 0x000fe60000000800 */
[----:B------:R-:W-:Y:S01]  /*31710*/  HMMA.1688.F32.TF32 R196, R192, R220, R196 ;  /* 0x000000dcc0c4723c */ /* 0x000fe200000810c4 */
        /* <DEDUP_REMOVED lines=9> */
[C---:B--2---:R-:W-:Y:S08]  /*317b0*/  HMMA.1688.F32.TF32 R112, R132.reuse, R28, R112 ;  /* 0x0000001c8470723c */ /* 0x044ff00000081070 */
[C---:B---3--:R-:W-:Y:S01]  /*317c0*/  HMMA.1688.F32.TF32 R108, R132.reuse, R20, R232 ;  /* 0x00000014846c723c */ /* 0x048fe200000810e8 */
[----:B------:R-:W-:Y:S04]  /*317d0*/  LDS R205, [R5+0x9000] ;  /* 0x0090000005cd7984 */ /* 0x000fe80000000800 */
[----:B------:R-:W-:Y:S03]  /*317e0*/  LDS R207, [R5+0x9800] ;  /* 0x0098000005cf7984 */ /* 0x000fe60000000800 */
[C---:B----4-:R-:W-:Y:S08]  /*317f0*/  HMMA.1688.F32.TF32 R116, R132.reuse, R24, R116 ;  /* 0x000000188474723c */ /* 0x050ff00000081074 */
[----:B------:R-:W-:Y:S08]  /*31800*/  HMMA.1688.F32.TF32 R132, R132, R220, R228 ;  /* 0x000000dc8484723c */ /* 0x000ff000000810e4 */
[C---:B------:R-:W-:Y:S01]  /*31810*/  HMMA.1688.F32.TF32 R228, R192.reuse, R8, R208 ;  /* 0x00000008c0e4723c */ /* 0x040fe200000810d0 */
[----:B------:R-:W-:Y:S07]  /*31820*/  STL [R1+0x1ed0], R226 ;  /* 0x001ed0e201007387 */ /* 0x000fee0000100800 */
[----:B------:R-:W-:Y:S01]  /*31830*/  HMMA.1688.F32.TF32 R232, R192, R216, R212 ;  /* 0x000000d8c0e8723c */ /* 0x000fe200000810d4 */
[----:B------:R-:W-:Y:S04]  /*31840*/  LDS R192, [R2+0x9000] ;  /* 0x0090000002c07984 */ /* 0x000fe80000000800 */
[----:B------:R-:W-:Y:S04]  /*31850*/  LDS R194, [R2+0x9800] ;  /* 0x0098000002c27984 */ /* 0x000fe80000000800 */
[----:B------:R-:W-:Y:S04]  /*31860*/  LDS R193, [R0+0x9000] ;  /* 0x0090000000c17984 */ /* 0x000fe80000000800 */
[----:B------:R-:W5:Y:S04]  /*31870*/  LDS R195, [R0+0x9800] ;  /* 0x0098000000c37984 */ /* 0x000f680000000800 */
[----:B------:R1:W-:Y:S04]  /*31880*/  STL [R1+0x1ecc], R227 ;  /* 0x001ecce301007387 */ /* 0x0003e80000100800 */
[----:B------:R-:W-:Y:S04]  /*31890*/  LDS R208, [R2+0x9080] ;  /* 0x0090800002d07984 */ /* 0x000fe80000000800 */
[----:B------:R-:W-:Y:S04]  /*318a0*/  LDS R210, [R2+0x9880] ;  /* 0x0098800002d27984 */ /* 0x000fe80000000800 */
[----:B------:R-:W-:Y:S04]  /*318b0*/  LDS R209, [R0+0x9080] ;  /* 0x0090800000d17984 */ /* 0x000fe80000000800 */
[----:B------:R-:W2:Y:S04]  /*318c0*/  LDS R211, [R0+0x9880] ;  /* 0x0098800000d37984 */ /* 0x000ea80000000800 */
[----:B------:R-:W-:Y:S04]  /*318d0*/  LDS R212, [R4+0x9080] ;  /* 0x0090800004d47984 */ /* 0x000fe80000000800 */
[----:B------:R-:W-:Y:S04]  /*318e0*/  LDS R214, [R4+0x9880] ;  /* 0x0098800004d67984 */ /* 0x000fe80000000800 */
[----:B------:R-:W-:Y:S04]  /*318f0*/  LDS R213, [R5+0x9080] ;  /* 0x0090800005d57984 */ /* 0x000fe80000000800 */
[----:B------:R-:W3:Y:S01]  /*31900*/  LDS R215, [R5+0x9880] ;  /* 0x0098800005d77984 */ /* 0x000ee20000000800 */
[C---:B-----5:R-:W-:Y:S11]  /*31910*/  HMMA.1688.F32.TF32 R32, R192.reuse, R18, R240 ;  /* 0x00000012c020723c */ /* 0x060ff600000810f0 */
[----:B------:R-:W-:Y:S11]  /*31920*/  @!UPT UIADD3 URZ, URZ, URZ, URZ ;  /* 0x0000003f3f3ff290 */ /* 0x000ff6000fffe03f */
[----:B------:R-:W-:Y:S02]  /*31930*/  @!UPT UIADD3 URZ, URZ, URZ, URZ ;  /* 0x0000003f3f3ff290 */ /* 0x000fe4000fffe03f */
[----:B------:R-:W-:Y:S01]  /*31940*/  MOV R13, R32 ;  /* 0x00000020000d7202 */ /* 0x000fe20000000f00 */
[----:B------:R-:W-:Y:S01]  /*31950*/  IMAD.MOV.U32 R12, RZ, RZ, R33 ;  /* 0x000000ffff0c7224 */ /* 0x000fe200078e0021 */
[----:B------:R-:W-:Y:S01]  /*31960*/  MOV R8, R35 ;  /* 0x0000002300087202 */ /* 0x000fe20000000f00 */
[----:B------:R-:W-:Y:S02]  /*31970*/  IMAD.MOV.U32 R9, RZ, RZ, R34 ;  /* 0x000000ffff097224 */ /* 0x000fe400078e0022 */
[----:B------:R-:W-:Y:S01]  /*31980*/  HMMA.1688.F32.TF32 R32, R192, R22, R244 ;  /* 0x00000016c020723c */ /* 0x000fe200000810f4 */
[----:B------:R-:W4:Y:S06]  /*31990*/  LDL.LU R244, [R1+0x20] ;  /* 0x0000200001f47983 */ /* 0x000f2c0000300800 */
[----:B------:R-:W-:Y:S01]  /*319a0*/  MOV R245, R222 ;  /* 0x000000de00f57202 */ /* 0x000fe20000000f00 */
[----:B------:R-:W-:Y:S01]  /*319b0*/  IMAD.MOV.U32 R246, RZ, RZ, R223 ;  /* 0x000000fffff67224 */ /* 0x000fe200078e00df */
[----:B------:R-:W5:Y:S01]  /*319c0*/  LDL.LU R222, [R1+0x1fb4] ;  /* 0x001fb40001de7983 */ /* 0x000f620000300800 */
[----:B------:R-:W-:-:S03]  /*319d0*/  IMAD.MOV.U32 R247, RZ, RZ, R218 ;  /* 0x000000fffff77224 */ /* 0x000fc600078e00da */
[----:B------:R-:W2:Y:S04]  /*319e0*/  LDL.LU R223, [R1+0x1fb0] ;  /* 0x001fb00001df7983 */ /* 0x000ea80000300800 */
[----:B------:R-:W3:Y:S01]  /*319f0*/  LDL.LU R218, [R1+0x1fac] ;  /* 0x001fac0001da7983 */ /* 0x000ee20000300800 */
[----:B------:R-:W-:Y:S01]  /*31a00*/  MOV R240, R14 ;  /* 0x0000000e00f07202 */ /* 0x000fe20000000f00 */
[----:B------:R-:W-:Y:S02]  /*31a10*/  IMAD.MOV.U32 R241, RZ, RZ, R219 ;  /* 0x000000fffff17224 */ /* 0x000fe400078e00db */
[----:B------:R-:W4:Y:S01]  /*31a20*/  LDL.LU R14, [R1+0x1fa8] ;  /* 0x001fa800010e7983 */ /* 0x000f220000300800 */
[----:B------:R-:W-:Y:S01]  /*31a30*/  IMAD.MOV.U32 R242, RZ, RZ, R27 ;  /* 0x000000fffff27224 */ /* 0x000fe200078e001b */
[----:B------:R-:W-:-:S02]  /*31a40*/  MOV R243, R26 ;  /* 0x0000001a00f37202 */ /* 0x000fc40000000f00 */
        /* <DEDUP_REMOVED lines=12> */
[----:B-----5:R-:W-:Y:S01]  /*31b10*/  MOV R239, R222 ;  /* 0x000000de00ef7202 */ /* 0x020fe20000000f00 */
[----:B--2---:R-:W-:-:S02]  /*31b20*/  IMAD.MOV.U32 R238, RZ, RZ, R223 ;  /* 0x000000ffffee7224 */ /* 0x004fc400078e00df */
[----:B---3--:R-:W-:Y:S02]  /*31b30*/  IMAD.MOV.U32 R237, RZ, RZ, R218 ;  /* 0x000000ffffed7224 */ /* 0x008fe400078e00da */
[----:B------:R-:W2:Y:S04]  /*31b40*/  LDL.LU R218, [R1+0x1f98] ;  /* 0x001f980001da7983 */ /* 0x000ea80000300800 */
[----:B------:R-:W3:Y:S04]  /*31b50*/  LDL.LU R223, [R1+0x1f94] ;  /* 0x001f940001df7983 */ /* 0x000ee80000300800 */
[----:B------:R-:W5:Y:S01]  /*31b60*/  LDL.LU R222, [R1+0x1f90] ;  /* 0x001f900001de7983 */ /* 0x000f620000300800 */
[----:B------:R-:W-:Y:S01]  /*31b70*/  IMAD.MOV.U32 R21, RZ, RZ, R32 ;  /* 0x000000ffff157224 */ /* 0x000fe200078e0020 */
[----:B------:R-:W-:Y:S01]  /*31b80*/  MOV R17, R34 ;  /* 0x0000002200117202 */ /* 0x000fe20000000f00 */
[----:B------:R-:W-:Y:S01]  /*31b90*/  IMAD.MOV.U32 R20, RZ, RZ, R33 ;  /* 0x000000ffff147224 */ /* 0x000fe200078e0021 */
[----:B------:R-:W5:Y:S01]  /*31ba0*/  LDL.LU R48, [R1+0x90] ;  /* 0x0000900001307983 */ /* 0x000f620000300800 */
[----:B------:R-:W-:-:S02]  /*31bb0*/  IMAD.MOV.U32 R16, RZ, RZ, R35 ;  /* 0x000000ffff107224 */ /* 0x000fc400078e0023 */
[----:B------:R-:W-:Y:S01]  /*31bc0*/  HMMA.1688.F32.TF32 R32, R192, R30, R248 ;  /* 0x0000001ec020723c */ /* 0x000fe200000810f8 */
        /* <DEDUP_REMOVED lines=14> */
[----:B----4-:R-:W-:Y:S02]  /*31cb0*/  IMAD.MOV.U32 R32, RZ, RZ, R26 ;  /* 0x000000ffff207224 */ /* 0x010fe400078e001a */
[----:B------:R-:W-:Y:S02]  /*31cc0*/  IMAD.MOV.U32 R33, RZ, RZ, R27 ;  /* 0x000000ffff217224 */ /* 0x000fe400078e001b */
[----:B------:R-:W-:Y:S01]  /*31cd0*/  IMAD.MOV.U32 R25, RZ, RZ, R34 ;  /* 0x000000ffff197224 */ /* 0x000fe200078e0022 */
[----:B------:R-:W-:Y:S01]  /*31ce0*/  MOV R34, R219 ;  /* 0x000000db00227202 */ /* 0x000fe20000000f00 */
[----:B------:R-:W-:Y:S02]  /*31cf0*/  IMAD.MOV.U32 R24, RZ, RZ, R35 ;  /* 0x000000ffff187224 */ /* 0x000fe400078e0023 */
[----:B------:R-:W-:Y:S01]  /*31d00*/  IMAD.MOV.U32 R35, RZ, RZ, R14 ;  /* 0x000000ffff237224 */ /* 0x000fe200078e000e */
[----:B------:R-:W-:Y:S01]  /*31d10*/  MOV R249, R10 ;  /* 0x0000000a00f97202 */ /* 0x000fe20000000f00 */
[----:B------:R-:W-:-:S02]  /*31d20*/  IMAD.MOV.U32 R248, RZ, RZ, R15 ;  /* 0x000000fffff87224 */ /* 0x000fc400078e000f */
[----:B------:R-:W-:Y:S01]  /*31d30*/  IMAD.MOV.U32 R250, RZ, RZ, R11 ;  /* 0x000000fffffa7224 */ /* 0x000fe200078e000b */
[----:B--2---:R-:W-:Y:S01]  /*31d40*/  MOV R39, R218 ;  /* 0x000000da00277202 */ /* 0x004fe20000000f00 */
[----:B---3--:R-:W-:Y:S02]  /*31d50*/  IMAD.MOV.U32 R38, RZ, RZ, R223 ;  /* 0x000000ffff267224 */ /* 0x008fe400078e00df */
[----:B-----5:R-:W-:Y:S02]  /*31d60*/  IMAD.MOV.U32 R37, RZ, RZ, R222 ;  /* 0x000000ffff257224 */ /* 0x020fe400078e00de */
[----:B------:R-:W2:Y:S04]  /*31d70*/  LDL.LU R222, [R1+0x1f8c] ;  /* 0x001f8c0001de7983 */ /* 0x000ea80000300800 */
[----:B------:R-:W2:Y:S04]  /*31d80*/  LDL.LU R223, [R1+0x1f88] ;  /* 0x001f880001df7983 */ /* 0x000ea80000300800 */
[----:B------:R-:W3:Y:S04]  /*31d90*/  LDL.LU R218, [R1+0x1f84] ;  /* 0x001f840001da7983 */ /* 0x000ee80000300800 */
[----:B------:R-:W4:Y:S04]  /*31da0*/  LDL.LU R26, [R1+0x1f80] ;  /* 0x001f8000011a7983 */ /* 0x000f280000300800 */
[----:B------:R-:W4:Y:S04]  /*31db0*/  LDL.LU R27, [R1+0x1f7c] ;  /* 0x001f7c00011b7983 */ /* 0x000f280000300800 */
[----:B------:R-:W3:Y:S04]  /*31dc0*/  LDL.LU R219, [R1+0x1f78] ;  /* 0x001f780001db7983 */ /* 0x000ee80000300800 */
[----:B------:R-:W5:Y:S04]  /*31dd0*/  LDL.LU R14, [R1+0x1f74] ;  /* 0x001f7400010e7983 */ /* 0x000f680000300800 */
[----:B------:R-:W5:Y:S04]  /*31de0*/  LDL.LU R15, [R1+0x1f70] ;  /* 0x001f7000010f7983 */ /* 0x000f680000300800 */
[----:B------:R-:W2:Y:S04]  /*31df0*/  LDL.LU R10, [R1+0x1f6c] ;  /* 0x001f6c00010a7983 */ /* 0x000ea80000300800 */
[----:B------:R-:W2:Y:S01]  /*31e00*/  LDL.LU R11, [R1+0x1f68] ;  /* 0x001f6800010b7983 */ /* 0x000ea20000300800 */
[----:B------:R-:W-:Y:S01]  /*31e10*/  HMMA.1688.F32.TF32 R32, R204, R22, R32 ;  /* 0x00000016cc20723c */ /* 0x000fe20000081020 */
[----:B------:R-:W-:-:S07]  /*31e20*/  IMAD.MOV.U32 R251, RZ, RZ, R7 ;  /* 0x000000fffffb7224 */ /* 0x000fce00078e0007 */
[C---:B------:R-:W-:Y:S08]  /*31e30*/  HMMA.1688.F32.TF32 R36, R204.reuse, R18, R36 ;  /* 0x00000012cc24723c */ /* 0x040ff00000081024 */
[----:B------:R-:W-:Y:S08]  /*31e40*/  HMMA.1688.F32.TF32 R236, R204, R30, R236 ;  /* 0x0000001eccec723c */ /* 0x000ff000000810ec */
[C---:B----4-:R-:W-:Y:S08]  /*31e50*/  HMMA.1688.F32.TF32 R200, R192.reuse, R26, R200 ;  /* 0x0000001ac0c8723c */ /* 0x050ff000000810c8 */
[C---:B---3--:R-:W-:Y:S08]  /*31e60*/  HMMA.1688.F32.TF32 R44, R192.reuse, R218, R44 ;  /* 0x000000dac02c723c */ /* 0x048ff0000008102c */
[----:B--2---:R-:W-:Y:S08]  /*31e70*/  HMMA.1688.F32.TF32 R48, R192, R10, R48 ;  /* 0x0000000ac030723c */ /* 0x004ff00000081030 */
[----:B------:R-:W-:Y:S01]  /*31e80*/  MOV R221, R200 ;  /* 0x000000c800dd7202 */ /* 0x000fe20000000f00 */
[----:B------:R-:W-:Y:S01]  /*31e90*/  IMAD.MOV.U32 R220, RZ, RZ, R201 ;  /* 0x000000ffffdc7224 */ /* 0x000fe200078e00c9 */
[----:B------:R-:W-:Y:S01]  /*31ea0*/  MOV R216, R203 ;  /* 0x000000cb00d87202 */ /* 0x000fe20000000f00 */
[----:B------:R-:W-:-:S02]  /*31eb0*/  IMAD.MOV.U32 R217, RZ, RZ, R202 ;  /* 0x000000ffffd97224 */ /* 0x000fc400078e00ca */
[C---:B-----5:R-:W-:Y:S08]  /*31ec0*/  HMMA.1688.F32.TF32 R200, R192.reuse, R14, R176 ;  /* 0x0000000ec0c8723c */ /* 0x060ff000000810b0 */
[----:B------:R-:W-:Y:S01]  /*31ed0*/  HMMA.1688.F32.TF32 R192, R192, R222, R40 ;  /* 0x000000dec0c0723c */ /* 0x000fe20000081028 */
[----:B-1----:R-:W-:Y:S01]  /*31ee0*/  IMAD.MOV.U32 R227, RZ, RZ, R46 ;  /* 0x000000ffffe37224 */ /* 0x002fe200078e002e */
[----:B------:R-:W-:Y:S01]  /*31ef0*/  MOV R225, R44 ;  /* 0x0000002c00e17202 */ /* 0x000fe20000000f00 */
[----:B------:R-:W-:-:S02]  /*31f00*/  IMAD.MOV.U32 R226, RZ, RZ, R45 ;  /* 0x000000ffffe27224 */ /* 0x000fc400078e002d */
[----:B------:R-:W-:-:S03]  /*31f10*/  IMAD.MOV.U32 R176, RZ, RZ, R51 ;  /* 0x000000ffffb07224 */ /* 0x000fc600078e0033 */
[----:B------:R-:W-:Y:S08]  /*31f20*/  HMMA.1688.F32.TF32 R240, R204, R26, R240 ;  /* 0x0000001accf0723c */ /* 0x000ff000000810f0 */
[----:B------:R-:W-:Y:S01]  /*31f30*/  IMAD.MOV.U32 R7, RZ, RZ, R203 ;  /* 0x000000ffff077224 */ /* 0x000fe200078e00cb */
[----:B------:R-:W-:Y:S01]  /*31f40*/  MOV R179, R202 ;  /* 0x000000ca00b37202 */ /* 0x000fe20000000f00 */
[----:B------:R-:W-:Y:S01]  /*31f50*/  IMAD.MOV.U32 R178, RZ, RZ, R201 ;  /* 0x000000ffffb27224 */ /* 0x000fe200078e00c9 */
[----:B------:R-:W-:Y:S01]  /*31f60*/  MOV R202, R49 ;  /* 0x0000003100ca7202 */ /* 0x000fe20000000f00 */
[----:B------:R-:W-:-:S02]  /*31f70*/  IMAD.MOV.U32 R203, RZ, RZ, R50 ;  /* 0x000000ffffcb7224 */ /* 0x000fc400078e0032 */
[----:B------:R-:W-:Y:S01]  /*31f80*/  IMAD.MOV.U32 R177, RZ, RZ, R200 ;  /* 0x000000ffffb17224 */ /* 0x000fe200078e00c8 */
[----:B------:R-:W2:Y:S01]  /*31f90*/  LDL.LU.64 R50, [R1+0x1f60] ;  /* 0x001f600001327983 */ /* 0x000ea20000300a00 */
[----:B------:R-:W-:Y:S01]  /*31fa0*/  IMAD.MOV.U32 R201, RZ, RZ, R48 ;  /* 0x000000ffffc97224 */ /* 0x000fe200078e0030 */
[----:B------:R-:W-:Y:S02]  /*31fb0*/  MOV R200, R47 ;  /* 0x0000002f00c87202 */ /* 0x000fe40000000f00 */
[----:B------:R-:W2:Y:S01]  /*31fc0*/  LDL.LU.64 R48, [R1+0x1f58] ;  /* 0x001f580001307983 */ /* 0x000ea20000300a00 */
[C---:B------:R-:W-:Y:S03]  /*31fd0*/  HMMA.1688.F32.TF32 R244, R204.reuse, R14, R244 ;  /* 0x0000000eccf4723c */ /* 0x040fe600000810f4 */
[----:B------:R-:W3:Y:S04]  /*31fe0*/  LDL.LU.64 R46, [R1+0x1f50] ;  /* 0x001f5000012e7983 */ /* 0x000ee80000300a00 */
[----:B------:R-:W3:Y:S01]  /*31ff0*/  LDL.LU.64 R44, [R1+0x1f48] ;  /* 0x001f4800012c7983 */ /* 0x000ee20000300a00 */
[----:B------:R-:W-:Y:S03]  /*32000*/  HMMA.1688.F32.TF32 R248, R204, R10, R248 ;  /* 0x0000000accf8723c */ /* 0x000fe600000810f8 */
[----:B------:R-:W4:Y:S04]  /*32010*/  LDL.LU.64 R42, [R1+0x1f40] ;  /* 0x001f4000012a7983 */ /* 0x000f280000300a00 */
[----:B------:R-:W4:Y:S04]  /*32020*/  LDL.LU.64 R40, [R1+0x1f38] ;  /* 0x001f380001287983 */ /* 0x000f280000300a00 */
[----:B------:R1:W-:Y:S04]  /*32030*/  STL.64 [R1+0x70], R192 ;  /* 0x000070c001007387 */ /* 0x0003e80000100a00 */
[----:B------:R-:W-:Y:S04]  /*32040*/  STL.64 [R1+0x78], R194 ;  /* 0x000078c201007387 */ /* 0x000fe80000100a00 */
[----:B-1----:R-:W5:Y:S04]  /*32050*/  LDL.LU R192, [R1] ;  /* 0x0000000001c07983 */ /* 0x002f680000300800 */
        /* <DEDUP_REMOVED lines=11> */
[----:B------:R-:W4:Y:S04]  /*32110*/  LDL.LU.64 R236, [R1+0x1f08] ;  /* 0x001f080001ec7983 */ /* 0x000f280000300a00 */
        /* <DEDUP_REMOVED lines=11> */
[----:B------:R-:W4:Y:S01]  /*321d0*/  LDL.LU.64 R248, [R1+0x1ed8] ;  /* 0x001ed80001f87983 */ /* 0x000f220000300a00 */
[----:B------:R-:W-:Y:S01]  /*321e0*/  IMAD.MOV.U32 R193, RZ, RZ, R252 ;  /* 0x000000ffffc17224 */ /* 0x000fe200078e00fc */
[----:B------:R-:W-:Y:S01]  /*321f0*/  MOV R195, R3 ;  /* 0x0000000300c37202 */ /* 0x000fe20000000f00 */
[----:B------:R-:W-:-:S07]  /*32200*/  IMAD.MOV.U32 R194, RZ, RZ, R6 ;  /* 0x000000ffffc27224 */ /* 0x000fce00078e0006 */
[----:B-----5:R-:W-:Y:S11]  /*32210*/  HMMA.1688.F32.TF32 R192, R204, R218, R192 ;  /* 0x000000daccc0723c */ /* 0x020ff600000810c0 */
[----:B------:R-:W-:Y:S11]  /*32220*/  @!UPT UIADD3 URZ, URZ, URZ, URZ ;  /* 0x0000003f3f3ff290 */ /* 0x000ff6000fffe03f */
[----:B------:R-:W-:Y:S01]  /*32230*/  @!UPT UIADD3 URZ, URZ, URZ, URZ ;  /* 0x0000003f3f3ff290 */ /* 0x000fe2000fffe03f */
[----:B------:R-:W-:Y:S04]  /*32240*/  STL.64 [R1], R192 ;  /* 0x000000c001007387 */ /* 0x000fe80000100a00 */
[----:B------:R1:W-:Y:S01]  /*32250*/  STL.64 [R1+0x8], R194 ;  /* 0x000008c201007387 */ /* 0x0003e20000100a00 */
[C---:B--2---:R-:W-:Y:S08]  /*32260*/  HMMA.1688.F32.TF32 R36, R208.reuse, R14, R36 ;  /* 0x0000000ed024723c */ /* 0x044ff00000081024 */
[C---:B---3--:R-:W-:Y:S08]  /*32270*/  HMMA.1688.F32.TF32 R32, R208.reuse, R26, R32 ;  /* 0x0000001ad020723c */ /* 0x048ff00000081020 */
[C---:B----4-:R-:W-:Y:S08]  /*32280*/  HMMA.1688.F32.TF32 R240, R208.reuse, R22, R240 ;  /* 0x00000016d0f0723c */ /* 0x050ff000000810f0 */
[----:B------:R-:W-:Y:S08]  /*32290*/  HMMA.1688.F32.TF32 R244, R208, R18, R244 ;  /* 0x00000012d0f4723c */ /* 0x000ff000000810f4 */
[----:B-1----:R-:W-:Y:S11]  /*322a0*/  HMMA.1688.F32.TF32 R192, R204, R222, R248 ;  /* 0x000000deccc0723c */ /* 0x002ff600000810f8 */
[----:B------:R-:W-:Y:S04]  /*322b0*/  @!UPT UIADD3 URZ, URZ, URZ, URZ ;  /* 0x0000003f3f3ff290 */ /* 0x000fe8000fffe03f */
[----:B------:R-:W-:Y:S01]  /*322c0*/  STL [R1+0x1e8c], R244 ;  /* 0x001e8cf401007387 */ /* 0x000fe20000100800 */
[----:B------:R-:W-:-:S03]  /*322d0*/  IMAD.MOV.U32 R6, RZ, RZ, R36 ;  /* 0x000000ffff067224 */ /* 0x000fc600078e0024 */
[----:B------:R-:W-:Y:S04]  /*322e0*/  LDS R248, [R4+0xa000] ;  /* 0x00a0000004f87984 */ /* 0x000fe80000000800 */
[----:B------:R-:W-:Y:S04]  /*322f0*/  LDS R250, [R4+0xa800] ;  /* 0x00a8000004fa7984 */ /* 0x000fe80000000800 */
[----:B------:R-:W-:Y:S04]  /*32300*/  LDS R249, [R5+0xa000] ;  /* 0x00a0000005f97984 */ /* 0x000fe80000000800 */
[----:B------:R-:W-:Y:S04]  /*32310*/  LDS R251, [R5+0xa800] ;  /* 0x00a8000005fb7984 */ /* 0x000fe80000000800 */
[----:B------:R-:W-:Y:S04]  /*32320*/  STL.64 [R1+0x250], R192 ;  /* 0x000250c001007387 */ /* 0x000fe80000100a00 */
[----:B------:R1:W-:Y:S02]  /*32330*/  STL.64 [R1+0x258], R194 ;  /* 0x000258c201007387 */ /* 0x0003e40000100a00 */
[C---:B-1----:R-:W-:Y:S02]  /*32340*/  HMMA.1688.F32.TF32 R192, R208.reuse, R30, R236 ;  /* 0x0000001ed0c0723c */ /* 0x042fe400000810ec */
[----:B------:R-:W-:Y:S04]  /*32350*/  STL [R1+0x1e88], R245 ;  /* 0x001e88f501007387 */ /* 0x000fe80000100800 */
[----:B------:R-:W-:Y:S04]  /*32360*/  STL [R1+0x1e84], R246 ;  /* 0x001e84f601007387 */ /* 0x000fe80000100800 */
[----:B------:R-:W-:Y:S04]  /*32370*/  STL [R1+0x1e80], R247 ;  /* 0x001e80f701007387 */ /* 0x000fe80000100800 */
[----:B------:R-:W-:Y:S04]  /*32380*/  STL [R1+0x1e9c], R240 ;  /* 0x001e9cf001007387 */ /* 0x000fe80000100800 */
[----:B------:R-:W-:Y:S04]  /*32390*/  STL [R1+0x1e98], R241 ;  /* 0x001e98f101007387 */ /* 0x000fe80000100800 */
[----:B------:R-:W-:Y:S04]  /*323a0*/  STL [R1+0x1e94], R242 ;  /* 0x001e94f201007387 */ /* 0x000fe80000100800 */
[----:B------:R-:W-:Y:S04]  /*323b0*/  STL [R1+0x1e90], R243 ;  /* 0x001e90f301007387 */ /* 0x000fe80000100800 */
[----:B------:R-:W-:Y:S04]  /*323c0*/  STL.64 [R1+0x240], R192 ;  /* 0x000240c001007387 */ /* 0x000fe80000100a00 */
[----:B------:R-:W-:Y:S04]  /*323d0*/  STL.64 [R1+0x248], R194 ;  /* 0x000248c201007387 */ /* 0x000fe80000100a00 */
[----:B------:R-:W-:Y:S04]  /*323e0*/  STL [R1+0x1a4], R37 ;  /* 0x0001a42501007387 */ /* 0x000fe80000100800 */
[----:B------:R-:W-:Y:S04]  /*323f0*/  STL.64 [R1+0x1b0], R32 ;  /* 0x0001b02001007387 */ /* 0x000fe80000100a00 */
[----:B------:R1:W-:Y:S02]  /*32400*/  STL.64 [R1+0x1b8], R34 ;  /* 0x0001b82201007387 */ /* 0x0003e40000100a00 */
[----:B-1----:R-:W-:Y:S02]  /*32410*/  HMMA.1688.F32.TF32 R32, R208, R10, R40 ;  /* 0x0000000ad020723c */ /* 0x002fe40000081028 */
[----:B------:R-:W-:Y:S04]  /*32420*/  STL.64 [R1+0x1a8], R38 ;  /* 0x0001a82601007387 */ /* 0x000fe80000100a00 */
[----:B------:R-:W-:Y:S04]  /*32430*/  LDS R40, [R2+0x9100] ;  /* 0x0091000002287984 */ /* 0x000fe80000000800 */
[----:B------:R-:W-:Y:S04]  /*32440*/  LDS R42, [R2+0x9900] ;  /* 0x00990000022a7984 */ /* 0x000fe80000000800 */
[----:B------:R-:W-:Y:S04]  /*32450*/  LDS R41, [R0+0x9100] ;  /* 0x0091000000297984 */ /* 0x000fe80000000800 */
[----:B------:R-:W1:Y:S05]  /*32460*/  LDS R43, [R0+0x9900] ;  /* 0x00990000002b7984 */ /* 0x000e6a0000000800 */
[----:B------:R2:W-:Y:S01]  /*32470*/  STL.64 [R1+0x190], R32 ;  /* 0x0001902001007387 */ /* 0x0005e20000100a00 */
[----:B------:R-:W-:Y:S01]  /*32480*/  IMAD.MOV.U32 R240, RZ, RZ, R34 ;  /* 0x000000fffff07224 */ /* 0x000fe200078e0022 */
[----:B------:R-:W-:-:S02]  /*32490*/  MOV R241, R35 ;  /* 0x0000002300f17202 */ /* 0x000fc40000000f00 */
[----:B--2---:R-:W-:Y:S03]  /*324a0*/  HMMA.1688.F32.TF32 R32, R208, R222, R48 ;  /* 0x000000ded020723c */ /* 0x004fe60000081030 */
[----:B------:R2:W-:Y:S04]  /*324b0*/  STL [R1+0x1ea4], R241 ;  /* 0x001ea4f101007387 */ /* 0x0005e80000100800 */
[----:B------:R3:W-:Y:S11]  /*324c0*/  STL [R1+0x1ea0], R240 ;  /* 0x001ea0f001007387 */ /* 0x0007f60000100800 */
[----:B------:R-:W-:Y:S06]  /*324d0*/  @!UPT UIADD3 URZ, URZ, URZ, URZ ;  /* 0x0000003f3f3ff290 */ /* 0x000fec000fffe03f */
[----:B------:R-:W-:Y:S01]  /*324e0*/  IMAD.MOV.U32 R49, RZ, RZ, R35 ;  /* 0x000000ffff317224 */ /* 0x000fe200078e0023 */
[----:B--2---:R-:W-:Y:S01]  /*324f0*/  MOV R241, R32 ;  /* 0x0000002000f17202 */ /* 0x004fe20000000f00 */
[----:B------:R-:W-:Y:S02]  /*32500*/  IMAD.MOV.U32 R48, RZ, RZ, R34 ;  /* 0x000000ffff307224 */ /* 0x000fe400078e0022 */
[----:B---3--:R-:W-:Y:S02]  /*32510*/  IMAD.MOV.U32 R240, RZ, RZ, R33 ;  /* 0x000000fffff07224 */ /* 0x008fe400078e0021 */
[C---:B------:R-:W-:Y:S11]  /*32520*/  HMMA.1688.F32.TF32 R32, R212.reuse, R18, R52 ;  /* 0x00000012d420723c */ /* 0x040ff60000081034 */
[----:B------:R-:W-:Y:S11]  /*32530*/  @!UPT UIADD3 URZ, URZ, URZ, URZ ;  /* 0x0000003f3f3ff290 */ /* 0x000ff6000fffe03f */
[----:B------:R-:W-:Y:S02]  /*32540*/  @!UPT UIADD3 URZ, URZ, URZ, URZ ;  /* 0x0000003f3f3ff290 */ /* 0x000fe4000fffe03f */
[----:B------:R-:W-:Y:S01]  /*32550*/  IMAD.MOV.U32 R53, RZ, RZ, R32 ;  /* 0x000000ffff357224 */ /* 0x000fe200078e0020 */
        /* <DEDUP_REMOVED lines=24> */
[----:B------:R-:W-:Y:S08]  /*326e0*/  HMMA.1688.F32.TF32 R32, R212, R14, R68 ;  /* 0x0000000ed420723c */ /* 0x000ff00000081044 */
[----:B------:R-:W-:Y:S01]  /*326f0*/  HMMA.1688.F32.TF32 R36, R208, R218, R44 ;  /* 0x000000dad024723c */ /* 0x000fe2000008102c */
[----:B------:R-:W-:Y:S04]  /*32700*/  LDS R44, [R4+0x9100] ;  /* 0x00910000042c7984 */ /* 0x000fe80000000800 */
[----:B------:R-:W-:Y:S03]  /*32710*/  LDS R46, [R4+0x9900] ;  /* 0x00990000042e7984 */ /* 0x000fe60000000800 */
[----:B-1----:R-:W-:Y:S01]  /*32720*/  HMMA.1688.F32.TF32 R60, R40, R22, R84 ;  /* 0x00000016283c723c */ /* 0x002fe20000081054 */
[----:B------:R-:W-:Y:S04]  /*32730*/  LDS R45, [R5+0x9100] ;  /* 0x00910000052d7984 */ /* 0x000fe80000000800 */
[----:B------:R-:W-:Y:S03]  /*32740*/  LDS R47, [R5+0x9900] ;  /* 0x00990000052f7984 */ /* 0x000fe60000000800 */
[----:B------:R-:W-:Y:S01]  /*32750*/  MOV R69, R32 ;  /* 0x0000002000457202 */ /* 0x000fe20000000f00 */
[----:B------:R-:W-:Y:S01]  /*32760*/  IMAD.MOV.U32 R68, RZ, RZ, R33 ;  /* 0x000000ffff447224 */ /* 0x000fe200078e0021 */
[----:B------:R-:W-:Y:S01]  /*32770*/  MOV R66, R35 ;  /* 0x0000002300427202 */ /* 0x000fe20000000f00 */
[----:B------:R-:W-:-:S02]  /*32780*/  IMAD.MOV.U32 R67, RZ, RZ, R34 ;  /* 0x000000ffff437224 */ /* 0x000fc400078e0022 */
[----:B------:R-:W-:Y:S08]  /*32790*/  HMMA.1688.F32.TF32 R32, R212, R10, R72 ;  /* 0x0000000ad420723c */ /* 0x000ff00000081048 */
[----:B------:R-:W-:Y:S01]  /*327a0*/  HMMA.1688.F32.TF32 R72, R40, R18, R188 ;  /* 0x000000122848723c */ /* 0x000fe200000810bc */
[----:B------:R-:W-:Y:S04]  /*327b0*/  STL.64 [R1+0x180], R36 ;  /* 0x0001802401007387 */ /* 0x000fe80000100a00 */
[----:B------:R-:W-:Y:S03]  /*327c0*/  STL.64 [R1+0x188], R38 ;  /* 0x0001882601007387 */ /* 0x000fe60000100a00 */
[----:B------:R-:W-:Y:S01]  /*327d0*/  HMMA.1688.F32.TF32 R192, R212, R222, R80 ;  /* 0x000000ded4c0723c */ /* 0x000fe20000081050 */
[----:B------:R-:W-:Y:S04]  /*327e0*/  LDS R36, [R2+0x9180] ;  /* 0x0091800002247984 */ /* 0x000fe80000000800 */
[----:B------:R-:W-:Y:S03]  /*327f0*/  LDS R38, [R2+0x9980] ;  /* 0x0099800002267984 */ /* 0x000fe60000000800 */
[C---:B------:R-:W-:Y:S01]  /*32800*/  HMMA.1688.F32.TF32 R80, R40.reuse, R30, R180 ;  /* 0x0000001e2850723c */ /* 0x040fe200000810b4 */
[----:B------:R-:W-:Y:S04]  /*32810*/  LDS R37, [R0+0x9180] ;  /* 0x0091800000257984 */ /* 0x000fe80000000800 */
[----:B------:R-:W1:Y:S04]  /*32820*/  LDS R39, [R0+0x9980] ;  /* 0x0099800000277984 */ /* 0x000e680000000800 */
[----:B------:R-:W-:Y:S04]  /*32830*/  STL.64 [R1+0x340], R72 ;  /* 0x0003404801007387 */ /* 0x000fe80000100a00 */
[----:B------:R2:W-:Y:S04]  /*32840*/  STL.64 [R1+0x348], R74 ;  /* 0x0003484a01007387 */ /* 0x0005e80000100a00 */
[----:B------:R-:W-:Y:S04]  /*32850*/  STL.64 [R1+0x330], R60 ;  /* 0x0003303c01007387 */ /* 0x000fe80000100a00 */
[----:B------:R3:W-:Y:S01]  /*32860*/  STL.64 [R1+0x338], R62 ;  /* 0x0003383e01007387 */ /* 0x0007e20000100a00 */
[C---:B--2---:R-:W-:Y:S08]  /*32870*/  HMMA.1688.F32.TF32 R72, R40.reuse, R26, R88 ;  /* 0x0000001a2848723c */ /* 0x044ff00000081058 */
[C---:B---3--:R-:W-:Y:S01]  /*32880*/  HMMA.1688.F32.TF32 R60, R40.reuse, R14, R184 ;  /* 0x0000000e283c723c */ /* 0x048fe200000810b8 */
[----:B------:R-:W-:Y:S04]  /*32890*/  STL.64 [R1+0x320], R80 ;  /* 0x0003205001007387 */ /* 0x000fe80000100a00 */
[----:B------:R2:W-:Y:S10]  /*328a0*/  STL.64 [R1+0x328], R82 ;  /* 0x0003285201007387 */ /* 0x0005f40000100a00 */
[----:B------:R-:W-:Y:S04]  /*328b0*/  STL.64 [R1+0x310], R72 ;  /* 0x0003104801007387 */ /* 0x000fe80000100a00 */
[----:B------:R3:W-:Y:S01]  /*328c0*/  STL.64 [R1+0x318], R74 ;  /* 0x0003184a01007387 */ /* 0x0007e20000100a00 */
[C---:B--2---:R-:W-:Y:S03]  /*328d0*/  HMMA.1688.F32.TF32 R80, R40.reuse, R10, R92 ;  /* 0x0000000a2850723c */ /* 0x044fe6000008105c */
[----:B------:R-:W-:Y:S04]  /*328e0*/  STL.64 [R1+0x300], R60 ;  /* 0x0003003c01007387 */ /* 0x000fe80000100a00 */
[----:B------:R2:W-:Y:S01]  /*328f0*/  STL.64 [R1+0x308], R62 ;  /* 0x0003083e01007387 */ /* 0x0005e20000100a00 */
[----:B---3--:R-:W-:Y:S08]  /*32900*/  HMMA.1688.F32.TF32 R72, R40, R218, R96 ;  /* 0x000000da2848723c */ /* 0x008ff00000081060 */
[----:B-1----:R-:W-:Y:S01]  /*32910*/  HMMA.1688.F32.TF32 R180, R36, R10, R156 ;  /* 0x0000000a24b4723c */ /* 0x002fe2000008109c */
[----:B------:R-:W-:Y:S01]  /*32920*/  IMAD.MOV.U32 R84, RZ, RZ, R177 ;  /* 0x000000ffff547224 */ /* 0x000fe200078e00b1 */
[----:B------:R-:W-:Y:S01]  /*32930*/  MOV R86, R179 ;  /* 0x000000b300567202 */ /* 0x000fe20000000f00 */
[----:B------:R-:W-:-:S02]  /*32940*/  IMAD.MOV.U32 R85, RZ, RZ, R178 ;  /* 0x000000ffff557224 */ /* 0x000fc400078e00b2 */
[----:B------:R-:W-:Y:S01]  /*32950*/  IMAD.MOV.U32 R87, RZ, RZ, R7 ;  /* 0x000000ffff577224 */ /* 0x000fe200078e0007 */
[----:B------:R-:W-:Y:S01]  /*32960*/  MOV R252, R34 ;  /* 0x0000002200fc7202 */ /* 0x000fe20000000f00 */
[----:B------:R-:W-:Y:S01]  /*32970*/  IMAD.MOV.U32 R246, RZ, RZ, R32 ;  /* 0x000000fffff67224 */ /* 0x000fe200078e0020 */
[----:B--2---:R-:W-:Y:S01]  /*32980*/  HMMA.1688.F32.TF32 R60, R40, R222, R100 ;  /* 0x000000de283c723c */ /* 0x004fe20000081064 */
[----:B------:R-:W-:Y:S02]  /*32990*/  IMAD.MOV.U32 R247, RZ, RZ, R33 ;  /* 0x000000fffff77224 */ /* 0x000fe400078e0021 */
[----:B------:R-:W-:Y:S01]  /*329a0*/  IMAD.MOV.U32 R3, RZ, RZ, R35 ;  /* 0x000000ffff037224 */ /* 0x000fe200078e0023 */
[----:B------:R-:W-:Y:S01]  /*329b0*/  MOV R89, R220 ;  /* 0x000000dc00597202 */ /* 0x000fe20000000f00 */
[----:B------:R-:W-:Y:S01]  /*329c0*/  IMAD.MOV.U32 R90, RZ, RZ, R217 ;  /* 0x000000ffff5a7224 */ /* 0x000fe200078e00d9 */
[----:B------:R-:W-:Y:S01]  /*329d0*/  MOV R71, R58 ;  /* 0x0000003a00477202 */ /* 0x000fe20000000f00 */
[----:B------:R-:W-:Y:S01]  /*329e0*/  IMAD.MOV.U32 R91, RZ, RZ, R216 ;  /* 0x000000ffff5b7224 */ /* 0x000fe200078e00d8 */
[----:B------:R-:W-:Y:S01]  /*329f0*/  HMMA.1688.F32.TF32 R40, R44, R18, R104 ;  /* 0x000000122c28723c */ /* 0x000fe20000081068 */
[----:B------:R-:W-:Y:S04]  /*32a00*/  STL.64 [R1+0x2f0], R80 ;  /* 0x0002f05001007387 */ /* 0x000fe80000100a00 */
[----:B------:R-:W-:Y:S04]  /*32a10*/  STL.64 [R1+0x2f8], R82 ;  /* 0x0002f85201007387 */ /* 0x000fe80000100a00 */
[----:B------:R1:W-:Y:S01]  /*32a20*/  STL.64 [R1+0x2e0], R72 ;  /* 0x0002e04801007387 */ /* 0x0003e20000100a00 */
[----:B------:R-:W-:Y:S01]  /*32a30*/  HMMA.1688.F32.TF32 R184, R36, R218, R160 ;  /* 0x000000da24b8723c */ /* 0x000fe200000810a0 */
[----:B------:R-:W-:-:S02]  /*32a40*/  IMAD.MOV.U32 R88, RZ, RZ, R221 ;  /* 0x000000ffff587224 */ /* 0x000fc400078e00dd */
[----:B------:R-:W-:Y:S01]  /*32a50*/  IMAD.MOV.U32 R70, RZ, RZ, R59 ;  /* 0x000000ffff467224 */ /* 0x000fe200078e003b */
[----:B------:R-:W-:Y:S04]  /*32a60*/  LDS R92, [R4+0xa080] ;  /* 0x00a08000045c7984 */ /* 0x000fe80000000800 */
[----:B------:R-:W-:Y:S04]  /*32a70*/  LDS R94, [R4+0xa880] ;  /* 0x00a88000045e7984 */ /* 0x000fe80000000800 */
[----:B------:R-:W-:Y:S02]  /*32a80*/  LDS R93, [R5+0xa080] ;  /* 0x00a08000055d7984 */ /* 0x000fe40000000800 */
[----:B------:R-:W-:Y:S01]  /*32a90*/  IMAD.MOV.U32 R103, RZ, RZ, R40 ;  /* 0x000000ffff677224 */ /* 0x000fe200078e0028 */
[----:B------:R-:W-:Y:S01]  /*32aa0*/  MOV R101, R42 ;  /* 0x0000002a00657202 */ /* 0x000fe20000000f00 */
[----:B------:R-:W-:Y:S01]  /*32ab0*/  IMAD.MOV.U32 R102, RZ, RZ, R41 ;  /* 0x000000ffff667224 */ /* 0x000fe200078e0029 */
[----:B------:R-:W-:Y:S01]  /*32ac0*/  LDS R95, [R5+0xa880] ;  /* 0x00a88000055f7984 */ /* 0x000fe20000000800 */
[----:B------:R-:W-:-:S02]  /*32ad0*/  IMAD.MOV.U32 R100, RZ, RZ, R43 ;  /* 0x000000ffff647224 */ /* 0x000fc400078e002b */
[----:B------:R-:W-:Y:S01]  /*32ae0*/  HMMA.1688.F32.TF32 R40, R44, R22, R108 ;  /* 0x000000162c28723c */ /* 0x000fe2000008106c */
[----:B------:R2:W-:Y:S01]  /*32af0*/  STL.64 [R1+0x2e8], R74 ;  /* 0x0002e84a01007387 */ /* 0x0005e20000100a00 */
[----:B-1----:R-:W-:Y:S01]  /*32b00*/  IMAD.MOV.U32 R72, RZ, RZ, R225 ;  /* 0x000000ffff487224 */ /* 0x002fe200078e00e1 */
[----:B------:R-:W-:Y:S02]  /*32b10*/  MOV R73, R226 ;  /* 0x000000e200497202 */ /* 0x000fe40000000f00 */
[----:B------:R1:W-:Y:S04]  /*32b20*/  STL.64 [R1+0x1e78], R182 ;  /* 0x001e78b601007387 */ /* 0x0003e80000100a00 */
[----:B------:R-:W-:Y:S01]  /*32b30*/  STL.64 [R1+0x1e70], R180 ;  /* 0x001e70b401007387 */ /* 0x000fe20000100a00 */
[----:B------:R-:W-:-:S03]  /*32b40*/  MOV R80, R201 ;  /* 0x000000c900507202 */ /* 0x000fc60000000f00 */
[----:B------:R-:W3:Y:S01]  /*32b50*/  LDL.LU R225, [R1+0x1ed4] ;  /* 0x001ed40001e17983 */ /* 0x000ee20000300800 */
[----:B--2---:R-:W-:Y:S02]  /*32b60*/  IMAD.MOV.U32 R74, RZ, RZ, R227 ;  /* 0x000000ffff4a7224 */ /* 0x004fe400078e00e3 */
[----:B------:R-:W-:Y:S01]  /*32b70*/  IMAD.MOV.U32 R75, RZ, RZ, R200 ;  /* 0x000000ffff4b7224 */ /* 0x000fe200078e00c8 */
[----:B------:R-:W3:Y:S01]  /*32b80*/  LDL.LU R226, [R1+0x1ed0] ;  /* 0x001ed00001e27983 */ /* 0x000ee20000300800 */
[----:B------:R-:W-:-:S03]  /*32b90*/  IMAD.MOV.U32 R81, RZ, RZ, R202 ;  /* 0x000000ffff517224 */ /* 0x000fc600078e00ca */
[----:B------:R-:W3:Y:S01]  /*32ba0*/  LDL.LU R227, [R1+0x1ecc] ;  /* 0x001ecc0001e37983 */ /* 0x000ee20000300800 */
[----:B------:R-:W-:-:S03]  /*32bb0*/  IMAD.MOV.U32 R82, RZ, RZ, R203 ;  /* 0x000000ffff527224 */ /* 0x000fc600078e00cb */
[----:B------:R-:W2:Y:S01]  /*32bc0*/  LDL.LU R200, [R1+0x1ec8] ;  /* 0x001ec80001c87983 */ /* 0x000ea20000300800 */
[----:B------:R-:W-:-:S03]  /*32bd0*/  MOV R83, R176 ;  /* 0x000000b000537202 */ /* 0x000fc60000000f00 */
[----:B------:R-:W2:Y:S04]  /*32be0*/  LDL.LU R201, [R1+0x1ec4] ;  /* 0x001ec40001c97983 */ /* 0x000ea80000300800 */
[----:B------:R-:W2:Y:S04]  /*32bf0*/  LDL.LU R202, [R1+0x1ec0] ;  /* 0x001ec00001ca7983 */ /* 0x000ea80000300800 */
[----:B------:R-:W2:Y:S01]  /*32c00*/  LDL.LU R203, [R1+0x1ebc] ;  /* 0x001ebc0001cb7983 */ /* 0x000ea20000300800 */
[----:B------:R-:W-:-:S03]  /*32c10*/  IMAD.MOV.U32 R107, RZ, RZ, R40 ;  /* 0x000000ffff6b7224 */ /* 0x000fc600078e0028 */
[----:B------:R-:W4:Y:S01]  /*32c20*/  LDL.LU R176, [R1+0x1eb8] ;  /* 0x001eb80001b07983 */ /* 0x000f220000300800 */
[----:B------:R-:W-:Y:S01]  /*32c30*/  MOV R106, R41 ;  /* 0x00000029006a7202 */ /* 0x000fe20000000f00 */
[----:B------:R-:W-:Y:S02]  /*32c40*/  IMAD.MOV.U32 R105, RZ, RZ, R42 ;  /* 0x000000ffff697224 */ /* 0x000fe400078e002a */
[----:B------:R-:W4:Y:S01]  /*32c50*/  LDL.LU R177, [R1+0x1eb4] ;  /* 0x001eb40001b17983 */ /* 0x000f220000300800 */
[----:B------:R-:W-:-:S03]  /*32c60*/  IMAD.MOV.U32 R104, RZ, RZ, R43 ;  /* 0x000000ffff687224 */ /* 0x000fc600078e002b */
[----:B------:R-:W4:Y:S01]  /*32c70*/  LDL.LU R178, [R1+0x1eb0] ;  /* 0x001eb00001b27983 */ /* 0x000f220000300800 */
[C---:B------:R-:W-:Y:S03]  /*32c80*/  HMMA.1688.F32.TF32 R40, R44.reuse, R30, R112 ;  /* 0x0000001e2c28723c */ /* 0x040fe60000081070 */
[----:B------:R-:W4:Y:S04]  /*32c90*/  LDL.LU R179, [R1+0x1eac] ;  /* 0x001eac0001b37983 */ /* 0x000f280000300800 */
[----:B------:R-:W5:Y:S11]  /*32ca0*/  LDL.LU R7, [R1+0x1ea8] ;  /* 0x001ea80001077983 */ /* 0x000f760000300800 */
[----:B------:R-:W-:Y:S06]  /*32cb0*/  @!UPT UIADD3 URZ, URZ, URZ, URZ ;  /* 0x0000003f3f3ff290 */ /* 0x000fec000fffe03f */
        /* <DEDUP_REMOVED lines=32> */
[----:B------:R-:W-:Y:S11]  /*32ec0*/  HMMA.1688.F32.TF32 R40, R44, R222, R132 ;  /* 0x000000de2c28723c */ /* 0x000ff60000081084 */
        /* <DEDUP_REMOVED lines=21> */
[----:B------:R-:W-:Y:S11]  /*33020*/  HMMA.1688.F32.TF32 R32, R212, R218, R76 ;  /* 0x000000dad420723c */ /* 0x000ff6000008104c */
        /* <DEDUP_REMOVED lines=8> */
[----:B------:R-:W-:Y:S01]  /*330b0*/  IMAD.MOV.U32 R77, RZ, RZ, R34 ;  /* 0x000000ffff4d7224 */ /* 0x000fe200078e0022 */
[----:B------:R-:W-:Y:S01]  /*330c0*/  LDS R32, [R4+0x9180] ;  /* 0x0091800004207984 */ /* 0x000fe20000000800 */
[----:B------:R-:W-:-:S03]  /*330d0*/  IMAD.MOV.U32 R76, RZ, RZ, R35 ;  /* 0x000000ffff4c7224 */ /* 0x000fc600078e0023 */
[----:B------:R-:W-:Y:S04]  /*330e0*/  LDS R34, [R4+0x9980] ;  /* 0x0099800004227984 */ /* 0x000fe80000000800 */
[----:B------:R-:W-:Y:S04]  /*330f0*/  LDS R33, [R5+0x9180] ;  /* 0x0091800005217984 */ /* 0x000fe80000000800 */
[----:B------:R-:W1:Y:S07]  /*33100*/  LDS R35, [R5+0x9980] ;  /* 0x0099800005237984 */ /* 0x000e6e0000000800 */
[----:B------:R-:W-:Y:S01]  /*33110*/  MOV R143, R40 ;  /* 0x00000028008f7202 */ /* 0x000fe20000000f00 */
[----:B------:R-:W-:Y:S01]  /*33120*/  IMAD.MOV.U32 R142, RZ, RZ, R41 ;  /* 0x000000ffff8e7224 */ /* 0x000fe200078e0029 */
[----:B------:R-:W-:Y:S01]  /*33130*/  MOV R140, R43 ;  /* 0x0000002b008c7202 */ /* 0x000fe20000000f00 */
[----:B------:R-:W-:-:S02]  /*33140*/  IMAD.MOV.U32 R141, RZ, RZ, R42 ;  /* 0x000000ffff8d7224 */ /* 0x000fc400078e002a */
[C---:B------:R-:W-:Y:S11]  /*33150*/  HMMA.1688.F32.TF32 R40, R36.reuse, R14, R152 ;  /* 0x0000000e2428723c */ /* 0x040ff60000081098 */
[----:B------:R-:W-:Y:S11]  /*33160*/  @!UPT UIADD3 URZ, URZ, URZ, URZ ;  /* 0x0000003f3f3ff290 */ /* 0x000ff6000fffe03f */
[----:B------:R-:W-:Y:S02]  /*33170*/  @!UPT UIADD3 URZ, URZ, URZ, URZ ;  /* 0x0000003f3f3ff290 */ /* 0x000fe4000fffe03f */
[----:B------:R-:W-:Y:S01]  /*33180*/  IMAD.MOV.U32 R147, RZ, RZ, R40 ;  /* 0x000000ffff937224 */ /* 0x000fe200078e0028 */
[----:B------:R-:W-:Y:S01]  /*33190*/  MOV R145, R42 ;  /* 0x0000002a00917202 */ /* 0x000fe20000000f00 */
[----:B------:R-:W-:Y:S02]  /*331a0*/  IMAD.MOV.U32 R146, RZ, RZ, R41 ;  /* 0x000000ffff927224 */ /* 0x000fe400078e0029 */
[----:B------:R-:W-:Y:S02]  /*331b0*/  IMAD.MOV.U32 R144, RZ, RZ, R43 ;  /* 0x000000ffff907224 */ /* 0x000fe400078e002b */
[----:B------:R-:W-:Y:S01]  /*331c0*/  HMMA.1688.F32.TF32 R40, R36, R222, R164 ;  /* 0x000000de2428723c */ /* 0x000fe200000810a4 */
[----:B-1----:R-:W-:Y:S01]  /*331d0*/  MOV R182, R17 ;  /* 0x0000001100b67202 */ /* 0x002fe20000000f00 */
[----:B------:R-:W-:-:S06]  /*331e0*/  IMAD.MOV.U32 R183, RZ, RZ, R16 ;  /* 0x000000ffffb77224 */ /* 0x000fcc00078e0010 */
[----:B------:R-:W-:Y:S01]  /*331f0*/  HMMA.1688.F32.TF32 R36, R32, R18, R168 ;  /* 0x000000122024723c */ /* 0x000fe200000810a8 */
[----:B-----5:R-:W-:Y:S11]  /*33200*/  LDSM.16.M88.4 R16, [R7+0x24100] ;  /* 0x024100000710783b */ /* 0x020ff60000000200 */
[----:B------:R-:W-:Y:S04]  /*33210*/  @!UPT UIADD3 URZ, URZ, URZ, URZ ;  /* 0x0000003f3f3ff290 */ /* 0x000fe8000fffe03f */
[----:B------:R-:W-:Y:S01]  /*33220*/  IMAD.MOV.U32 R151, RZ, RZ, R40 ;  /* 0x000000ffff977224 */ /* 0x000fe200078e0028 */
[----:B------:R-:W-:Y:S01]  /*33230*/  MOV R150, R41 ;  /* 0x0000002900967202 */ /* 0x000fe20000000f00 */
[----:B------:R-:W-:Y:S01]  /*33240*/  IMAD.MOV.U32 R149, RZ, RZ, R42 ;  /* 0x000000ffff957224 */ /* 0x000fe200078e002a */
[----:B------:R-:W-:Y:S01]  /*33250*/  LDS R40, [R2+0xa000] ;  /* 0x00a0000002287984 */ /* 0x000fe20000000800 */
[----:B------:R-:W-:-:S03]  /*33260*/  IMAD.MOV.U32 R148, RZ, RZ, R43 ;  /* 0x000000ffff947224 */ /* 0x000fc600078e002b */
[----:B------:R-:W-:Y:S04]  /*33270*/  LDS R42, [R2+0xa800] ;  /* 0x00a80000022a7984 */ /* 0x000fe80000000800 */
[----:B------:R-:W-:Y:S04]  /*33280*/  LDS R41, [R0+0xa000] ;  /* 0x00a0000000297984 */ /* 0x000fe80000000800 */
[----:B------:R-:W1:Y:S01]  /*33290*/  LDS R43, [R0+0xa800] ;  /* 0x00a80000002b7984 */ /* 0x000e620000000800 */
[----:B------:R-:W-:Y:S01]  /*332a0*/  MOV R155, R36 ;  /* 0x00000024009b7202 */ /* 0x000fe20000000f00 */
[----:B------:R-:W-:Y:S01]  /*332b0*/  IMAD.MOV.U32 R154, RZ, RZ, R37 ;  /* 0x000000ffff9a7224 */ /* 0x000fe200078e0025 */
[----:B------:R-:W-:Y:S01]  /*332c0*/  MOV R152, R39 ;  /* 0x0000002700987202 */ /* 0x000fe20000000f00 */
[----:B------:R-:W-:-:S02]  /*332d0*/  IMAD.MOV.U32 R153, RZ, RZ, R38 ;  /* 0x000000ffff997224 */ /* 0x000fc400078e0026 */
[C---:B------:R-:W-:Y:S01]  /*332e0*/  HMMA.1688.F32.TF32 R36, R32.reuse, R22, R172 ;  /* 0x000000162024723c */ /* 0x040fe200000810ac */
[----:B------:R-:W-:Y:S02]  /*332f0*/  IMAD.MOV.U32 R180, RZ, RZ, R21 ;  /* 0x000000ffffb47224 */ /* 0x000fe400078e0015 */
[----:B------:R-:W-:Y:S02]  /*33300*/  IMAD.MOV.U32 R181, RZ, RZ, R20 ;  /* 0x000000ffffb57224 */ /* 0x000fe400078e0014 */
[----:B------:R-:W5:Y:S01]  /*33310*/  LDSM.16.M88.4 R20, [R7+0x26100] ;  /* 0x026100000714783b */ /* 0x000f620000000200 */
[----:B------:R-:W-:Y:S01]  /*33320*/  MOV R44, R29 ;  /* 0x0000001d002c7202 */ /* 0x000fe20000000f00 */
[----:B------:R-:W-:Y:S01]  /*33330*/  IMAD.MOV.U32 R45, RZ, RZ, R28 ;  /* 0x000000ffff2d7224 */ /* 0x000fe200078e001c */
[----:B------:R-:W-:Y:S01]  /*33340*/  MOV R47, R24 ;  /* 0x00000018002f7202 */ /* 0x000fe20000000f00 */
[----:B------:R-:W-:Y:S01]  /*33350*/  IMAD.MOV.U32 R46, RZ, RZ, R25 ;  /* 0x000000ffff2e7224 */ /* 0x000fe200078e0019 */
[----:B------:R-:W-:Y:S01]  /*33360*/  MOV R161, R12 ;  /* 0x0000000c00a17202 */ /* 0x000fe20000000f00 */
[----:B------:R-:W-:Y:S01]  /*33370*/  IMAD.MOV.U32 R160, RZ, RZ, R13 ;  /* 0x000000ffffa07224 */ /* 0x000fe200078e000d */
[C---:B---3--:R-:W-:Y:S01]  /*33380*/  HMMA.1688.F32.TF32 R208, R32.reuse, R14, R224 ;  /* 0x0000000e20d0723c */ /* 0x048fe200000810e0 */
[----:B------:R-:W3:Y:S07]  /*33390*/  LDSM.16.M88.4 R12, [R7+0x22100] ;  /* 0x02210000070c783b */ /* 0x000eee0000000200 */
[C---:B------:R-:W-:Y:S08]  /*333a0*/  HMMA.1688.F32.TF32 R216, R32.reuse, R218, R232 ;  /* 0x000000da20d8723c */ /* 0x040ff000000810e8 */
[----:B--2---:R-:W-:Y:S01]  /*333b0*/  HMMA.1688.F32.TF32 R204, R32, R26, R200 ;  /* 0x0000001a20cc723c */ /* 0x004fe200000810c8 */
[----:B------:R-:W2:Y:S01]  /*333c0*/  LDSM.16.M88.4 R24, [R7+0x28100] ;  /* 0x028100000718783b */ /* 0x000ea20000000200 */
[----:B------:R-:W-:Y:S01]  /*333d0*/  IMAD.MOV.U32 R159, RZ, RZ, R36 ;  /* 0x000000ffff9f7224 */ /* 0x000fe200078e0024 */
[----:B------:R-:W-:Y:S01]  /*333e0*/  MOV R157, R38 ;  /* 0x00000026009d7202 */ /* 0x000fe20000000f00 */
[----:B------:R-:W-:-:S04]  /*333f0*/  IMAD.MOV.U32 R158, RZ, RZ, R37 ;  /* 0x000000ffff9e7224 */ /* 0x000fc800078e0025 */
[----:B----4-:R-:W-:Y:S01]  /*33400*/  HMMA.1688.F32.TF32 R236, R32, R30, R176 ;  /* 0x0000001e20ec723c */ /* 0x010fe200000810b0 */
[----:B------:R-:W4:Y:S01]  /*33410*/  LDSM.16.M88.4 R28, [R7+0x2a100] ;  /* 0x02a10000071c783b */ /* 0x000f220000000200 */
[----:B------:R-:W-:-:S03]  /*33420*/  IMAD.MOV.U32 R156, RZ, RZ, R39 ;  /* 0x000000ffff9c7224 */ /* 0x000fc600078e0027 */
[----:B------:R-:W-:Y:S03]  /*33430*/  LDSM.16.M88.4 R36, [R7+0x2e100] ;  /* 0x02e100000724783b */ /* 0x000fe60000000200 */
[----:B------:R-:W-:Y:S08]  /*33440*/  HMMA.1688.F32.TF32 R220, R32, R222, R196 ;  /* 0x000000de20dc723c */ /* 0x000ff000000810c4 */
[----:B-1----:R-:W-:Y:S08]  /*33450*/  HMMA.1688.F32.TF32 R44, R40, R16, R44 ;  /* 0x00000010282c723c */ /* 0x002ff0000008102c */
[----:B------:R-:W-:Y:S01]  /*33460*/  HMMA.1688.F32.TF32 R212, R32, R10, R228 ;  /* 0x0000000a20d4723c */ /* 0x000fe200000810e4 */
[----:B------:R-:W1:Y:S04]  /*33470*/  LDSM.16.M88.4 R32, [R7+0x2c100] ;  /* 0x02c100000720783b */ /* 0x000e680000000200 */
[----:B------:R2:W-:Y:S04]  /*33480*/  STL [R1+0x1e6c], R217 ;  /* 0x001e6cd901007387 */ /* 0x0005e80000100800 */
[----:B------:R3:W-:Y:S04]  /*33490*/  STL [R1+0x1e68], R218 ;  /* 0x001e68da01007387 */ /* 0x0007e80000100800 */
[----:B------:R4:W-:Y:S03]  /*334a0*/  STL [R1+0x1e64], R219 ;  /* 0x001e64db01007387 */ /* 0x0009e60000100800 */
[----:B--2---:R-:W-:Y:S01]  /*334b0*/  IMAD.MOV.U32 R217, RZ, RZ, R44 ;  /* 0x000000ffffd97224 */ /* 0x004fe200078e002c */
[----:B------:R2:W-:Y:S01]  /*334c0*/  STL [R1+0x1e60], R223 ;  /* 0x001e60df01007387 */ /* 0x0005e20000100800 */
[----:B---3--:R-:W-:Y:S01]  /*334d0*/  MOV R218, R45 ;  /* 0x0000002d00da7202 */ /* 0x008fe20000000f00 */
[----:B----4-:R-:W-:-:S02]  /*334e0*/  IMAD.MOV.U32 R219, RZ, RZ, R46 ;  /* 0x000000ffffdb7224 */ /* 0x010fc400078e002e */
[----:B--2---:R-:W-:Y:S02]  /*334f0*/  IMAD.MOV.U32 R223, RZ, RZ, R47 ;  /* 0x000000ffffdf7224 */ /* 0x004fe400078e002f */
[----:B-----5:R-:W-:Y:S01]  /*33500*/  HMMA.1688.F32.TF32 R44, R40, R20, R88 ;  /* 0x00000014282c723c */ /* 0x020fe20000081058 */
[----:B------:R2:W-:Y:S04]  /*33510*/  STL [R1+0x1e5c], R15 ;  /* 0x001e5c0f01007387 */ /* 0x0005e80000100800 */
[----:B------:R3:W-:Y:S04]  /*33520*/  STL [R1+0x1e58], R18 ;  /* 0x001e581201007387 */ /* 0x0007e80000100800 */
[----:B------:R-:W-:Y:S04]  /*33530*/  STL [R1+0x1e54], R19 ;  /* 0x001e541301007387 */ /* 0x000fe80000100800 */
[----:B------:R-:W-:Y:S04]  /*33540*/  STL [R1+0x1e50], R22 ;  /* 0x001e501601007387 */ /* 0x000fe80000100800 */
[----:B------:R-:W-:Y:S04]  /*33550*/  STL [R1+0x1e4c], R23 ;  /* 0x001e4c1701007387 */ /* 0x000fe80000100800 */
[----:B------:R-:W-:Y:S04]  /*33560*/  STL [R1+0x1e44], R26 ;  /* 0x001e441a01007387 */ /* 0x000fe80000100800 */
[----:B------:R-:W-:Y:S04]  /*33570*/  STL [R1+0x1e40], R27 ;  /* 0x001e401b01007387 */ /* 0x000fe80000100800 */
[----:B------:R-:W-:Y:S04]  /*33580*/  STL [R1+0x1e38], R30 ;  /* 0x001e381e01007387 */ /* 0x000fe80000100800 */
[----:B------:R-:W-:Y:S04]  /*33590*/  STL [R1+0x1e34], R31 ;  /* 0x001e341f01007387 */ /* 0x000fe80000100800 */
[----:B-1----:R-:W-:Y:S04]  /*335a0*/  STL [R1+0x1e48], R34 ;  /* 0x001e482201007387 */ /* 0x002fe80000100800 */
[----:B------:R-:W-:Y:S04]  /*335b0*/  STL [R1+0x1e3c], R35 ;  /* 0x001e3c2301007387 */ /* 0x000fe80000100800 */
[----:B------:R-:W-:Y:S01]  /*335c0*/  STL [R1+0x1e30], R38 ;  /* 0x001e302601007387 */ /* 0x000fe20000100800 */
[----:B--2---:R-:W-:-:S03]  /*335d0*/  MOV R15, R44 ;  /* 0x0000002c000f7202 */ /* 0x004fc60000000f00 */
[----:B------:R-:W-:Y:S01]  /*335e0*/  STL [R1+0x1e2c], R39 ;  /* 0x001e2c2701007387 */ /* 0x000fe20000100800 */
[----:B---3--:R-:W-:-:S03]  /*335f0*/  IMAD.MOV.U32 R18, RZ, RZ, R47 ;  /* 0x000000ffff127224 */ /* 0x008fc600078e002f */
[----:B------:R-:W-:Y:S04]  /*33600*/  STL [R1+0x1bc4], R7 ;  /* 0x001bc40701007387 */ /* 0x000fe80000100800 */
[----:B------:R-:W-:Y:S04]  /*33610*/  STL [R1+0xb4], R45 ;  /* 0x0000b42d01007387 */ /* 0x000fe80000100800 */
[----:B------:R1:W-:Y:S02]  /*33620*/  STL [R1+0xb8], R46 ;  /* 0x0000b82e01007387 */ /* 0x0003e40000100800 */
[C---:B-1----:R-:W-:Y:S11]  /*33630*/  HMMA.1688.F32.TF32 R44, R40.reuse, R24, R84 ;  /* 0x00000018282c723c */ /* 0x042ff60000081054 */
[----:B------:R-:W-:Y:S11]  /*33640*/  @!UPT UIADD3 URZ, URZ, URZ, URZ ;  /* 0x0000003f3f3ff290 */ /* 0x000ff6000fffe03f */
[----:B------:R-:W-:Y:S01]  /*33650*/  @!UPT UIADD3 URZ, URZ, URZ, URZ ;  /* 0x0000003f3f3ff290 */ /* 0x000fe2000fffe03f */
[----:B------:R-:W-:Y:S01]  /*33660*/  STL [R1+0xa4], R45 ;  /* 0x0000a42d01007387 */ /* 0x000fe20000100800 */
[----:B------:R-:W-:Y:S01]  /*33670*/  IMAD.MOV.U32 R19, RZ, RZ, R44 ;  /* 0x000000ffff137224 */ /* 0x000fe200078e002c */
[----:B------:R-:W-:Y:S02]  /*33680*/  MOV R22, R47 ;  /* 0x0000002f00167202 */ /* 0x000fe40000000f00 */
[----:B------:R1:W-:Y:S02]  /*33690*/  STL [R1+0xa8], R46 ;  /* 0x0000a82e01007387 */ /* 0x0003e40000100800 */
[----:B-1----:R-:W-:Y:S11]  /*336a0*/  HMMA.1688.F32.TF32 R44, R40, R28, R80 ;  /* 0x0000001c282c723c */ /* 0x002ff60000081050 */
[----:B------:R-:W-:Y:S11]  /*336b0*/  @!UPT UIADD3 URZ, URZ, URZ, URZ ;  /* 0x0000003f3f3ff290 */ /* 0x000ff6000fffe03f */
[----:B------:R-:W-:Y:S01]  /*336c0*/  @!UPT UIADD3 URZ, URZ, URZ, URZ ;  /* 0x0000003f3f3ff290 */ /* 0x000fe2000fffe03f */
[----:B------:R-:W-:Y:S01]  /*336d0*/  STL [R1+0x94], R45 ;  /* 0x0000942d01007387 */ /* 0x000fe20000100800 */
[----:B------:R-:W-:-:S03]  /*336e0*/  IMAD.MOV.U32 R23, RZ, RZ, R44 ;  /* 0x000000ffff177224 */ /* 0x000fc600078e002c */
[----:B------:R1:W-:Y:S02]  /*336f0*/  STL.64 [R1+0x98], R46 ;  /* 0x0000982e01007387 */ /* 0x0003e40000100a00 */
[----:B-1----:R-:W-:Y:S11]  /*33700*/  HMMA.1688.F32.TF32 R44, R40, R32, R72 ;  /* 0x00000020282c723c */ /* 0x002ff60000081048 */
[----:B------:R-:W-:Y:S11]  /*33710*/  @!UPT UIADD3 URZ, URZ, URZ, URZ ;  /* 0x0000003f3f3ff290 */ /* 0x000ff6000fffe03f */
[----:B------:R-:W-:Y:S01]  /*33720*/  @!UPT UIADD3 URZ, URZ, URZ, URZ ;  /* 0x0000003f3f3ff290 */ /* 0x000fe2000fffe03f */
[----:B------:R-:W-:Y:S04]  /*33730*/  STL [R1+0x80], R44 ;  /* 0x0000802c01007387 */ /* 0x000fe80000100800 */
        /* <DEDUP_REMOVED lines=12> */
[----:B------:R-:W-:-:S02]  /*33800*/  IMAD.MOV.U32 R162, RZ, RZ, R9 ;  /* 0x000000ffffa27224 */ /* 0x000fc400078e0009 */
[----:B------:R-:W-:Y:S02]  /*33810*/  IMAD.MOV.U32 R163, RZ, RZ, R8 ;  /* 0x000000ffffa37224 */ /* 0x000fe400078e0008 */
[----:B------:R-:W1:Y:S01]  /*33820*/  LDSM.16.M88.4 R8, [R7+0x20100] ;  /* 0x020100000708783b */ /* 0x000e620000000200 */
[----:B------:R-:W-:Y:S01]  /*33830*/  IMAD.MOV.U32 R72, RZ, RZ, R69 ;  /* 0x000000ffff487224 */ /* 0x000fe200078e0045 */
[----:B------:R-:W-:Y:S01]  /*33840*/  MOV R73, R68 ;  /* 0x0000004400497202 */ /* 0x000fe20000000f00 */
[----:B------:R-:W-:Y:S01]  /*33850*/  IMAD.MOV.U32 R74, RZ, RZ, R67 ;  /* 0x000000ffff4a7224 */ /* 0x000fe200078e0043 */
[----:B------:R-:W-:Y:S01]  /*33860*/  MOV R68, R65 ;  /* 0x0000004100447202 */ /* 0x000fe20000000f00 */
[----:B------:R-:W-:Y:S02]  /*33870*/  IMAD.MOV.U32 R69, RZ, RZ, R64 ;  /* 0x000000ffff457224 */ /* 0x000fe400078e0040 */
[----:B------:R-:W-:Y:S01]  /*33880*/  IMAD.MOV.U32 R75, RZ, RZ, R66 ;  /* 0x000000ffff4b7224 */ /* 0x000fe200078e0042 */
[----:B------:R-:W-:Y:S01]  /*33890*/  MOV R66, R55 ;  /* 0x0000003700427202 */ /* 0x000fe20000000f00 */
[----:B------:R-:W-:Y:S01]  /*338a0*/  IMAD.MOV.U32 R64, RZ, RZ, R57 ;  /* 0x000000ffff407224 */ /* 0x000fe200078e0039 */
[----:B------:R-:W-:Y:S01]  /*338b0*/  MOV R57, R52 ;  /* 0x0000003400397202 */ /* 0x000fe20000000f00 */
[----:B------:R-:W-:-:S02]  /*338c0*/  IMAD.MOV.U32 R67, RZ, RZ, R54 ;  /* 0x000000ffff437224 */ /* 0x000fc400078e0036 */
[----:B------:R-:W-:Y:S01]  /*338d0*/  IMAD.MOV.U32 R65, RZ, RZ, R56 ;  /* 0x000000ffff417224 */ /* 0x000fe200078e0038 */
[----:B------:R-:W5:Y:S01]  /*338e0*/  LDL.LU R54, [R1+0x180] ;  /* 0x0001800001367983 */ /* 0x000f620000300800 */
[----:B------:R-:W-:Y:S01]  /*338f0*/  IMAD.MOV.U32 R56, RZ, RZ, R53 ;  /* 0x000000ffff387224 */ /* 0x000fe200078e0035 */
[----:B------:R-:W-:Y:S01]  /*33900*/  MOV R53, R49 ;  /* 0x0000003100357202 */ /* 0x000fe20000000f00 */
[----:B------:R-:W-:Y:S01]  /*33910*/  IMAD.MOV.U32 R52, RZ, RZ, R48 ;  /* 0x000000ffff347224 */ /* 0x000fe200078e0030 */
[----:B------:R-:W4:Y:S01]  /*33920*/  LDL.LU R55, [R1+0x184] ;  /* 0x0001840001377983 */ /* 0x000f220000300800 */
[----:B------:R-:W-:-:S03]  /*33930*/  IMAD.MOV.U32 R58, RZ, RZ, R51 ;  /* 0x000000ffff3a7224 */ /* 0x000fc600078e0033 */
[----:B------:R-:W4:Y:S04]  /*33940*/  LDL.LU R48, [R1+0x188] ;  /* 0x0001880001307983 */ /* 0x000f280000300800 */
[----:B------:R-:W4:Y:S04]  /*33950*/  LDL.LU R49, [R1+0x18c] ;  /* 0x00018c0001317983 */ /* 0x000f280000300800 */
[----:B------:R-:W5:Y:S01]  /*33960*/  LDL.LU R51, [R1+0x1a4] ;  /* 0x0001a40001337983 */ /* 0x000f620000300800 */
[C---:B-1----:R-:W-:Y:S11]  /*33970*/  HMMA.1688.F32.TF32 R160, R40.reuse, R8, R160 ;  /* 0x0000000828a0723c */ /* 0x042ff600000810a0 */
[----:B------:R-:W-:Y:S11]  /*33980*/  @!UPT UIADD3 URZ, URZ, URZ, URZ ;  /* 0x0000003f3f3ff290 */ /* 0x000ff6000fffe03f */
[----:B------:R-:W-:Y:S02]  /*33990*/  @!UPT UIADD3 URZ, URZ, URZ, URZ ;  /* 0x0000003f3f3ff290 */ /* 0x000fe4000fffe03f */
[----:B------:R-:W-:Y:S01]  /*339a0*/  MOV R235, R160 ;  /* 0x000000a000eb7202 */ /* 0x000fe20000000f00 */
[----:B------:R-:W-:Y:S01]  /*339b0*/  IMAD.MOV.U32 R234, RZ, RZ, R161 ;  /* 0x000000ffffea7224 */ /* 0x000fe200078e00a1 */
[----:B------:R-:W-:Y:S01]  /*339c0*/  MOV R232, R163 ;  /* 0x000000a300e87202 */ /* 0x000fe20000000f00 */
[----:B------:R-:W-:Y:S02]  /*339d0*/  IMAD.MOV.U32 R233, RZ, RZ, R162 ;  /* 0x000000ffffe97224 */ /* 0x000fe400078e00a2 */
[----:B------:R-:W-:Y:S01]  /*339e0*/  HMMA.1688.F32.TF32 R160, R40, R12, R180 ;  /* 0x0000000c28a0723c */ /* 0x000fe200000810b4 */
[----:B------:R-:W-:Y:S02]  /*339f0*/  IMAD.MOV.U32 R59, RZ, RZ, R50 ;  /* 0x000000ffff3b7224 */ /* 0x000fe400078e0032 */
[----:B------:R-:W-:-:S04]  /*33a00*/  IMAD.MOV.U32 R50, RZ, RZ, R6 ;  /* 0x000000ffff327224 */ /* 0x000fc800078e0006 */
[----:B------:R-:W-:Y:S01]  /*33a10*/  IMAD.MOV.U32 R180, RZ, RZ, R241 ;  /* 0x000000ffffb47224 */ /* 0x000fe200078e00f1 */
[----:B------:R-:W-:Y:S01]  /*33a20*/  MOV R181, R240 ;  /* 0x000000f000b57202 */ /* 0x000fe20000000f00 */
[----:B--2---:R-:W-:Y:S11]  /*33a30*/  HMMA.1688.F32.TF32 R40, R40, R36, R88 ;  /* 0x000000242828723c */ /* 0x004ff60000081058 */
[----:B------:R-:W-:Y:S11]  /*33a40*/  @!UPT UIADD3 URZ, URZ, URZ, URZ ;  /* 0x0000003f3f3ff290 */ /* 0x000ff6000fffe03f */
[----:B------:R-:W-:Y:S02]  /*33a50*/  @!UPT UIADD3 URZ, URZ, URZ, URZ ;  /* 0x0000003f3f3ff290 */ /* 0x000fe4000fffe03f */
[----:B------:R-:W-:Y:S01]  /*33a60*/  MOV R35, R40 ;  /* 0x0000002800237202 */ /* 0x000fe20000000f00 */
[----:B------:R-:W-:Y:S01]  /*33a70*/  IMAD.MOV.U32 R30, RZ, RZ, R41 ;  /* 0x000000ffff1e7224 */ /* 0x000fe200078e0029 */
[----:B------:R-:W-:Y:S01]  /*33a80*/  MOV R6, R43 ;  /* 0x0000002b00067202 */ /* 0x000fe20000000f00 */
[----:B------:R-:W-:Y:S02]  /*33a90*/  IMAD.MOV.U32 R31, RZ, RZ, R42 ;  /* 0x000000ffff1f7224 */ /* 0x000fe400078e002a */
[C---:B---3--:R-:W-:Y:S11]  /*33aa0*/  HMMA.1688.F32.TF32 R40, R248.reuse, R8, R84 ;  /* 0x00000008f828723c */ /* 0x048ff60000081054 */
[----:B------:R-:W-:Y:S11]  /*33ab0*/  @!UPT UIADD3 URZ, URZ, URZ, URZ ;  /* 0x0000003f3f3ff290 */ /* 0x000ff6000fffe03f */
[----:B------:R-:W-:Y:S01]  /*33ac0*/  @!UPT UIADD3 URZ, URZ, URZ, URZ ;  /* 0x0000003f3f3ff290 */ /* 0x000fe2000fffe03f */
[----:B------:R4:W-:Y:S01]  /*33ad0*/  STL.64 [R1+0x60], R40 ;  /* 0x0000602801007387 */ /* 0x0009e20000100a00 */
[----:B------:R-:W-:Y:S02]  /*33ae0*/  IMAD.MOV.U32 R38, RZ, RZ, R42 ;  /* 0x000000ffff267224 */ /* 0x000fe400078e002a */
[----:B------:R-:W-:Y:S02]  /*33af0*/  IMAD.MOV.U32 R39, RZ, RZ, R43 ;  /* 0x000000ffff277224 */ /* 0x000fe400078e002b */
[----:B----4-:R-:W-:Y:S11]  /*33b00*/  HMMA.1688.F32.TF32 R40, R248, R12, R80 ;  /* 0x0000000cf828723c */ /* 0x010ff60000081050 */
[----:B------:R-:W-:Y:S11]  /*33b10*/  @!UPT UIADD3 URZ, URZ, URZ, URZ ;  /* 0x0000003f3f3ff290 */ /* 0x000ff6000fffe03f */
[----:B------:R-:W-:Y:S01]  /*33b20*/  @!UPT UIADD3 URZ, URZ, URZ, URZ ;  /* 0x0000003f3f3ff290 */ /* 0x000fe2000fffe03f */
[----:B------:R-:W-:Y:S04]  /*33b30*/  STL.64 [R1+0x50], R40 ;  /* 0x0000502801007387 */ /* 0x000fe80000100a00 */
[----:B------:R1:W-:Y:S04]  /*33b40*/  STL.64 [R1+0x58], R42 ;  /* 0x0000582a01007387 */ /* 0x0003e80000100a00 */
[----:B------:R-:W2:Y:S04]  /*33b50*/  LDL.LU R241, [R1+0x1ea4] ;  /* 0x001ea40001f17983 */ /* 0x000ea80000300800 */
[----:B------:R-:W3:Y:S01]  /*33b60*/  LDL.LU R240, [R1+0x1ea0] ;  /* 0x001ea00001f07983 */ /* 0x000ee20000300800 */
[----:B------:R-:W-:Y:S01]  /*33b70*/  MOV R82, R74 ;  /* 0x0000004a00527202 */ /* 0x000fe20000000f00 */
[----:B------:R-:W-:Y:S01]  /*33b80*/  IMAD.MOV.U32 R83, RZ, RZ, R75 ;  /* 0x000000ffff537224 */ /* 0x000fe200078e004b */
[----:B------:R-:W-:Y:S01]  /*33b90*/  MOV R75, R67 ;  /* 0x00000043004b7202 */ /* 0x000fe20000000f00 */
[----:B------:R-:W-:Y:S01]  /*33ba0*/  IMAD.MOV.U32 R74, RZ, RZ, R66 ;  /* 0x000000ffff4a7224 */ /* 0x000fe200078e0042 */
[----:B------:R-:W-:Y:S01]  /*33bb0*/  MOV R66, R58 ;  /* 0x0000003a00427202 */ /* 0x000fe20000000f00 */
[----:B------:R-:W-:Y:S01]  /*33bc0*/  IMAD.MOV.U32 R67, RZ, RZ, R59 ;  /* 0x000000ffff437224 */ /* 0x000fe200078e003b */
[----:B------:R-:W-:Y:S01]  /*33bd0*/  MOV R59, R49 ;  /* 0x00000031003b7202 */ /* 0x000fe20000000f00 */
[----:B------:R-:W-:-:S02]  /*33be0*/  IMAD.MOV.U32 R58, RZ, RZ, R48 ;  /* 0x000000ffff3a7224 */ /* 0x000fc400078e0030 */
[----:B------:R-:W-:Y:S02]  /*33bf0*/  IMAD.MOV.U32 R48, RZ, RZ, R50 ;  /* 0x000000ffff307224 */ /* 0x000fe400078e0032 */
[----:B-----5:R-:W-:Y:S01]  /*33c00*/  IMAD.MOV.U32 R49, RZ, RZ, R51 ;  /* 0x000000ffff317224 */ /* 0x020fe200078e0033 */
[----:B------:R-:W4:Y:S01]  /*33c10*/  LDL.LU R50, [R1+0x1a8] ;  /* 0x0001a80001327983 */ /* 0x000f220000300800 */
[----:B------:R-:W-:Y:S01]  /*33c20*/  IMAD.MOV.U32 R34, RZ, RZ, R45 ;  /* 0x000000ffff227224 */ /* 0x000fe200078e002d */
[----:B------:R-:W-:Y:S02]  /*33c30*/  MOV R26, R46 ;  /* 0x0000002e001a7202 */ /* 0x000fe40000000f00 */
[----:B------:R-:W4:Y:S01]  /*33c40*/  LDL.LU R51, [R1+0x1ac] ;  /* 0x0001ac0001337983 */ /* 0x000f220000300800 */
[----:B------:R-:W-:-:S03]  /*33c50*/  IMAD.MOV.U32 R27, RZ, RZ, R47 ;  /* 0x000000ffff1b7224 */ /* 0x000fc600078e002f */
[----:B------:R-:W5:Y:S04]  /*33c60*/  LDL.LU R44, [R1+0x1b0] ;  /* 0x0001b000012c7983 */ /* 0x000f680000300800 */
[----:B------:R-:W5:Y:S04]  /*33c70*/  LDL.LU R45, [R1+0x1b4] ;  /* 0x0001b400012d7983 */ /* 0x000f680000300800 */
[----:B------:R-:W5:Y:S04]  /*33c80*/  LDL.LU R46, [R1+0x1b8] ;  /* 0x0001b800012e7983 */ /* 0x000f680000300800 */
[----:B------:R-:W5:Y:S04]  /*33c90*/  LDL.LU R47, [R1+0x1bc] ;  /* 0x0001bc00012f7983 */ /* 0x000f680000300800 */
[----:B------:R-:W4:Y:S04]  /*33ca0*/  LDL.LU R172, [R1+0x10] ;  /* 0x0000100001ac7983 */ /* 0x000f280000300800 */
[----:B------:R-:W4:Y:S04]  /*33cb0*/  LDL.LU R173, [R1+0x14] ;  /* 0x0000140001ad7983 */ /* 0x000f280000300800 */
[----:B------:R-:W4:Y:S04]  /*33cc0*/  LDL.LU R174, [R1+0x18] ;  /* 0x0000180001ae7983 */ /* 0x000f280000300800 */
[----:B------:R-:W4:Y:S04]  /*33cd0*/  LDL.LU R175, [R1+0x1c] ;  /* 0x00001c0001af7983 */ /* 0x000f280000300800 */
[----:B------:R-:W1:Y:S04]  /*33ce0*/  LDL.LU R224, [R1+0x40] ;  /* 0x0000400001e07983 */ /* 0x000e680000300800 */
[----:B------:R-:W1:Y:S04]  /*33cf0*/  LDL.LU R225, [R1+0x44] ;  /* 0x0000440001e17983 */ /* 0x000e680000300800 */
[----:B------:R-:W1:Y:S04]  /*33d00*/  LDL.LU R226, [R1+0x48] ;  /* 0x0000480001e27983 */ /* 0x000e680000300800 */
[----:B------:R-:W1:Y:S04]  /*33d10*/  LDL.LU R227, [R1+0x4c] ;  /* 0x00004c0001e37983 */ /* 0x000e680000300800 */
        /* <DEDUP_REMOVED lines=8> */
[----:B------:R-:W5:Y:S04]  /*33da0*/  LDL.LU R168, [R1] ;  /* 0x0000000001a87983 */ /* 0x000f680000300800 */
[----:B------:R-:W5:Y:S04]  /*33db0*/  LDL.LU R169, [R1+0x4] ;  /* 0x0000040001a97983 */ /* 0x000f680000300800 */
[----:B------:R-:W5:Y:S04]  /*33dc0*/  LDL.LU R170, [R1+0x8] ;  /* 0x0000080001aa7983 */ /* 0x000f680000300800 */
[----:B------:R-:W5:Y:S04]  /*33dd0*/  LDL.LU R171, [R1+0xc] ;  /* 0x00000c0001ab7983 */ /* 0x000f680000300800 */
[----:B------:R-:W5:Y:S04]  /*33de0*/  LDL.LU R164, [R1+0x250] ;  /* 0x0002500001a47983 */ /* 0x000f680000300800 */
[----:B------:R-:W5:Y:S04]  /*33df0*/  LDL.LU R165, [R1+0x254] ;  /* 0x0002540001a57983 */ /* 0x000f680000300800 */
[----:B------:R-:W5:Y:S04]  /*33e00*/  LDL.LU R166, [R1+0x258] ;  /* 0x0002580001a67983 */ /* 0x000f680000300800 */
[----:B------:R-:W5:Y:S01]  /*33e10*/  LDL.LU R167, [R1+0x25c] ;  /* 0x00025c0001a77983 */ /* 0x000f620000300800 */
[----:B------:R-:W-:Y:S01]  /*33e20*/  IMAD.MOV.U32 R231, RZ, RZ, R160 ;  /* 0x000000ffffe77224 */ /* 0x000fe200078e00a0 */
[----:B------:R-:W-:Y:S01]  /*33e30*/  MOV R229, R162 ;  /* 0x000000a200e57202 */ /* 0x000fe20000000f00 */
[----:B------:R-:W-:Y:S01]  /*33e40*/  IMAD.MOV.U32 R230, RZ, RZ, R161 ;  /* 0x000000ffffe67224 */ /* 0x000fe200078e00a1 */
[----:B------:R-:W5:Y:S01]  /*33e50*/  LDL.LU R160, [R1+0x240] ;  /* 0x0002400001a07983 */ /* 0x000f620000300800 */
[----:B------:R-:W-:Y:S01]  /*33e60*/  IMAD.MOV.U32 R80, RZ, RZ, R72 ;  /* 0x000000ffff507224 */ /* 0x000fe200078e0048 */
[----:B------:R-:W-:Y:S01]  /*33e70*/  MOV R72, R64 ;  /* 0x0000004000487202 */ /* 0x000fe20000000f00 */
[----:B------:R-:W-:Y:S01]  /*33e80*/  IMAD.MOV.U32 R228, RZ, RZ, R163 ;  /* 0x000000ffffe47224 */ /* 0x000fe200078e00a3 */
[----:B------:R-:W5:Y:S01]  /*33e90*/  LDL.LU R161, [R1+0x244] ;  /* 0x0002440001a17983 */ /* 0x000f620000300800 */
[----:B------:R-:W-:-:S02]  /*33ea0*/  IMAD.MOV.U32 R81, RZ, RZ, R73 ;  /* 0x000000ffff517224 */ /* 0x000fc400078e0049 */
[----:B------:R-:W-:Y:S01]  /*33eb0*/  IMAD.MOV.U32 R73, RZ, RZ, R65 ;  /* 0x000000ffff497224 */ /* 0x000fe200078e0041 */
        /* <DEDUP_REMOVED lines=15> */
[----:B------:R-:W-:Y:S01]  /*33fb0*/  MOV R88, R79 ;  /* 0x0000004f00587202 */ /* 0x000fe20000000f00 */
[----:B------:R-:W-:Y:S01]  /*33fc0*/  IMAD.MOV.U32 R68, RZ, RZ, R242 ;  /* 0x000000ffff447224 */ /* 0x000fe200078e00f2 */
[----:B------:R-:W-:Y:S01]  /*33fd0*/  MOV R69, R243 ;  /* 0x000000f300457202 */ /* 0x000fe20000000f00 */
[----:B------:R-:W-:Y:S02]  /*33fe0*/  IMAD.MOV.U32 R78, RZ, RZ, R70 ;  /* 0x000000ffff4e7224 */ /* 0x000fe400078e0046 */
[----:B------:R-:W-:-:S02]  /*33ff0*/  IMAD.MOV.U32 R79, RZ, RZ, R71 ;  /* 0x000000ffff4f7224 */ /* 0x000fc400078e0047 */
[----:B------:R-:W-:Y:S01]  /*34000*/  IMAD.MOV.U32 R70, RZ, RZ, R244 ;  /* 0x000000ffff467224 */ /* 0x000fe200078e00f4 */
[----:B------:R-:W-:Y:S01]  /*34010*/  MOV R84, R246 ;  /* 0x000000f600547202 */ /* 0x000fe20000000f00 */
[----:B------:R-:W-:Y:S02]  /*34020*/  IMAD.MOV.U32 R71, RZ, RZ, R245 ;  /* 0x000000ffff477224 */ /* 0x000fe400078e00f5 */
[----:B------:R-:W-:Y:S02]  /*34030*/  IMAD.MOV.U32 R85, RZ, RZ, R247 ;  /* 0x000000ffff557224 */ /* 0x000fe400078e00f7 */
[----:B--2---:R-:W-:Y:S01]  /*34040*/  IMAD.MOV.U32 R55, RZ, RZ, R241 ;  /* 0x000000ffff377224 */ /* 0x004fe200078e00f1 */
[----:B---3--:R-:W-:Y:S02]  /*34050*/  MOV R54, R240 ;  /* 0x000000f000367202 */ /* 0x008fe40000000f00 */
[----:B------:R-:W2:Y:S04]  /*34060*/  LDL.LU R240, [R1+0x1e9c] ;  /* 0x001e9c0001f07983 */ /* 0x000ea80000300800 */
[----:B------:R-:W2:Y:S04]  /*34070*/  LDL.LU R241, [R1+0x1e98] ;  /* 0x001e980001f17983 */ /* 0x000ea80000300800 */
[----:B------:R-:W2:Y:S04]  /*34080*/  LDL.LU R242, [R1+0x1e94] ;  /* 0x001e940001f27983 */ /* 0x000ea80000300800 */
[----:B------:R-:W2:Y:S04]  /*34090*/  LDL.LU R243, [R1+0x1e90] ;  /* 0x001e900001f37983 */ /* 0x000ea80000300800 */
[----:B------:R-:W3:Y:S04]  /*340a0*/  LDL.LU R244, [R1+0x1e8c] ;  /* 0x001e8c0001f47983 */ /* 0x000ee80000300800 */
[----:B------:R-:W3:Y:S04]  /*340b0*/  LDL.LU R245, [R1+0x1e88] ;  /* 0x001e880001f57983 */ /* 0x000ee80000300800 */
[----:B------:R-:W3:Y:S04]  /*340c0*/  LDL.LU R246, [R1+0x1e84] ;  /* 0x001e840001f67983 */ /* 0x000ee80000300800 */
[----:B------:R-:W3:Y:S01]  /*340d0*/  LDL.LU R247, [R1+0x1e80] ;  /* 0x001e800001f77983 */ /* 0x000ee20000300800 */
[----:B------:R-:W-:Y:S01]  /*340e0*/  IMAD.MOV.U32 R86, RZ, RZ, R252 ;  /* 0x000000ffff567224 */ /* 0x000fe200078e00fc */
[----:B------:R-:W-:Y:S01]  /*340f0*/  MOV R87, R3 ;  /* 0x0000000300577202 */ /* 0x000fe20000000f00 */
[C---:B-1----:R-:W-:Y:S01]  /*34100*/  HMMA.1688.F32.TF32 R40, R248.reuse, R16, R224 ;  /* 0x00000010f828723c */ /* 0x042fe200000810e0 */
[----:B------:R-:W-:Y:S01]  /*34110*/  MOV R99, R60 ;  /* 0x0000003c00637202 */ /* 0x000fe20000000f00 */
[----:B------:R-:W-:Y:S01]  /*34120*/  IMAD.MOV.U32 R98, RZ, RZ, R61 ;  /* 0x000000ffff627224 */ /* 0x000fe200078e003d */
[----:B------:R-:W-:Y:S01]  /*34130*/  MOV R96, R63 ;  /* 0x0000003f00607202 */ /* 0x000fe20000000f00 */
[----:B------:R-:W-:Y:S01]  /*34140*/  IMAD.MOV.U32 R97, RZ, RZ, R62 ;  /* 0x000000ffff617224 */ /* 0x000fe200078e003e */
[----:B------:R-:W-:Y:S04]  /*34150*/  LDS R60, [R2+0xa080] ;  /* 0x00a08000023c7984 */ /* 0x000fe80000000800 */
[----:B------:R-:W-:Y:S04]  /*34160*/  LDS R62, [R2+0xa880] ;  /* 0x00a88000023e7984 */ /* 0x000fe80000000800 */
[----:B------:R-:W-:Y:S01]  /*34170*/  LDS R61, [R0+0xa080] ;  /* 0x00a08000003d7984 */ /* 0x000fe20000000800 */
[C---:B----4-:R-:W-:Y:S03]  /*34180*/  HMMA.1688.F32.TF32 R176, R248.reuse, R24, R176 ;  /* 0x00000018f8b0723c */ /* 0x050fe600000810b0 */
[----:B------:R-:W1:Y:S04]  /*34190*/  LDS R63, [R0+0xa880] ;  /* 0x00a88000003f7984 */ /* 0x000e680000000800 */
[----:B------:R-:W-:Y:S03]  /*341a0*/  LDS R224, [R4+0xa180] ;  /* 0x00a1800004e07984 */ /* 0x000fe60000000800 */
[----:B------:R-:W-:Y:S01]  /*341b0*/  IMAD.MOV.U32 R252, RZ, RZ, R41 ;  /* 0x000000fffffc7224 */ /* 0x000fe200078e0029 */
[----:B------:R4:W-:Y:S01]  /*341c0*/  STL [R1+0x40], R40 ;  /* 0x0000402801007387 */ /* 0x0009e20000100800 */
[----:B------:R-:W-:Y:S01]  /*341d0*/  IMAD.MOV.U32 R7, RZ, RZ, R42 ;  /* 0x000000ffff077224 */ /* 0x000fe200078e002a */
[----:B------:R-:W-:Y:S01]  /*341e0*/  MOV R3, R43 ;  /* 0x0000002b00037202 */ /* 0x000fe20000000f00 */
[C---:B-----5:R-:W-:Y:S01]  /*341f0*/  HMMA.1688.F32.TF32 R196, R248.reuse, R20, R200 ;  /* 0x00000014f8c4723c */ /* 0x060fe200000810c8 */
[----:B------:R-:W-:Y:S04]  /*34200*/  LDS R226, [R4+0xa980] ;  /* 0x00a9800004e27984 */ /* 0x000fe80000000800 */
[----:B------:R-:W-:Y:S03]  /*34210*/  LDS R225, [R5+0xa180] ;  /* 0x00a1800005e17984 */ /* 0x000fe60000000800 */
[----:B----4-:R-:W-:Y:S01]  /*34220*/  HMMA.1688.F32.TF32 R40, R248, R28, R172 ;  /* 0x0000001cf828723c */ /* 0x010fe200000810ac */
[----:B------:R4:W-:Y:S04]  /*34230*/  STL [R1+0x1e28], R3 ;  /* 0x001e280301007387 */ /* 0x0009e80000100800 */
[----:B------:R5:W-:Y:S04]  /*34240*/  STL [R1+0x1e24], R252 ;  /* 0x001e24fc01007387 */ /* 0x000be80000100800 */
[----:B------:R-:W-:Y:S01]  /*34250*/  STL [R1+0x1e20], R7 ;  /* 0x001e200701007387 */ /* 0x000fe20000100800 */
[----:B------:R-:W-:Y:S03]  /*34260*/  HMMA.1688.F32.TF32 R64, R92, R8, R64 ;  /* 0x000000085c40723c */ /* 0x000fe60000081040 */
[----:B------:R-:W1:Y:S04]  /*34270*/  LDS R227, [R5+0xa980] ;  /* 0x00a9800005e37984 */ /* 0x000e680000000800 */
[----:B------:R-:W-:Y:S04]  /*34280*/  STL.64 [R1+0x30], R196 ;  /* 0x000030c401007387 */ /* 0x000fe80000100a00 */
[----:B------:R-:W-:Y:S04]  /*34290*/  STL.64 [R1+0x38], R198 ;  /* 0x000038c601007387 */ /* 0x000fe80000100a00 */
[----:B------:R-:W-:Y:S01]  /*342a0*/  STL.64 [R1+0x20], R176 ;  /* 0x000020b001007387 */ /* 0x000fe20000100a00 */
[----:B----4-:R-:W-:-:S02]  /*342b0*/  IMAD.MOV.U32 R3, RZ, RZ, R42 ;  /* 0x000000ffff037224 */ /* 0x010fc400078e002a */
[----:B-----5:R-:W-:Y:S01]  /*342c0*/  IMAD.MOV.U32 R252, RZ, RZ, R43 ;  /* 0x000000fffffc7224 */ /* 0x020fe200078e002b */
[----:B------:R-:W-:Y:S04]  /*342d0*/  STL.64 [R1+0x28], R178 ;  /* 0x000028b201007387 */ /* 0x000fe80000100a00 */
[----:B------:R4:W-:Y:S02]  /*342e0*/  STL.64 [R1+0x10], R40 ;  /* 0x0000102801007387 */ /* 0x0009e40000100a00 */
[C---:B----4-:R-:W-:Y:S08]  /*342f0*/  HMMA.1688.F32.TF32 R40, R248.reuse, R32, R168 ;  /* 0x00000020f828723c */ /* 0x050ff000000810a8 */
[----:B------:R-:W-:Y:S01]  /*34300*/  HMMA.1688.F32.TF32 R248, R248, R36, R164 ;  /* 0x00000024f8f8723c */ /* 0x000fe200000810a4 */
[----:B------:R-:W-:Y:S01]  /*34310*/  IMAD.MOV.U32 R176, RZ, RZ, R147 ;  /* 0x000000ffffb07224 */ /* 0x000fe200078e0093 */
[----:B------:R-:W-:Y:S01]  /*34320*/  MOV R178, R145 ;  /* 0x0000009100b27202 */ /* 0x000fe20000000f00 */
[----:B------:R-:W-:-:S02]  /*34330*/  IMAD.MOV.U32 R177, RZ, RZ, R146 ;  /* 0x000000ffffb17224 */ /* 0x000fc400078e0092 */
[----:B------:R-:W-:-:S10]  /*34340*/  IMAD.MOV.U32 R147, RZ, RZ, R112 ;  /* 0x000000ffff937224 */ /* 0x000fd400078e0070 */
[----:B------:R-:W-:Y:S04]  /*34350*/  STL [R1+0x4], R41 ;  /* 0x0000042901007387 */ /* 0x000fe80000100800 */
[----:B------:R-:W-:Y:S04]  /*34360*/  STL.64 [R1+0x8], R42 ;  /* 0x0000082a01007387 */ /* 0x000fe80000100a00 */
[----:B------:R4:W-:Y:S04]  /*34370*/  STL.64 [R1+0x1e18], R250 ;  /* 0x001e18fa01007387 */ /* 0x0009e80000100a00 */
[----:B------:R5:W-:Y:S01]  /*34380*/  STL.64 [R1+0x1e10], R248 ;  /* 0x001e10f801007387 */ /* 0x000be20000100a00 */
[----:B------:R-:W-:Y:S01]  /*34390*/  IMAD.MOV.U32 R146, RZ, RZ, R113 ;  /* 0x000000ffff927224 */ /* 0x000fe200078e0071 */
[----:B------:R-:W-:Y:S01]  /*343a0*/  MOV R145, R114 ;  /* 0x0000007200917202 */ /* 0x000fe20000000f00 */
[----:B------:R-:W-:-:S02]  /*343b0*/  IMAD.MOV.U32 R179, RZ, RZ, R144 ;  /* 0x000000ffffb37224 */ /* 0x000fc400078e0090 */
[----:B----4-:R-:W-:Y:S01]  /*343c0*/  IMAD.MOV.U32 R250, RZ, RZ, R149 ;  /* 0x000000fffffa7224 */ /* 0x010fe200078e0095 */
[----:B------:R-:W-:Y:S02]  /*343d0*/  MOV R251, R148 ;  /* 0x0000009400fb7202 */ /* 0x000fe40000000f00 */
[----:B-----5:R-:W-:Y:S01]  /*343e0*/  MOV R248, R151 ;  /* 0x0000009700f87202 */ /* 0x020fe20000000f00 */
[----:B------:R-:W-:Y:S01]  /*343f0*/  IMAD.MOV.U32 R249, RZ, RZ, R150 ;  /* 0x000000fffff97224 */ /* 0x000fe200078e0096 */
[----:B------:R-:W-:Y:S01]  /*34400*/  MOV R150, R117 ;  /* 0x0000007500967202 */ /* 0x000fe20000000f00 */
[----:B------:R-:W-:Y:S02]  /*34410*/  IMAD.MOV.U32 R151, RZ, RZ, R116 ;  /* 0x000000ffff977224 */ /* 0x000fe400078e0074 */
[----:B------:R-:W4:Y:S01]  /*34420*/  LDL.LU R116, [R1+0x2f0] ;  /* 0x0002f00001747983 */ /* 0x000f220000300800 */
[----:B------:R-:W-:Y:S02]  /*34430*/  IMAD.MOV.U32 R149, RZ, RZ, R118 ;  /* 0x000000ffff957224 */ /* 0x000fe400078e0076 */
[----:B------:R-:W-:Y:S01]  /*34440*/  IMAD.MOV.U32 R148, RZ, RZ, R119 ;  /* 0x000000ffff947224 */ /* 0x000fe200078e0077 */
[----:B------:R-:W4:Y:S04]  /*34450*/  LDL.LU R117, [R1+0x2f4] ;  /* 0x0002f40001757983 */ /* 0x000f280000300800 */
[----:B------:R-:W4:Y:S01]  /*34460*/  LDL.LU R118, [R1+0x2f8] ;  /* 0x0002f80001767983 */ /* 0x000f220000300800 */
[----:B------:R-:W-:-:S03]  /*34470*/  IMAD.MOV.U32 R172, RZ, RZ, R143 ;  /* 0x000000ffffac7224 */ /* 0x000fc600078e008f */
[----:B------:R-:W4:Y:S01]  /*34480*/  LDL.LU R119, [R1+0x2fc] ;  /* 0x0002fc0001777983 */ /* 0x000f220000300800 */
[----:B------:R-:W-:-:S03]  /*34490*/  IMAD.MOV.U32 R144, RZ, RZ, R115 ;  /* 0x000000ffff907224 */ /* 0x000fc600078e0073 */
[----:B------:R-:W5:Y:S01]  /*344a0*/  LDL.LU R112, [R1+0x300] ;  /* 0x0003000001707983 */ /* 0x000f620000300800 */
[----:B------:R-:W-:-:S03]  /*344b0*/  MOV R173, R142 ;  /* 0x0000008e00ad7202 */ /* 0x000fc60000000f00 */
[----:B------:R-:W5:Y:S01]  /*344c0*/  LDL.LU R113, [R1+0x304] ;  /* 0x0003040001717983 */ /* 0x000f620000300800 */
[----:B------:R-:W-:Y:S01]  /*344d0*/  MOV R143, R108 ;  /* 0x0000006c008f7202 */ /* 0x000fe20000000f00 */
[----:B------:R-:W-:Y:S02]  /*344e0*/  IMAD.MOV.U32 R174, RZ, RZ, R141 ;  /* 0x000000ffffae7224 */ /* 0x000fe400078e008d */
[----:B------:R-:W5:Y:S01]  /*344f0*/  LDL.LU R114, [R1+0x308] ;  /* 0x0003080001727983 */ /* 0x000f620000300800 */
[----:B------:R-:W-:Y:S01]  /*34500*/  MOV R7, R40 ;  /* 0x0000002800077202 */ /* 0x000fe20000000f00 */
[----:B------:R-:W-:Y:S02]  /*34510*/  IMAD.MOV.U32 R142, RZ, RZ, R109 ;  /* 0x000000ffff8e7224 */ /* 0x000fe400078e006d */
[----:B------:R-:W5:Y:S01]  /*34520*/  LDL.LU R115, [R1+0x30c] ;  /* 0x00030c0001737983 */ /* 0x000f620000300800 */
[----:B-1----:R-:W-:Y:S01]  /*34530*/  HMMA.1688.F32.TF32 R40, R60, R16, R160 ;  /* 0x000000103c28723c */ /* 0x002fe200000810a0 */
[----:B------:R-:W-:-:S02]  /*34540*/  IMAD.MOV.U32 R175, RZ, RZ, R140 ;  /* 0x000000ffffaf7224 */ /* 0x000fc400078e008c */
[----:B------:R-:W5:Y:S01]  /*34550*/  LDL.LU R108, [R1+0x310] ;  /* 0x00031000016c7983 */ /* 0x000f620000300800 */
[----:B------:R-:W-:Y:S01]  /*34560*/  IMAD.MOV.U32 R141, RZ, RZ, R110 ;  /* 0x000000ffff8d7224 */ /* 0x000fe200078e006e */
[----:B------:R-:W-:Y:S02]  /*34570*/  MOV R140, R111 ;  /* 0x0000006f008c7202 */ /* 0x000fe40000000f00 */
[----:B------:R-:W5:Y:S01]  /*34580*/  LDL.LU R109, [R1+0x314] ;  /* 0x00031400016d7983 */ /* 0x000f620000300800 */
[----:B------:R-:W-:Y:S01]  /*34590*/  IMAD.MOV.U32 R160, RZ, RZ, R131 ;  /* 0x000000ffffa07224 */ /* 0x000fe200078e0083 */
[----:B------:R-:W-:Y:S01]  /*345a0*/  MOV R161, R130 ;  /* 0x0000008200a17202 */ /* 0x000fe20000000f00 */
[----:B------:R-:W-:Y:S01]  /*345b0*/  IMAD.MOV.U32 R131, RZ, RZ, R100 ;  /* 0x000000ffff837224 */ /* 0x000fe200078e0064 */
[----:B------:R-:W5:Y:S01]  /*345c0*/  LDL.LU R110, [R1+0x318] ;  /* 0x00031800016e7983 */ /* 0x000f620000300800 */
[----:B------:R-:W-:Y:S01]  /*345d0*/  IMAD.MOV.U32 R162, RZ, RZ, R129 ;  /* 0x000000ffffa27224 */ /* 0x000fe200078e0081 */
[----:B------:R-:W-:Y:S01]  /*345e0*/  HMMA.1688.F32.TF32 R44, R60, R20, R44 ;  /* 0x000000143c2c723c */ /* 0x000fe2000008102c */
[----:B------:R-:W-:Y:S01]  /*345f0*/  IMAD.MOV.U32 R130, RZ, RZ, R101 ;  /* 0x000000ffff827224 */ /* 0x000fe200078e0065 */
[----:B------:R-:W5:Y:S01]  /*34600*/  LDL.LU R111, [R1+0x31c] ;  /* 0x00031c00016f7983 */ /* 0x000f620000300800 */
[----:B------:R-:W-:Y:S01]  /*34610*/  IMAD.MOV.U32 R163, RZ, RZ, R128 ;  /* 0x000000ffffa37224 */ /* 0x000fe200078e0080 */
[----:B------:R-:W-:-:S02]  /*34620*/  MOV R129, R102 ;  /* 0x0000006600817202 */ /* 0x000fc40000000f00 */
[----:B------:R-:W5:Y:S01]  /*34630*/  LDL.LU R100, [R1+0x330] ;  /* 0x0003300001647983 */ /* 0x000f620000300800 */
[----:B------:R-:W-:Y:S01]  /*34640*/  IMAD.MOV.U32 R128, RZ, RZ, R103 ;  /* 0x000000ffff807224 */ /* 0x000fe200078e0067 */
[C---:B------:R-:W-:Y:S02]  /*34650*/  HMMA.1688.F32.TF32 R48, R60.reuse, R24, R48 ;  /* 0x000000183c30723c */ /* 0x040fe40000081030 */
[----:B------:R-:W5:Y:S04]  /*34660*/  LDL.LU R101, [R1+0x334] ;  /* 0x0003340001657983 */ /* 0x000f680000300800 */
[----:B------:R-:W5:Y:S02]  /*34670*/  LDL.LU R102, [R1+0x338] ;  /* 0x0003380001667983 */ /* 0x000f640000300800 */
[----:B------:R-:W-:Y:S02]  /*34680*/  HMMA.1688.F32.TF32 R52, R60, R28, R52 ;  /* 0x0000001c3c34723c */ /* 0x000fe40000081034 */
[----:B------:R-:W5:Y:S01]  /*34690*/  LDL.LU R103, [R1+0x33c] ;  /* 0x00033c0001677983 */ /* 0x000f620000300800 */
[----:B------:R-:W-:-:S05]  /*346a0*/  IMAD.MOV.U32 R164, RZ, RZ, R135 ;  /* 0x000000ffffa47224 */ /* 0x000fca00078e0087 */
[----:B------:R-:W-:Y:S01]  /*346b0*/  HMMA.1688.F32.TF32 R56, R60, R32, R56 ;  /* 0x000000203c38723c */ /* 0x000fe20000081038 */
[----:B------:R-:W-:Y:S01]  /*346c0*/  IMAD.MOV.U32 R165, RZ, RZ, R134 ;  /* 0x000000ffffa57224 */ /* 0x000fe200078e0086 */
[----:B------:R-:W-:Y:S01]  /*346d0*/  MOV R166, R133 ;  /* 0x0000008500a67202 */ /* 0x000fe20000000f00 */
[----:B------:R-:W-:Y:S01]  /*346e0*/  IMAD.MOV.U32 R135, RZ, RZ, R104 ;  /* 0x000000ffff877224 */ /* 0x000fe200078e0068 */
[----:B------:R-:W-:Y:S01]  /*346f0*/  MOV R134, R105 ;  /* 0x0000006900867202 */ /* 0x000fe20000000f00 */
[----:B------:R-:W-:Y:S02]  /*34700*/  IMAD.MOV.U32 R167, RZ, RZ, R132 ;  /* 0x000000ffffa77224 */ /* 0x000fe400078e0084 */
[----:B------:R-:W-:Y:S01]  /*34710*/  IMAD.MOV.U32 R133, RZ, RZ, R106 ;  /* 0x000000ffff857224 */ /* 0x000fe200078e006a */
[----:B------:R-:W-:Y:S01]  /*34720*/  HMMA.1688.F32.TF32 R68, R92, R12, R68 ;  /* 0x0000000c5c44723c */ /* 0x000fe20000081044 */
[----:B------:R-:W-:-:S07]  /*34730*/  IMAD.MOV.U32 R132, RZ, RZ, R107 ;  /* 0x000000ffff847224 */ /* 0x000fce00078e006b */
[C---:B------:R-:W-:Y:S08]  /*34740*/  HMMA.1688.F32.TF32 R72, R92.reuse, R16, R72 ;  /* 0x000000105c48723c */ /* 0x040ff00000081048 */
[C---:B------:R-:W-:Y:S08]  /*34750*/  HMMA.1688.F32.TF32 R76, R92.reuse, R20, R76 ;  /* 0x000000145c4c723c */ /* 0x040ff0000008104c */
[----:B------:R-:W-:Y:S08]  /*34760*/  HMMA.1688.F32.TF32 R80, R92, R24, R80 ;  /* 0x000000185c50723c */ /* 0x000ff00000081050 */
[----:B--2---:R-:W-:Y:S08]  /*34770*/  HMMA.1688.F32.TF32 R240, R60, R12, R240 ;  /* 0x0000000c3cf0723c */ /* 0x004ff000000810f0 */
[----:B------:R-:W-:Y:S08]  /*34780*/  HMMA.1688.F32.TF32 R84, R92, R28, R84 ;  /* 0x0000001c5c54723c */ /* 0x000ff00000081054 */
[C---:B---3--:R-:W-:Y:S08]  /*34790*/  HMMA.1688.F32.TF32 R244, R60.reuse, R8, R244 ;  /* 0x000000083cf4723c */ /* 0x048ff000000810f4 */
[----:B------:R-:W-:Y:S07]  /*347a0*/  HMMA.1688.F32.TF32 R60, R60, R36, R180 ;  /* 0x000000243c3c723c */ /* 0x000fee00000810b4 */
[----:B------:R-:W-:Y:S01]  /*347b0*/  MOV R183, R96 ;  /* 0x0000006000b77202 */ /* 0x000fe20000000f00 */
[----:B------:R-:W-:Y:S01]  /*347c0*/  IMAD.MOV.U32 R182, RZ, RZ, R97 ;  /* 0x000000ffffb67224 */ /* 0x000fe200078e0061 */
[----:B------:R-:W2:Y:S01]  /*347d0*/  LDL.LU R96, [R1+0x340] ;  /* 0x0003400001607983 */ /* 0x000ea20000300800 */
[----:B------:R-:W-:Y:S01]  /*347e0*/  IMAD.MOV.U32 R181, RZ, RZ, R98 ;  /* 0x000000ffffb57224 */ /* 0x000fe200078e0062 */
[----:B------:R-:W-:-:S02]  /*347f0*/  MOV R180, R99 ;  /* 0x0000006300b47202 */ /* 0x000fc40000000f00 */
[----:B------:R-:W2:Y:S01]  /*34800*/  LDL.LU R97, [R1+0x344] ;  /* 0x0003440001617983 */ /* 0x000ea20000300800 */
[C---:B------:R-:W-:Y:S03]  /*34810*/  HMMA.1688.F32.TF32 R88, R92.reuse, R32, R88 ;  /* 0x000000205c58723c */ /* 0x040fe60000081058 */
[----:B------:R-:W2:Y:S04]  /*34820*/  LDL.LU R98, [R1+0x348] ;  /* 0x0003480001627983 */ /* 0x000ea80000300800 */
[----:B------:R-:W2:Y:S01]  /*34830*/  LDL.LU R99, [R1+0x34c] ;  /* 0x00034c0001637983 */ /* 0x000ea20000300800 */
[----:B------:R-:W-:Y:S03]  /*34840*/  HMMA.1688.F32.TF32 R92, R92, R36, R192 ;  /* 0x000000245c5c723c */ /* 0x000fe600000810c0 */
[----:B------:R-:W3:Y:S04]  /*34850*/  LDL.LU R104, [R1+0x320] ;  /* 0x0003200001687983 */ /* 0x000ee80000300800 */
[----:B------:R-:W3:Y:S01]  /*34860*/  LDL.LU R105, [R1+0x324] ;  /* 0x0003240001697983 */ /* 0x000ee20000300800 */
[----:B------:R-:W-:Y:S01]  /*34870*/  MOV R195, R120 ;  /* 0x0000007800c37202 */ /* 0x000fe20000000f00 */
[----:B------:R-:W-:-:S02]  /*34880*/  IMAD.MOV.U32 R194, RZ, RZ, R121 ;  /* 0x000000ffffc27224 */ /* 0x000fc400078e0079 */
[----:B------:R-:W3:Y:S01]  /*34890*/  LDL.LU R106, [R1+0x328] ;  /* 0x00032800016a7983 */ /* 0x000ee20000300800 */
[----:B------:R-:W-:-:S03]  /*348a0*/  IMAD.MOV.U32 R193, RZ, RZ, R122 ;  /* 0x000000ffffc17224 */ /* 0x000fc600078e007a */
[----:B------:R-:W3:Y:S01]  /*348b0*/  LDL.LU R107, [R1+0x32c] ;  /* 0x00032c00016b7983 */ /* 0x000ee20000300800 */
[----:B------:R-:W-:-:S03]  /*348c0*/  MOV R192, R123 ;  /* 0x0000007b00c07202 */ /* 0x000fc60000000f00 */
[----:B------:R-:W3:Y:S04]  /*348d0*/  LDL.LU R120, [R1+0x2e0] ;  /* 0x0002e00001787983 */ /* 0x000ee80000300800 */
[----:B------:R-:W3:Y:S04]  /*348e0*/  LDL.LU R121, [R1+0x2e4] ;  /* 0x0002e40001797983 */ /* 0x000ee80000300800 */
[----:B------:R-:W3:Y:S04]  /*348f0*/  LDL.LU R122, [R1+0x2e8] ;  /* 0x0002e800017a7983 */ /* 0x000ee80000300800 */
[----:B------:R-:W3:Y:S01]  /*34900*/  LDL.LU R123, [R1+0x2ec] ;  /* 0x0002ec00017b7983 */ /* 0x000ee20000300800 */
        /* <DEDUP_REMOVED lines=8> */
[----:B------:R-:W-:Y:S01]  /*34990*/  LDS R127, [R0+0xa900] ;  /* 0x00a90000007f7984 */ /* 0x000fe20000000800 */
[----:B------:R-:W-:-:S03]  /*349a0*/  IMAD.MOV.U32 R155, RZ, RZ, R124 ;  /* 0x000000ffff9b7224 */ /* 0x000fc600078e007c */
[----:B------:R-:W-:Y:S04]  /*349b0*/  LDS R124, [R2+0xa100] ;  /* 0x00a10000027c7984 */ /* 0x000fe80000000800 */
[----:B------:R-:W4:Y:S01]  /*349c0*/  LDS R125, [R0+0xa100] ;  /* 0x00a10000007d7984 */ /* 0x000f220000000800 */
[C---:B------:R-:W-:Y:S08]  /*349d0*/  HMMA.1688.F32.TF32 R208, R224.reuse, R24, R208 ;  /* 0x00000018e0d0723c */ /* 0x040ff000000810d0 */
[-C--:B------:R-:W-:Y:S08]  /*349e0*/  HMMA.1688.F32.TF32 R212, R224, R28.reuse, R212 ;  /* 0x0000001ce0d4723c */ /* 0x080ff000000810d4 */
[C---:B----4-:R-:W-:Y:S08]  /*349f0*/  HMMA.1688.F32.TF32 R116, R124.reuse, R28, R116 ;  /* 0x0000001c7c74723c */ /* 0x050ff00000081074 */
[C---:B-----5:R-:W-:Y:S08]  /*34a00*/  HMMA.1688.F32.TF32 R112, R124.reuse, R24, R112 ;  /* 0x000000187c70723c */ /* 0x060ff00000081070 */
[C---:B------:R-:W-:Y:S08]  /*34a10*/  HMMA.1688.F32.TF32 R108, R124.reuse, R20, R108 ;  /* 0x000000147c6c723c */ /* 0x040ff0000008106c */
[C---:B------:R-:W-:Y:S08]  /*34a20*/  HMMA.1688.F32.TF32 R100, R124.reuse, R12, R100 ;  /* 0x0000000c7c64723c */ /* 0x040ff00000081064 */
[C---:B--2---:R-:W-:Y:S08]  /*34a30*/  HMMA.1688.F32.TF32 R96, R124.reuse, R8, R96 ;  /* 0x000000087c60723c */ /* 0x044ff00000081060 */
[C---:B---3--:R-:W-:Y:S08]  /*34a40*/  HMMA.1688.F32.TF32 R104, R124.reuse, R16, R104 ;  /* 0x000000107c68723c */ /* 0x048ff00000081068 */
[C---:B------:R-:W-:Y:S08]  /*34a50*/  HMMA.1688.F32.TF32 R120, R124.reuse, R32, R120 ;  /* 0x000000207c78723c */ /* 0x040ff00000081078 */
[----:B------:R-:W-:Y:S01]  /*34a60*/  HMMA.1688.F32.TF32 R124, R124, R36, R180 ;  /* 0x000000247c7c723c */ /* 0x000fe200000810b4 */
[----:B------:R-:W2:Y:S04]  /*34a70*/  LDL.LU.64 R182, [R1+0x1e78] ;  /* 0x001e780001b67983 */ /* 0x000ea80000300a00 */
[----:B------:R-:W2:Y:S04]  /*34a80*/  LDL.LU.64 R180, [R1+0x1e70] ;  /* 0x001e700001b47983 */ /* 0x000ea80000300a00 */
[----:B------:R-:W-:Y:S04]  /*34a90*/  STL [R1+0x1d34], R208 ;  /* 0x001d34d001007387 */ /* 0x000fe80000100800 */
[----:B------:R-:W-:Y:S04]  /*34aa0*/  STL [R1+0x1d30], R209 ;  /* 0x001d30d101007387 */ /* 0x000fe80000100800 */
[----:B------:R-:W-:Y:S04]  /*34ab0*/  STL [R1+0x1d2c], R210 ;  /* 0x001d2cd201007387 */ /* 0x000fe80000100800 */
[----:B------:R-:W-:Y:S04]  /*34ac0*/  STL [R1+0x1d28], R211 ;  /* 0x001d28d301007387 */ /* 0x000fe80000100800 */
[----:B------:R1:W-:Y:S04]  /*34ad0*/  STL [R1+0x1d44], R212 ;  /* 0x001d44d401007387 */ /* 0x0003e80000100800 */
[----:B------:R3:W-:Y:S04]  /*34ae0*/  STL [R1+0x1d40], R213 ;  /* 0x001d40d501007387 */ /* 0x0007e80000100800 */
[----:B------:R4:W-:Y:S01]  /*34af0*/  STL [R1+0x1d3c], R214 ;  /* 0x001d3cd601007387 */ /* 0x0009e20000100800 */
[----:B-1----:R-:W-:-:S03]  /*34b00*/  MOV R212, R217 ;  /* 0x000000d900d47202 */ /* 0x002fc60000000f00 */
[----:B------:R1:W-:Y:S01]  /*34b10*/  STL [R1+0x1d38], R215 ;  /* 0x001d38d701007387 */ /* 0x0003e20000100800 */
[----:B---3--:R-:W-:-:S03]  /*34b20*/  IMAD.MOV.U32 R213, RZ, RZ, R218 ;  /* 0x000000ffffd57224 */ /* 0x008fc600078e00da */
[----:B------:R-:W3:Y:S01]  /*34b30*/  LDL.LU R217, [R1+0x1e6c] ;  /* 0x001e6c0001d97983 */ /* 0x000ee20000300800 */
[----:B----4-:R-:W-:-:S03]  /*34b40*/  IMAD.MOV.U32 R214, RZ, RZ, R219 ;  /* 0x000000ffffd67224 */ /* 0x010fc600078e00db */
[----:B------:R-:W3:Y:S01]  /*34b50*/  LDL.LU R218, [R1+0x1e68] ;  /* 0x001e680001da7983 */ /* 0x000ee20000300800 */
[----:B-1----:R-:W-:-:S03]  /*34b60*/  MOV R215, R223 ;  /* 0x000000df00d77202 */ /* 0x002fc60000000f00 */
[----:B------:R-:W3:Y:S04]  /*34b70*/  LDL.LU R219, [R1+0x1e64] ;  /* 0x001e640001db7983 */ /* 0x000ee80000300800 */
[----:B------:R-:W4:Y:S01]  /*34b80*/  LDL.LU R223, [R1+0x1e60] ;  /* 0x001e600001df7983 */ /* 0x000f220000300800 */
        /* <DEDUP_REMOVED lines=19> */
[----:B------:R-:W5:Y:S01]  /*34cc0*/  LDS R191, [R0+0xa980] ;  /* 0x00a9800000bf7984 */ /* 0x000f620000000800 */
[----:B------:R-:W-:Y:S08]  /*34cd0*/  HMMA.1688.F32.TF32 R204, R224, R20, R204 ;  /* 0x00000014e0cc723c */ /* 0x000ff000000810cc */
        /* <DEDUP_REMOVED lines=10> */
[----:B------:R-:W-:Y:S01]  /*34d80*/  HMMA.1688.F32.TF32 R200, R224, R16, R236 ;  /* 0x00000010e0c8723c */ /* 0x000fe200000810ec */
[----:B------:R-:W-:Y:S01]  /*34d90*/  IMAD.MOV.U32 R208, RZ, RZ, R231 ;  /* 0x000000ffffd07224 */ /* 0x000fe200078e00e7 */
[----:B------:R-:W-:Y:S01]  /*34da0*/  MOV R209, R230 ;  /* 0x000000e600d17202 */ /* 0x000fe20000000f00 */
[----:B------:R-:W-:Y:S01]  /*34db0*/  IMAD.MOV.U32 R210, RZ, RZ, R229 ;  /* 0x000000ffffd27224 */ /* 0x000fe200078e00e5 */
[----:B------:R-:W-:Y:S04]  /*34dc0*/  LDS R230, [R4+0xb800] ;  /* 0x00b8000004e67984 */ /* 0x000fe80000000800 */
[C---:B-----5:R-:W-:Y:S01]  /*34dd0*/  HMMA.1688.F32.TF32 R160, R188.reuse, R8, R160 ;  /* 0x00000008bca0723c */ /* 0x060fe200000810a0 */
[----:B------:R-:W-:Y:S01]  /*34de0*/  IMAD.MOV.U32 R211, RZ, RZ, R228 ;  /* 0x000000ffffd37224 */ /* 0x000fe200078e00e4 */
[----:B------:R-:W-:Y:S04]  /*34df0*/  LDS R229, [R5+0xb000] ;  /* 0x00b0000005e57984 */ /* 0x000fe80000000800 */
[----:B------:R-:W-:Y:S02]  /*34e00*/  LDS R228, [R4+0xb000] ;  /* 0x00b0000004e47984 */ /* 0x000fe40000000800 */
[C---:B------:R-:W-:Y:S02]  /*34e10*/  HMMA.1688.F32.TF32 R164, R188.reuse, R12, R164 ;  /* 0x0000000cbca4723c */ /* 0x040fe400000810a4 */
[----:B------:R-:W-:Y:S04]  /*34e20*/  LDS R231, [R5+0xb800] ;  /* 0x00b8000005e77984 */ /* 0x000fe80000000800 */
[----:B------:R-:W-:Y:S02]  /*34e30*/  LDS R236, [R4+0xb080] ;  /* 0x00b0800004ec7984 */ /* 0x000fe40000000800 */
[C---:B------:R-:W-:Y:S02]  /*34e40*/  HMMA.1688.F32.TF32 R168, R188.reuse, R16, R168 ;  /* 0x00000010bca8723c */ /* 0x040fe400000810a8 */
[----:B------:R-:W-:Y:S04]  /*34e50*/  LDS R238, [R4+0xb880] ;  /* 0x00b8800004ee7984 */ /* 0x000fe80000000800 */
[----:B------:R-:W-:Y:S02]  /*34e60*/  LDS R237, [R5+0xb080] ;  /* 0x00b0800005ed7984 */ /* 0x000fe40000000800 */
[C---:B------:R-:W-:Y:S02]  /*34e70*/  HMMA.1688.F32.TF32 R172, R188.reuse, R20, R172 ;  /* 0x00000014bcac723c */ /* 0x040fe400000810ac */
[----:B------:R-:W-:Y:S06]  /*34e80*/  LDS R239, [R5+0xb880] ;  /* 0x00b8800005ef7984 */ /* 0x000fec0000000800 */
[C---:B------:R-:W-:Y:S08]  /*34e90*/  HMMA.1688.F32.TF32 R176, R188.reuse, R24, R176 ;  /* 0x00000018bcb0723c */ /* 0x040ff000000810b0 */
[C---:B------:R-:W-:Y:S08]  /*34ea0*/  HMMA.1688.F32.TF32 R184, R188.reuse, R32, R184 ;  /* 0x00000020bcb8723c */ /* 0x040ff000000810b8 */
[C---:B--2---:R-:W-:Y:S08]  /*34eb0*/  HMMA.1688.F32.TF32 R180, R188.reuse, R28, R180 ;  /* 0x0000001cbcb4723c */ /* 0x044ff000000810b4 */
[----:B------:R-:W-:Y:S08]  /*34ec0*/  HMMA.1688.F32.TF32 R188, R188, R36, R248 ;  /* 0x00000024bcbc723c */ /* 0x000ff000000810f8 */
[C---:B---3--:R-:W-:Y:S08]  /*34ed0*/  HMMA.1688.F32.TF32 R216, R224.reuse, R32, R216 ;  /* 0x00000020e0d8723c */ /* 0x048ff000000810d8 */
[----:B----4-:R-:W-:Y:S01]  /*34ee0*/  HMMA.1688.F32.TF32 R220, R224, R36, R220 ;  /* 0x00000024e0dc723c */ /* 0x010fe200000810dc */
[----:B------:R-:W-:Y:S04]  /*34ef0*/  LDS R224, [R2+0xb000] ;  /* 0x00b0000002e07984 */ /* 0x000fe80000000800 */
[----:B------:R-:W-:Y:S04]  /*34f00*/  LDS R226, [R2+0xb800] ;  /* 0x00b8000002e27984 */ /* 0x000fe80000000800 */
[----:B------:R-:W-:Y:S04]  /*34f10*/  LDS R225, [R0+0xb000] ;  /* 0x00b0000000e17984 */ /* 0x000fe80000000800 */
[----:B------:R-:W1:Y:S01]  /*34f20*/  LDS R227, [R0+0xb800] ;  /* 0x00b8000000e37984 */ /* 0x000e620000000800 */
[----:B------:R-:W-:Y:S01]  /*34f30*/  IMAD.MOV.U32 R248, RZ, RZ, R235 ;  /* 0x000000fffff87224 */ /* 0x000fe200078e00eb */
[----:B------:R-:W-:Y:S01]  /*34f40*/  MOV R250, R233 ;  /* 0x000000e900fa7202 */ /* 0x000fe20000000f00 */
[----:B------:R-:W-:-:S02]  /*34f50*/  IMAD.MOV.U32 R249, RZ, RZ, R234 ;  /* 0x000000fffff97224 */ /* 0x000fc400078e00ea */
[----:B------:R-:W-:Y:S01]  /*34f60*/  IMAD.MOV.U32 R251, RZ, RZ, R232 ;  /* 0x000000fffffb7224 */ /* 0x000fe200078e00e8 */
[----:B------:R-:W-:Y:S04]  /*34f70*/  STL [R1+0x1d54], R216 ;  /* 0x001d54d801007387 */ /* 0x000fe80000100800 */
[----:B------:R-:W-:Y:S04]  /*34f80*/  STL [R1+0x1d50], R217 ;  /* 0x001d50d901007387 */ /* 0x000fe80000100800 */
[----:B------:R-:W-:Y:S04]  /*34f90*/  STL [R1+0x1d4c], R218 ;  /* 0x001d4cda01007387 */ /* 0x000fe80000100800 */
[----:B------:R2:W-:Y:S04]  /*34fa0*/  STL [R1+0x1d48], R219 ;  /* 0x001d48db01007387 */ /* 0x0005e80000100800 */
[----:B------:R-:W-:Y:S04]  /*34fb0*/  LDS R232, [R2+0xb080] ;  /* 0x00b0800002e87984 */ /* 0x000fe80000000800 */
[----:B------:R-:W-:Y:S04]  /*34fc0*/  LDS R234, [R2+0xb880] ;  /* 0x00b8800002ea7984 */ /* 0x000fe80000000800 */
[----:B------:R-:W-:Y:S04]  /*34fd0*/  LDS R233, [R0+0xb080] ;  /* 0x00b0800000e97984 */ /* 0x000fe80000000800 */
[----:B------:R-:W3:Y:S01]  /*34fe0*/  LDS R235, [R0+0xb880] ;  /* 0x00b8800000eb7984 */ /* 0x000ee20000000800 */
[----:B-1----:R-:W-:Y:S03]  /*34ff0*/  HMMA.1688.F32.TF32 R248, R224, R10, R248 ;  /* 0x0000000ae0f8723c */ /* 0x002fe600000810f8 */
[----:B------:R-:W-:Y:S04]  /*35000*/  STL [R1+0x1d64], R220 ;  /* 0x001d64dc01007387 */ /* 0x000fe80000100800 */
[----:B------:R-:W-:Y:S04]  /*35010*/  STL [R1+0x1d60], R221 ;  /* 0x001d60dd01007387 */ /* 0x000fe80000100800 */
[----:B------:R-:W-:Y:S04]  /*35020*/  STL [R1+0x1d5c], R222 ;  /* 0x001d5cde01007387 */ /* 0x000fe80000100800 */
[----:B------:R1:W-:Y:S09]  /*35030*/  STL [R1+0x1d58], R223 ;  /* 0x001d58df01007387 */ /* 0x0003f20000100800 */
[----:B------:R-:W-:Y:S01]  /*35040*/  MOV R13, R248 ;  /* 0x000000f8000d7202 */ /* 0x000fe20000000f00 */
[----:B------:R-:W-:-:S02]  /*35050*/  IMAD.MOV.U32 R248, RZ, RZ, R15 ;  /* 0x000000fffff87224 */ /* 0x000fc400078e000f */
[----:B------:R-:W4:Y:S01]  /*35060*/  LDL.LU R15, [R1+0x1e5c] ;  /* 0x001e5c00010f7983 */ /* 0x000f220000300800 */
[----:B------:R-:W-:Y:S01]  /*35070*/  MOV R8, R251 ;  /* 0x000000fb00087202 */ /* 0x000fe20000000f00 */
[----:B------:R-:W-:Y:S02]  /*35080*/  IMAD.MOV.U32 R12, RZ, RZ, R249 ;  /* 0x000000ffff0c7224 */ /* 0x000fe400078e00f9 */
[----:B------:R-:W-:Y:S01]  /*35090*/  IMAD.MOV.U32 R9, RZ, RZ, R250 ;  /* 0x000000ffff097224 */ /* 0x000fe200078e00fa */
[----:B------:R-:W2:Y:S01]  /*350a0*/  LDL.LU R249, [R1+0xb4] ;  /* 0x0000b40001f97983 */ /* 0x000ea20000300800 */
[----:B------:R-:W-:-:S03]  /*350b0*/  IMAD.MOV.U32 R251, RZ, RZ, R18 ;  /* 0x000000fffffb7224 */ /* 0x000fc600078e0012 */
[----:B------:R-:W2:Y:S04]  /*350c0*/  LDL.LU R250, [R1+0xb8] ;  /* 0x0000b80001fa7983 */ /* 0x000ea80000300800 */
[----:B------:R-:W5:Y:S04]  /*350d0*/  LDL.LU R18, [R1+0x1e58] ;  /* 0x001e580001127983 */ /* 0x000f680000300800 */
[----:B------:R-:W-:Y:S04]  /*350e0*/  STL [R1+0x1d74], R8 ;  /* 0x001d740801007387 */ /* 0x000fe80000100800 */
[----:B------:R-:W-:Y:S04]  /*350f0*/  STL [R1+0x1d70], R9 ;  /* 0x001d700901007387 */ /* 0x000fe80000100800 */
[----:B------:R-:W-:Y:S04]  /*35100*/  STL [R1+0x1d6c], R12 ;  /* 0x001d6c0c01007387 */ /* 0x000fe80000100800 */
[----:B------:R-:W-:Y:S01]  /*35110*/  STL [R1+0x1d68], R13 ;  /* 0x001d680d01007387 */ /* 0x000fe20000100800 */
[----:B----4-:R-:W-:Y:S11]  /*35120*/  HMMA.1688.F32.TF32 R208, R224, R14, R208 ;  /* 0x0000000ee0d0723c */ /* 0x010ff600000810d0 */
[----:B------:R-:W-:Y:S11]  /*35130*/  @!UPT UIADD3 URZ, URZ, URZ, URZ ;  /* 0x0000003f3f3ff290 */ /* 0x000ff6000fffe03f */
[----:B------:R-:W-:Y:S02]  /*35140*/  @!UPT UIADD3 URZ, URZ, URZ, URZ ;  /* 0x0000003f3f3ff290 */ /* 0x000fe4000fffe03f */
[----:B------:R-:W-:Y:S01]  /*35150*/  MOV R21, R208 ;  /* 0x000000d000157202 */ /* 0x000fe20000000f00 */
[----:B------:R-:W-:Y:S02]  /*35160*/  IMAD.MOV.U32 R208, RZ, RZ, R19 ;  /* 0x000000ffffd07224 */ /* 0x000fe400078e0013 */
[----:B------:R-:W5:Y:S01]  /*35170*/  LDL.LU R19, [R1+0x1e54] ;  /* 0x001e540001137983 */ /* 0x000f620000300800 */
[----:B------:R-:W-:Y:S01]  /*35180*/  MOV R16, R211 ;  /* 0x000000d300107202 */ /* 0x000fe20000000f00 */
[----:B------:R-:W-:Y:S02]  /*35190*/  IMAD.MOV.U32 R20, RZ, RZ, R209 ;  /* 0x000000ffff147224 */ /* 0x000fe400078e00d1 */
[----:B------:R-:W-:Y:S01]  /*351a0*/  IMAD.MOV.U32 R17, RZ, RZ, R210 ;  /* 0x000000ffff117224 */ /* 0x000fe200078e00d2 */
[----:B------:R-:W1:Y:S01]  /*351b0*/  LDL.LU R209, [R1+0xa4] ;  /* 0x0000a40001d17983 */ /* 0x000e620000300800 */
[----:B------:R-:W-:-:S03]  /*351c0*/  IMAD.MOV.U32 R211, RZ, RZ, R22 ;  /* 0x000000ffffd37224 */ /* 0x000fc600078e0016 */
[----:B------:R-:W1:Y:S04]  /*351d0*/  LDL.LU R210, [R1+0xa8] ;  /* 0x0000a80001d27983 */ /* 0x000e680000300800 */
[----:B------:R-:W2:Y:S04]  /*351e0*/  LDL.LU R22, [R1+0x1e50] ;  /* 0x001e500001167983 */ /* 0x000ea80000300800 */
[----:B------:R-:W-:Y:S04]  /*351f0*/  STL [R1+0x1d84], R16 ;  /* 0x001d841001007387 */ /* 0x000fe80000100800 */
[----:B------:R-:W-:Y:S04]  /*35200*/  STL [R1+0x1d80], R17 ;  /* 0x001d801101007387 */ /* 0x000fe80000100800 */
[----:B------:R-:W-:Y:S04]  /*35210*/  STL [R1+0x1d7c], R20 ;  /* 0x001d7c1401007387 */ /* 0x000fe80000100800 */
[----:B------:R-:W-:Y:S01]  /*35220*/  STL [R1+0x1d78], R21 ;  /* 0x001d781501007387 */ /* 0x000fe20000100800 */
[C---:B-----5:R-:W-:Y:S11]  /*35230*/  HMMA.1688.F32.TF32 R212, R224.reuse, R18, R212 ;  /* 0x00000012e0d4723c */ /* 0x060ff600000810d4 */
[----:B------:R-:W-:Y:S11]  /*35240*/  @!UPT UIADD3 URZ, URZ, URZ, URZ ;  /* 0x0000003f3f3ff290 */ /* 0x000ff6000fffe03f */
[----:B------:R-:W-:Y:S02]  /*35250*/  @!UPT UIADD3 URZ, URZ, URZ, URZ ;  /* 0x0000003f3f3ff290 */ /* 0x000fe4000fffe03f */
[----:B------:R-:W-:Y:S01]  /*35260*/  MOV R29, R212 ;  /* 0x000000d4001d7202 */ /* 0x000fe20000000f00 */
[----:B------:R-:W-:Y:S02]  /*35270*/  IMAD.MOV.U32 R212, RZ, RZ, R23 ;  /* 0x000000ffffd47224 */ /* 0x000fe400078e0017 */
[----:B------:R-:W2:Y:S01]  /*35280*/  LDL.LU R23, [R1+0x1e4c] ;  /* 0x001e4c0001177983 */ /* 0x000ea20000300800 */
[----:B------:R-:W-:Y:S01]  /*35290*/  MOV R24, R215 ;  /* 0x000000d700187202 */ /* 0x000fe20000000f00 */
[----:B------:R-:W-:Y:S02]  /*352a0*/  IMAD.MOV.U32 R28, RZ, RZ, R213 ;  /* 0x000000ffff1c7224 */ /* 0x000fe400078e00d5 */
[----:B------:R-:W-:Y:S01]  /*352b0*/  IMAD.MOV.U32 R25, RZ, RZ, R214 ;  /* 0x000000ffff197224 */ /* 0x000fe200078e00d6 */
[----:B------:R-:W4:Y:S04]  /*352c0*/  LDL.LU R213, [R1+0x94] ;  /* 0x0000940001d57983 */ /* 0x000f280000300800 */
[----:B------:R-:W4:Y:S04]  /*352d0*/  LDL.LU R214, [R1+0x98] ;  /* 0x0000980001d67983 */ /* 0x000f280000300800 */
[----:B------:R-:W4:Y:S04]  /*352e0*/  LDL.LU R215, [R1+0x9c] ;  /* 0x00009c0001d77983 */ /* 0x000f280000300800 */
[----:B------:R-:W-:Y:S04]  /*352f0*/  STL [R1+0x1d94], R24 ;  /* 0x001d941801007387 */ /* 0x000fe80000100800 */
[----:B------:R-:W-:Y:S04]  /*35300*/  STL [R1+0x1d90], R25 ;  /* 0x001d901901007387 */ /* 0x000fe80000100800 */
[----:B------:R-:W-:Y:S04]  /*35310*/  STL [R1+0x1d8c], R28 ;  /* 0x001d8c1c01007387 */ /* 0x000fe80000100800 */
[----:B------:R-:W-:Y:S01]  /*35320*/  STL [R1+0x1d88], R29 ;  /* 0x001d881d01007387 */ /* 0x000fe20000100800 */
[----:B--2---:R-:W-:Y:S11]  /*35330*/  HMMA.1688.F32.TF32 R216, R224, R22, R248 ;  /* 0x00000016e0d8723c */ /* 0x004ff600000810f8 */
[----:B------:R-:W-:Y:S11]  /*35340*/  @!UPT UIADD3 URZ, URZ, URZ, URZ ;  /* 0x0000003f3f3ff290 */ /* 0x000ff6000fffe03f */
[----:B------:R-:W-:Y:S02]  /*35350*/  @!UPT UIADD3 URZ, URZ, URZ, URZ ;  /* 0x0000003f3f3ff290 */ /* 0x000fe4000fffe03f */
[----:B------:R-:W-:Y:S01]  /*35360*/  IMAD.MOV.U32 R37, RZ, RZ, R216 ;  /* 0x000000ffff257224 */ /* 0x000fe200078e00d8 */
[----:B------:R-:W-:Y:S01]  /*35370*/  MOV R36, R217 ;  /* 0x000000d900247202 */ /* 0x000fe20000000f00 */
[----:B------:R-:W-:Y:S01]  /*35380*/  IMAD.MOV.U32 R33, RZ, RZ, R218 ;  /* 0x000000ffff217224 */ /* 0x000fe200078e00da */
[----:B------:R-:W2:Y:S01]  /*35390*/  LDL.LU R216, [R1+0x80] ;  /* 0x0000800001d87983 */ /* 0x000ea20000300800 */
[----:B------:R-:W-:Y:S01]  /*353a0*/  MOV R217, R34 ;  /* 0x0000002200d97202 */ /* 0x000fe20000000f00 */
[----:B------:R-:W-:Y:S02]  /*353b0*/  IMAD.MOV.U32 R32, RZ, RZ, R219 ;  /* 0x000000ffff207224 */ /* 0x000fe400078e00db */
[----:B------:R-:W2:Y:S01]  /*353c0*/  LDL.LU R34, [R1+0x1e48] ;  /* 0x001e480001227983 */ /* 0x000ea20000300800 */
[----:B------:R-:W-:Y:S02]  /*353d0*/  IMAD.MOV.U32 R218, RZ, RZ, R26 ;  /* 0x000000ffffda7224 */ /* 0x000fe400078e001a */
[----:B------:R-:W-:Y:S01]  /*353e0*/  IMAD.MOV.U32 R219, RZ, RZ, R27 ;  /* 0x000000ffffdb7224 */ /* 0x000fe200078e001b */
[----:B------:R-:W1:Y:S04]  /*353f0*/  LDL.LU R26, [R1+0x1e44] ;  /* 0x001e4400011a7983 */ /* 0x000e680000300800 */
[----:B------:R-:W1:Y:S01]  /*35400*/  LDL.LU R27, [R1+0x1e40] ;  /* 0x001e4000011b7983 */ /* 0x000e620000300800 */
[----:B------:R-:W-:Y:S01]  /*35410*/  MOV R248, R35 ;  /* 0x0000002300f87202 */ /* 0x000fe20000000f00 */
[----:B------:R-:W-:-:S02]  /*35420*/  IMAD.MOV.U32 R249, RZ, RZ, R30 ;  /* 0x000000fffff97224 */ /* 0x000fc400078e001e */
[----:B------:R-:W2:Y:S01]  /*35430*/  LDL.LU R35, [R1+0x1e3c] ;  /* 0x001e3c0001237983 */ /* 0x000ea20000300800 */
[----:B------:R-:W-:-:S03]  /*35440*/  IMAD.MOV.U32 R250, RZ, RZ, R31 ;  /* 0x000000fffffa7224 */ /* 0x000fc600078e001f */
[----:B------:R-:W4:Y:S04]  /*35450*/  LDL.LU R30, [R1+0x1e38] ;  /* 0x001e3800011e7983 */ /* 0x000f280000300800 */
[----:B------:R-:W4:Y:S01]  /*35460*/  LDL.LU R31, [R1+0x1e34] ;  /* 0x001e3400011f7983 */ /* 0x000f220000300800 */
[----:B------:R-:W-:-:S03]  /*35470*/  MOV R251, R6 ;  /* 0x0000000600fb7202 */ /* 0x000fc60000000f00 */
[----:B------:R-:W-:Y:S04]  /*35480*/  STL [R1+0x1da4], R32 ;  /* 0x001da42001007387 */ /* 0x000fe80000100800 */
[----:B------:R-:W-:Y:S04]  /*35490*/  STL [R1+0x1da0], R33 ;  /* 0x001da02101007387 */ /* 0x000fe80000100800 */
[----:B------:R-:W-:Y:S04]  /*354a0*/  STL [R1+0x1d9c], R36 ;  /* 0x001d9c2401007387 */ /* 0x000fe80000100800 */
[----:B------:R-:W-:Y:S01]  /*354b0*/  STL [R1+0x1d98], R37 ;  /* 0x001d982501007387 */ /* 0x000fe20000100800 */
[C---:B-1----:R-:W-:Y:S11]  /*354c0*/  HMMA.1688.F32.TF32 R220, R224.reuse, R26, R208 ;  /* 0x0000001ae0dc723c */ /* 0x042ff600000810d0 */
[----:B------:R-:W-:Y:S11]  /*354d0*/  @!UPT UIADD3 URZ, URZ, URZ, URZ ;  /* 0x0000003f3f3ff290 */ /* 0x000ff6000fffe03f */
[----:B------:R-:W-:Y:S02]  /*354e0*/  @!UPT UIADD3 URZ, URZ, URZ, URZ ;  /* 0x0000003f3f3ff290 */ /* 0x000fe4000fffe03f */
[----:B------:R-:W-:Y:S01]  /*354f0*/  IMAD.MOV.U32 R209, RZ, RZ, R220 ;  /* 0x000000ffffd17224 */ /* 0x000fe200078e00dc */
[----:B------:R-:W-:Y:S01]  /*35500*/  MOV R211, R222 ;  /* 0x000000de00d37202 */ /* 0x000fe20000000f00 */
[----:B------:R-:W-:Y:S02]  /*35510*/  IMAD.MOV.U32 R210, RZ, RZ, R221 ;  /* 0x000000ffffd27224 */ /* 0x000fe400078e00dd */
[----:B------:R-:W-:Y:S02]  /*35520*/  IMAD.MOV.U32 R6, RZ, RZ, R223 ;  /* 0x000000ffff067224 */ /* 0x000fe400078e00df */
[----:B----4-:R-:W-:Y:S03]  /*35530*/  HMMA.1688.F32.TF32 R220, R224, R30, R212 ;  /* 0x0000001ee0dc723c */ /* 0x010fe600000810d4 */
[----:B------:R-:W-:Y:S04]  /*35540*/  STL [R1+0x1db4], R6 ;  /* 0x001db40601007387 */ /* 0x000fe80000100800 */
[----:B------:R-:W-:Y:S04]  /*35550*/  STL [R1+0x1db0], R211 ;  /* 0x001db0d301007387 */ /* 0x000fe80000100800 */
[----:B------:R1:W-:Y:S04]  /*35560*/  STL [R1+0x1dac], R210 ;  /* 0x001dacd201007387 */ /* 0x0003e80000100800 */
[----:B------:R-:W-:Y:S09]  /*35570*/  STL [R1+0x1da8], R209 ;  /* 0x001da8d101007387 */ /* 0x000ff20000100800 */
[----:B------:R-:W-:Y:S01]  /*35580*/  IMAD.MOV.U32 R208, RZ, RZ, R223 ;  /* 0x000000ffffd07224 */ /* 0x000fe200078e00df */
[----:B-1----:R-:W-:Y:S01]  /*35590*/  MOV R210, R38 ;  /* 0x0000002600d27202 */ /* 0x002fe20000000f00 */
[----:B------:R-:W-:-:S03]  /*355a0*/  IMAD.MOV.U32 R211, RZ, RZ, R39 ;  /* 0x000000ffffd37224 */ /* 0x000fc600078e0027 */
[----:B------:R1:W-:Y:S04]  /*355b0*/  STL [R1+0x1dc4], R208 ;  /* 0x001dc4d001007387 */ /* 0x0003e80000100800 */
[----:B-1----:R-:W4:Y:S04]  /*355c0*/  LDL.LU R208, [R1+0x60] ;  /* 0x0000600001d07983 */ /* 0x002f280000300800 */
[----:B------:R-:W4:Y:S04]  /*355d0*/  LDL.LU R209, [R1+0x64] ;  /* 0x0000640001d17983 */ /* 0x000f280000300800 */
[----:B------:R-:W5:Y:S04]  /*355e0*/  LDL.LU R38, [R1+0x1e30] ;  /* 0x001e300001267983 */ /* 0x000f680000300800 */
[----:B------:R-:W5:Y:S01]  /*355f0*/  LDL.LU R39, [R1+0x1e2c] ;  /* 0x001e2c0001277983 */ /* 0x000f620000300800 */
[----:B------:R-:W-:Y:S01]  /*35600*/  IMAD.MOV.U32 R213, RZ, RZ, R220 ;  /* 0x000000ffffd57224 */ /* 0x000fe200078e00dc */
[----:B------:R-:W-:Y:S01]  /*35610*/  MOV R214, R221 ;  /* 0x000000dd00d67202 */ /* 0x000fe20000000f00 */
[----:B------:R-:W-:-:S02]  /*35620*/  IMAD.MOV.U32 R215, RZ, RZ, R222 ;  /* 0x000000ffffd77224 */ /* 0x000fc400078e00de */
[C---:B--2---:R-:W-:Y:S03]  /*35630*/  HMMA.1688.F32.TF32 R220, R224.reuse, R34, R216 ;  /* 0x00000022e0dc723c */ /* 0x044fe600000810d8 */
[----:B------:R-:W-:Y:S04]  /*35640*/  STL [R1+0x1dc0], R215 ;  /* 0x001dc0d701007387 */ /* 0x000fe80000100800 */
[----:B------:R-:W-:Y:S04]  /*35650*/  STL [R1+0x1dbc], R214 ;  /* 0x001dbcd601007387 */ /* 0x000fe80000100800 */
[----:B------:R-:W-:Y:S11]  /*35660*/  STL [R1+0x1db8], R213 ;  /* 0x001db8d501007387 */ /* 0x000ff60000100800 */
[----:B------:R-:W-:Y:S02]  /*35670*/  @!UPT UIADD3 URZ, URZ, URZ, URZ ;  /* 0x0000003f3f3ff290 */ /* 0x000fe4000fffe03f */
[----:B------:R-:W-:Y:S01]  /*35680*/  IMAD.MOV.U32 R212, RZ, RZ, R223 ;  /* 0x000000ffffd47224 */ /* 0x000fe200078e00df */
[----:B------:R-:W-:Y:S01]  /*35690*/  MOV R218, R221 ;  /* 0x000000dd00da7202 */ /* 0x000fe20000000f00 */
[----:B------:R-:W-:Y:S02]  /*356a0*/  IMAD.MOV.U32 R219, RZ, RZ, R222 ;  /* 0x000000ffffdb7224 */ /* 0x000fe400078e00de */
[----:B------:R-:W-:Y:S01]  /*356b0*/  IMAD.MOV.U32 R217, RZ, RZ, R220 ;  /* 0x000000ffffd97224 */ /* 0x000fe200078e00dc */
[----:B------:R-:W-:Y:S04]  /*356c0*/  STL [R1+0x1dd4], R212 ;  /* 0x001dd4d401007387 */ /* 0x000fe80000100800 */
[----:B------:R-:W-:Y:S04]  /*356d0*/  STL [R1+0x1dd0], R219 ;  /* 0x001dd0db01007387 */ /* 0x000fe80000100800 */
[----:B------:R-:W-:Y:S04]  /*356e0*/  STL [R1+0x1dcc], R218 ;  /* 0x001dccda01007387 */ /* 0x000fe80000100800 */
[----:B------:R-:W-:Y:S01]  /*356f0*/  STL [R1+0x1dc8], R217 ;  /* 0x001dc8d901007387 */ /* 0x000fe20000100800 */
[----:B-----5:R-:W-:Y:S03]  /*35700*/  HMMA.1688.F32.TF32 R224, R224, R38, R248 ;  /* 0x00000026e0e0723c */ /* 0x020fe600000810f8 */
[----:B------:R-:W2:Y:S04]  /*35710*/  LDL.LU R248, [R1+0x50] ;  /* 0x0000500001f87983 */ /* 0x000ea80000300800 */
[----:B------:R-:W2:Y:S04]  /*35720*/  LDL.LU R249, [R1+0x54] ;  /* 0x0000540001f97983 */ /* 0x000ea80000300800 */
[----:B------:R-:W2:Y:S04]  /*35730*/  LDL.LU R250, [R1+0x58] ;  /* 0x0000580001fa7983 */ /* 0x000ea80000300800 */
[----:B------:R-:W2:Y:S01]  /*35740*/  LDL.LU R251, [R1+0x5c] ;  /* 0x00005c0001fb7983 */ /* 0x000ea20000300800 */
[----:B----4-:R-:W-:Y:S08]  /*35750*/  HMMA.1688.F32.TF32 R208, R228, R10, R208 ;  /* 0x0000000ae4d0723c */ /* 0x010ff000000810d0 */
[----:B------:R-:W-:Y:S01]  /*35760*/  MOV R216, R227 ;  /* 0x000000e300d87202 */ /* 0x000fe20000000f00 */
[----:B------:R-:W-:Y:S01]  /*35770*/  IMAD.MOV.U32 R223, RZ, RZ, R226 ;  /* 0x000000ffffdf7224 */ /* 0x000fe200078e00e2 */
[----:B------:R-:W-:Y:S01]  /*35780*/  MOV R221, R224 ;  /* 0x000000e000dd7202 */ /* 0x000fe20000000f00 */
[----:B------:R-:W-:-:S02]  /*35790*/  IMAD.MOV.U32 R222, RZ, RZ, R225 ;  /* 0x000000ffffde7224 */ /* 0x000fc400078e00e1 */
[----:B------:R1:W-:Y:S04]  /*357a0*/  STL [R1+0x1de4], R216 ;  /* 0x001de4d801007387 */ /* 0x0003e80000100800 */
[----:B------:R-:W-:Y:S04]  /*357b0*/  STL [R1+0x1de0], R223 ;  /* 0x001de0df01007387 */ /* 0x000fe80000100800 */
[----:B------:R-:W-:Y:S04]  /*357c0*/  STL [R1+0x1ddc], R222 ;  /* 0x001ddcde01007387 */ /* 0x000fe80000100800 */
[----:B------:R-:W-:Y:S04]  /*357d0*/  STL [R1+0x1dd8], R221 ;  /* 0x001dd8dd01007387 */ /* 0x000fe80000100800 */
[----:B-1----:R-:W4:Y:S04]  /*357e0*/  LDL.LU R216, [R1+0x30] ;  /* 0x0000300001d87983 */ /* 0x002f280000300800 */
[----:B------:R-:W4:Y:S04]  /*357f0*/  LDL.LU R217, [R1+0x34] ;  /* 0x0000340001d97983 */ /* 0x000f280000300800 */
[----:B------:R-:W4:Y:S04]  /*35800*/  LDL.LU R218, [R1+0x38] ;  /* 0x0000380001da7983 */ /* 0x000f280000300800 */
[----:B------:R-:W4:Y:S01]  /*35810*/  LDL.LU R219, [R1+0x3c] ;  /* 0x00003c0001db7983 */ /* 0x000f220000300800 */
[----:B------:R-:W-:Y:S01]  /*35820*/  IMAD.MOV.U32 R9, RZ, RZ, R208 ;  /* 0x000000ffff097224 */ /* 0x000fe200078e00d0 */
[----:B------:R-:W-:Y:S01]  /*35830*/  MOV R13, R210 ;  /* 0x000000d2000d7202 */ /* 0x000fe20000000f00 */
[----:B------:R-:W-:Y:S01]  /*35840*/  IMAD.MOV.U32 R12, RZ, RZ, R209 ;  /* 0x000000ffff0c7224 */ /* 0x000fe200078e00d1 */
[----:B------:R-:W5:Y:S01]  /*35850*/  LDL.LU R208, [R1+0x20] ;  /* 0x0000200001d07983 */ /* 0x000f620000300800 */
[----:B------:R-:W-:-:S03]  /*35860*/  IMAD.MOV.U32 R220, RZ, RZ, R211 ;  /* 0x000000ffffdc7224 */ /* 0x000fc600078e00d3 */
[----:B------:R-:W5:Y:S01]  /*35870*/  LDL.LU R209, [R1+0x24] ;  /* 0x0000240001d17983 */ /* 0x000f620000300800 */
[----:B------:R-:W-:-:S03]  /*35880*/  IMAD.MOV.U32 R214, RZ, RZ, R3 ;  /* 0x000000ffffd67224 */ /* 0x000fc600078e0003 */
[----:B------:R-:W5:Y:S01]  /*35890*/  LDL.LU R210, [R1+0x28] ;  /* 0x0000280001d27983 */ /* 0x000f620000300800 */
[----:B------:R-:W-:-:S03]  /*358a0*/  MOV R215, R252 ;  /* 0x000000fc00d77202 */ /* 0x000fc60000000f00 */
[----:B------:R-:W5:Y:S01]  /*358b0*/  LDL.LU R211, [R1+0x2c] ;  /* 0x00002c0001d37983 */ /* 0x000f620000300800 */
[----:B------:R-:W-:-:S03]  /*358c0*/  IMAD.MOV.U32 R224, RZ, RZ, R7 ;  /* 0x000000ffffe07224 */ /* 0x000fc600078e0007 */
[----:B------:R-:W3:Y:S04]  /*358d0*/  LDL.LU R212, [R1+0x10] ;  /* 0x0000100001d47983 */ /* 0x000ee80000300800 */
[----:B------:R-:W3:Y:S04]  /*358e0*/  LDL.LU R213, [R1+0x14] ;  /* 0x0000140001d57983 */ /* 0x000ee80000300800 */
[----:B------:R-:W3:Y:S04]  /*358f0*/  LDL.LU R3, [R1+0x1e28] ;  /* 0x001e280001037983 */ /* 0x000ee80000300800 */
[----:B------:R-:W5:Y:S04]  /*35900*/  LDL.LU R252, [R1+0x1e24] ;  /* 0x001e240001fc7983 */ /* 0x000f680000300800 */
[----:B------:R-:W5:Y:S04]  /*35910*/  LDL.LU R7, [R1+0x1e20] ;  /* 0x001e200001077983 */ /* 0x000f680000300800 */
[----:B------:R-:W5:Y:S04]  /*35920*/  LDL.LU R225, [R1+0x4] ;  /* 0x0000040001e17983 */ /* 0x000f680000300800 */
[----:B------:R-:W5:Y:S04]  /*35930*/  LDL.LU R226, [R1+0x8] ;  /* 0x0000080001e27983 */ /* 0x000f680000300800 */
[----:B------:R-:W5:Y:S04]  /*35940*/  LDL.LU R227, [R1+0xc] ;  /* 0x00000c0001e37983 */ /* 0x000f680000300800 */
[----:B------:R1:W-:Y:S04]  /*35950*/  STL [R1+0x1df4], R220 ;  /* 0x001df4dc01007387 */ /* 0x0003e80000100800 */
[----:B-1----:R-:W5:Y:S04]  /*35960*/  LDL.LU R220, [R1+0x40] ;  /* 0x0000400001dc7983 */ /* 0x002f680000300800 */
[----:B------:R1:W-:Y:S04]  /*35970*/  STL [R1+0x1df0], R13 ;  /* 0x001df00d01007387 */ /* 0x0003e80000100800 */
[----:B------:R1:W-:Y:S04]  /*35980*/  STL [R1+0x1dec], R12 ;  /* 0x001dec0c01007387 */ /* 0x0003e80000100800 */
[----:B------:R1:W-:Y:S01]  /*35990*/  STL [R1+0x1de8], R9 ;  /* 0x001de80901007387 */ /* 0x0003e20000100800 */
[C---:B--2---:R-:W-:Y:S11]  /*359a0*/  HMMA.1688.F32.TF32 R248, R228.reuse, R14, R248 ;  /* 0x0000000ee4f8723c */ /* 0x044ff600000810f8 */
[----:B------:R-:W-:Y:S11]  /*359b0*/  @!UPT UIADD3 URZ, URZ, URZ, URZ ;  /* 0x0000003f3f3ff290 */ /* 0x000ff6000fffe03f */
[----:B------:R-:W-:Y:S02]  /*359c0*/  @!UPT UIADD3 URZ, URZ, URZ, URZ ;  /* 0x0000003f3f3ff290 */ /* 0x000fe4000fffe03f */
[----:B------:R-:W-:Y:S01]  /*359d0*/  IMAD.MOV.U32 R21, RZ, RZ, R250 ;  /* 0x000000ffff157224 */ /* 0x000fe200078e00fa */
[----:B------:R-:W-:Y:S01]  /*359e0*/  MOV R20, R249 ;  /* 0x000000f900147202 */ /* 0x000fe20000000f00 */
[----:B------:R-:W-:Y:S02]  /*359f0*/  IMAD.MOV.U32 R8, RZ, RZ, R251 ;  /* 0x000000ffff087224 */ /* 0x000fe400078e00fb */
[----:B------:R-:W-:Y:S01]  /*35a00*/  IMAD.MOV.U32 R17, RZ, RZ, R248 ;  /* 0x000000ffff117224 */ /* 0x000fe200078e00f8 */
[----:B------:R-:W2:Y:S04]  /*35a10*/  LDL.LU.64 R250, [R1+0x1e18] ;  /* 0x001e180001fa7983 */ /* 0x000ea80000300a00 */
[----:B------:R-:W2:Y:S01]  /*35a20*/  LDL.LU.64 R248, [R1+0x1e10] ;  /* 0x001e100001f87983 */ /* 0x000ea20000300a00 */
[----:B----4-:R-:W-:Y:S01]  /*35a30*/  HMMA.1688.F32.TF32 R216, R228, R22, R216 ;  /* 0x00000016e4d8723c */ /* 0x010fe200000810d8 */
[----:B---3--:R-:W-:-:S02]  /*35a40*/  IMAD.MOV.U32 R223, RZ, RZ, R3 ;  /* 0x000000ffffdf7224 */ /* 0x008fc400078e0003 */
[----:B-----5:R-:W-:Y:S01]  /*35a50*/  IMAD.MOV.U32 R221, RZ, RZ, R252 ;  /* 0x000000ffffdd7224 */ /* 0x020fe200078e00fc */
[----:B------:R-:W-:Y:S11]  /*35a60*/  MOV R222, R7 ;  /* 0x0000000700de7202 */ /* 0x000ff60000000f00 */
[----:B------:R-:W-:Y:S09]  /*35a70*/  @!UPT UIADD3 URZ, URZ, URZ, URZ ;  /* 0x0000003f3f3ff290 */ /* 0x000ff2000fffe03f */
[----:B------:R-:W-:Y:S01]  /*35a80*/  IMAD.MOV.U32 R33, RZ, RZ, R216 ;  /* 0x000000ffff217224 */ /* 0x000fe200078e00d8 */
[----:B------:R-:W-:Y:S01]  /*35a90*/  MOV R37, R218 ;  /* 0x000000da00257202 */ /* 0x000fe20000000f00 */
[----:B------:R-:W-:Y:S02]  /*35aa0*/  IMAD.MOV.U32 R36, RZ, RZ, R217 ;  /* 0x000000ffff247224 */ /* 0x000fe400078e00d9 */
        /* <DEDUP_REMOVED lines=9> */
[----:B------:R-:W-:Y:S01]  /*35b40*/  MOV R25, R220 ;  /* 0x000000dc00197202 */ /* 0x000fe20000000f00 */
[----:B------:R-:W-:Y:S01]  /*35b50*/  IMAD.MOV.U32 R28, RZ, RZ, R221 ;  /* 0x000000ffff1c7224 */ /* 0x000fe200078e00dd */
[----:B------:R-:W-:Y:S01]  /*35b60*/  MOV R16, R223 ;  /* 0x000000df00107202 */ /* 0x000fe20000000f00 */
[----:B------:R-:W-:-:S03]  /*35b70*/  IMAD.MOV.U32 R29, RZ, RZ, R222 ;  /* 0x000000ffff1d7224 */ /* 0x000fc600078e00de */
[----:B------:R-:W-:Y:S11]  /*35b80*/  HMMA.1688.F32.TF32 R220, R228, R34, R224 ;  /* 0x00000022e4dc723c */ /* 0x000ff600000810e0 */
[----:B------:R-:W-:Y:S05]  /*35b90*/  @!UPT UIADD3 URZ, URZ, URZ, URZ ;  /* 0x0000003f3f3ff290 */ /* 0x000fea000fffe03f */
[----:B------:R-:W-:Y:S01]  /*35ba0*/  IMAD.MOV.U32 R214, RZ, RZ, R217 ;  /* 0x000000ffffd67224 */ /* 0x000fe200078e00d9 */
[----:B------:R-:W-:Y:S01]  /*35bb0*/  MOV R6, R219 ;  /* 0x000000db00067202 */ /* 0x000fe20000000f00 */
[----:B------:R-:W-:-:S06]  /*35bc0*/  IMAD.MOV.U32 R213, RZ, RZ, R218 ;  /* 0x000000ffffd57224 */ /* 0x000fcc00078e00da */
[----:B------:R-:W-:Y:S01]  /*35bd0*/  IMAD.MOV.U32 R219, RZ, RZ, R220 ;  /* 0x000000ffffdb7224 */ /* 0x000fe200078e00dc */
[----:B------:R-:W-:Y:S01]  /*35be0*/  MOV R217, R222 ;  /* 0x000000de00d97202 */ /* 0x000fe20000000f00 */
[----:B------:R-:W-:Y:S02]  /*35bf0*/  IMAD.MOV.U32 R218, RZ, RZ, R221 ;  /* 0x000000ffffda7224 */ /* 0x000fe400078e00dd */
[----:B------:R-:W-:Y:S01]  /*35c00*/  IMAD.MOV.U32 R208, RZ, RZ, R223 ;  /* 0x000000ffffd07224 */ /* 0x000fe200078e00df */
[----:B------:R-:W-:Y:S11]  /*35c10*/  HMMA.1688.F32.TF32 R40, R232, R18, R40 ;  /* 0x00000012e828723c */ /* 0x000ff60000081028 */
[----:B------:R-:W-:Y:S11]  /*35c20*/  @!UPT UIADD3 URZ, URZ, URZ, URZ ;  /* 0x0000003f3f3ff290 */ /* 0x000ff6000fffe03f */
[----:B------:R-:W-:Y:S02]  /*35c30*/  @!UPT UIADD3 URZ, URZ, URZ, URZ ;  /* 0x0000003f3f3ff290 */ /* 0x000fe4000fffe03f */
[----:B------:R-:W-:Y:S01]  /*35c40*/  IMAD.MOV.U32 R212, RZ, RZ, R43 ;  /* 0x000000ffffd47224 */ /* 0x000fe200078e002b */
[----:B------:R-:W-:Y:S01]  /*35c50*/  MOV R215, R216 ;  /* 0x000000d800d77202 */ /* 0x000fe20000000f00 */
[----:B------:R-:W-:Y:S04]  /*35c60*/  STL [R1+0x1e04], R8 ;  /* 0x001e040801007387 */ /* 0x000fe80000100800 */
[----:B------:R-:W-:Y:S04]  /*35c70*/  STL [R1+0x1e00], R21 ;  /* 0x001e001501007387 */ /* 0x000fe80000100800 */
[----:B------:R-:W-:Y:S04]  /*35c80*/  STL [R1+0x1dfc], R20 ;  /* 0x001dfc1401007387 */ /* 0x000fe80000100800 */
[----:B------:R-:W-:Y:S04]  /*35c90*/  STL [R1+0x1df8], R17 ;  /* 0x001df81101007387 */ /* 0x000fe80000100800 */
[----:B------:R3:W-:Y:S01]  /*35ca0*/  STL [R1+0x1e08], R25 ;  /* 0x001e081901007387 */ /* 0x0007e20000100800 */
[----:B--2---:R-:W-:Y:S11]  /*35cb0*/  HMMA.1688.F32.TF32 R220, R228, R38, R248 ;  /* 0x00000026e4dc723c */ /* 0x004ff600000810f8 */
        /* <DEDUP_REMOVED lines=18> */
[----:B------:R-:W-:Y:S01]  /*35de0*/  IMAD.MOV.U32 R240, RZ, RZ, R223 ;  /* 0x000000fffff07224 */ /* 0x000fe200078e00df */
[----:B------:R-:W-:Y:S01]  /*35df0*/  MOV R222, R41 ;  /* 0x0000002900de7202 */ /* 0x000fe20000000f00 */
[----:B------:R-:W-:Y:S02]  /*35e00*/  IMAD.MOV.U32 R223, RZ, RZ, R40 ;  /* 0x000000ffffdf7224 */ /* 0x000fe400078e0028 */
[----:B------:R-:W-:Y:S02]  /*35e10*/  IMAD.MOV.U32 R221, RZ, RZ, R42 ;  /* 0x000000ffffdd7224 */ /* 0x000fe400078e002a */
[C---:B------:R-:W-:Y:S08]  /*35e20*/  HMMA.1688.F32.TF32 R40, R232.reuse, R22, R44 ;  /* 0x00000016e828723c */ /* 0x040ff0000008102c */
[----:B------:R-:W-:Y:S08]  /*35e30*/  HMMA.1688.F32.TF32 R44, R232, R30, R52 ;  /* 0x0000001ee82c723c */ /* 0x000ff00000081034 */
[C---:B------:R-:W-:Y:S08]  /*35e40*/  HMMA.1688.F32.TF32 R228, R236.reuse, R34, R88 ;  /* 0x00000022ece4723c */ /* 0x040ff00000081058 */
[----:B------:R-:W-:Y:S01]  /*35e50*/  HMMA.1688.F32.TF32 R224, R236, R38, R92 ;  /* 0x00000026ece0723c */ /* 0x000fe2000008105c */
[----:B-1----:R-:W-:Y:S01]  /*35e60*/  MOV R13, R40 ;  /* 0x00000028000d7202 */ /* 0x002fe20000000f00 */
[----:B------:R-:W-:Y:S01]  /*35e70*/  IMAD.MOV.U32 R12, RZ, RZ, R41 ;  /* 0x000000ffff0c7224 */ /* 0x000fe200078e0029 */
[----:B------:R-:W-:Y:S01]  /*35e80*/  MOV R216, R43 ;  /* 0x0000002b00d87202 */ /* 0x000fe20000000f00 */
[----:B------:R-:W-:Y:S01]  /*35e90*/  IMAD.MOV.U32 R9, RZ, RZ, R42 ;  /* 0x000000ffff097224 */ /* 0x000fe200078e002a */
[----:B------:R-:W-:Y:S03]  /*35ea0*/  LDS R52, [R4+0xb100] ;  /* 0x00b1000004347984 */ /* 0x000fe60000000800 */
[----:B------:R-:W-:Y:S01]  /*35eb0*/  HMMA.1688.F32.TF32 R40, R232, R26, R48 ;  /* 0x0000001ae828723c */ /* 0x000fe20000081030 */
[----:B------:R-:W-:Y:S01]  /*35ec0*/  LDS R48, [R2+0xb100] ;  /* 0x00b1000002307984 */ /* 0x000fe20000000800 */
[----:B------:R-:W-:-:S03]  /*35ed0*/  MOV R252, R44 ;  /* 0x0000002c00fc7202 */ /* 0x000fc60000000f00 */
[----:B------:R-:W-:Y:S01]  /*35ee0*/  LDS R50, [R2+0xb900] ;  /* 0x00b9000002327984 */ /* 0x000fe20000000800 */
[----:B---3--:R-:W-:-:S03]  /*35ef0*/  IMAD.MOV.U32 R25, RZ, RZ, R46 ;  /* 0x000000ffff197224 */ /* 0x008fc600078e002e */
[----:B------:R-:W-:Y:S01]  /*35f00*/  LDS R49, [R0+0xb100] ;  /* 0x00b1000000317984 */ /* 0x000fe20000000800 */
[----:B------:R-:W-:-:S03]  /*35f10*/  IMAD.MOV.U32 R8, RZ, RZ, R47 ;  /* 0x000000ffff087224 */ /* 0x000fc600078e002f */
[----:B------:R-:W1:Y:S01]  /*35f20*/  LDS R51, [R0+0xb900] ;  /* 0x00b9000000337984 */ /* 0x000e620000000800 */
[----:B------:R-:W-:-:S03]  /*35f30*/  IMAD.MOV.U32 R243, RZ, RZ, R220 ;  /* 0x000000fffff37224 */ /* 0x000fc600078e00dc */
[----:B------:R-:W-:Y:S04]  /*35f40*/  LDS R54, [R4+0xb900] ;  /* 0x00b9000004367984 */ /* 0x000fe80000000800 */
[----:B------:R-:W-:Y:S03]  /*35f50*/  LDS R53, [R5+0xb100] ;  /* 0x00b1000005357984 */ /* 0x000fe60000000800 */
[----:B------:R-:W-:Y:S01]  /*35f60*/  IMAD.MOV.U32 R20, RZ, RZ, R41 ;  /* 0x000000ffff147224 */ /* 0x000fe200078e0029 */
[----:B------:R-:W2:Y:S01]  /*35f70*/  LDS R55, [R5+0xb900] ;  /* 0x00b9000005377984 */ /* 0x000ea20000000800 */
[----:B------:R-:W-:Y:S02]  /*35f80*/  IMAD.MOV.U32 R41, RZ, RZ, R45 ;  /* 0x000000ffff297224 */ /* 0x000fe400078e002d */
[C---:B------:R-:W-:Y:S01]  /*35f90*/  HMMA.1688.F32.TF32 R44, R232.reuse, R34, R56 ;  /* 0x00000022e82c723c */ /* 0x040fe20000081038 */
[----:B------:R-:W-:Y:S11]  /*35fa0*/  IMAD.MOV.U32 R21, RZ, RZ, R40 ;  /* 0x000000ffff157224 */ /* 0x000ff600078e0028 */
[----:B------:R-:W-:Y:S11]  /*35fb0*/  @!UPT UIADD3 URZ, URZ, URZ, URZ ;  /* 0x0000003f3f3ff290 */ /* 0x000ff6000fffe03f */
[----:B------:R-:W-:Y:S01]  /*35fc0*/  @!UPT UIADD3 URZ, URZ, URZ, URZ ;  /* 0x0000003f3f3ff290 */ /* 0x000fe2000fffe03f */
[----:B------:R-:W-:Y:S01]  /*35fd0*/  MOV R40, R45 ;  /* 0x0000002d00287202 */ /* 0x000fe20000000f00 */
[----:B------:R-:W-:Y:S01]  /*35fe0*/  IMAD.MOV.U32 R58, RZ, RZ, R44 ;  /* 0x000000ffff3a7224 */ /* 0x000fe200078e002c */
[----:B------:R-:W-:Y:S01]  /*35ff0*/  MOV R56, R47 ;  /* 0x0000002f00387202 */ /* 0x000fe20000000f00 */
[----:B------:R-:W-:Y:S02]  /*36000*/  IMAD.MOV.U32 R57, RZ, RZ, R46 ;  /* 0x000000ffff397224 */ /* 0x000fe400078e002e */
[----:B------:R-:W-:Y:S08]  /*36010*/  HMMA.1688.F32.TF32 R44, R232, R38, R60 ;  /* 0x00000026e82c723c */ /* 0x000ff0000008103c */
[----:B------:R-:W-:Y:S08]  /*36020*/  HMMA.1688.F32.TF32 R232, R236, R30, R84 ;  /* 0x0000001eece8723c */ /* 0x000ff00000081054 */
[----:B-1----:R-:W-:Y:S11]  /*36030*/  HMMA.1688.F32.TF32 R84, R48, R14, R100 ;  /* 0x0000000e3054723c */ /* 0x002ff60000081064 */
[----:B------:R-:W-:Y:S04]  /*36040*/  @!UPT UIADD3 URZ, URZ, URZ, URZ ;  /* 0x0000003f3f3ff290 */ /* 0x000fe8000fffe03f */
[----:B------:R-:W-:Y:S04]  /*36050*/  STL [R1+0x1cc4], R232 ;  /* 0x001cc4e801007387 */ /* 0x000fe80000100800 */
[----:B------:R-:W-:Y:S04]  /*36060*/  STL [R1+0x1cc0], R233 ;  /* 0x001cc0e901007387 */ /* 0x000fe80000100800 */
[----:B------:R-:W-:Y:S04]  /*36070*/  STL [R1+0x1cbc], R234 ;  /* 0x001cbcea01007387 */ /* 0x000fe80000100800 */
[----:B------:R-:W-:Y:S04]  /*36080*/  STL [R1+0x1cb8], R235 ;  /* 0x001cb8eb01007387 */ /* 0x000fe80000100800 */
[----:B------:R1:W-:Y:S04]  /*36090*/  STL [R1+0x1cd4], R228 ;  /* 0x001cd4e401007387 */ /* 0x0003e80000100800 */
[----:B------:R-:W-:Y:S04]  /*360a0*/  STL [R1+0x1cd0], R229 ;  /* 0x001cd0e501007387 */ /* 0x000fe80000100800 */
[----:B------:R-:W-:Y:S04]  /*360b0*/  STL [R1+0x1ccc], R230 ;  /* 0x001ccce601007387 */ /* 0x000fe80000100800 */
[----:B------:R-:W-:Y:S01]  /*360c0*/  STL [R1+0x1cc8], R231 ;  /* 0x001cc8e701007387 */ /* 0x000fe20000100800 */
[----:B-1----:R-:W-:-:S03]  /*360d0*/  IMAD.MOV.U32 R228, RZ, RZ, R87 ;  /* 0x000000ffffe47224 */ /* 0x002fc600078e0057 */
[----:B------:R1:W-:Y:S04]  /*360e0*/  STL [R1+0x1ce0], R224 ;  /* 0x001ce0e001007387 */ /* 0x0003e80000100800 */
[----:B------:R3:W-:Y:S04]  /*360f0*/  STL [R1+0x1cdc], R225 ;  /* 0x001cdce101007387 */ /* 0x0007e80000100800 */
[----:B------:R4:W-:Y:S01]  /*36100*/  STL [R1+0x1cd8], R226 ;  /* 0x001cd8e201007387 */ /* 0x0009e20000100800 */
[----:B-1----:R-:W-:Y:S01]  /*36110*/  IMAD.MOV.U32 R224, RZ, RZ, R84 ;  /* 0x000000ffffe07224 */ /* 0x002fe200078e0054 */
[----:B---3--:R-:W-:Y:S01]  /*36120*/  MOV R225, R85 ;  /* 0x0000005500e17202 */ /* 0x008fe20000000f00 */
[----:B----4-:R-:W-:-:S02]  /*36130*/  IMAD.MOV.U32 R226, RZ, RZ, R86 ;  /* 0x000000ffffe27224 */ /* 0x010fc400078e0056 */
[C---:B------:R-:W-:Y:S08]  /*36140*/  HMMA.1688.F32.TF32 R84, R48.reuse, R22, R108 ;  /* 0x000000163054723c */ /* 0x040ff0000008106c */
[----:B------:R-:W-:Y:S01]  /*36150*/  HMMA.1688.F32.TF32 R88, R48, R10, R96 ;  /* 0x0000000a3058723c */ /* 0x000fe20000081060 */
[----:B------:R-:W-:Y:S01]  /*36160*/  MOV R17, R42 ;  /* 0x0000002a00117202 */ /* 0x000fe20000000f00 */
[----:B------:R-:W-:Y:S01]  /*36170*/  IMAD.MOV.U32 R42, RZ, RZ, R45 ;  /* 0x000000ffff2a7224 */ /* 0x000fe200078e002d */
[----:B------:R-:W-:Y:S01]  /*36180*/  MOV R61, R46 ;  /* 0x0000002e003d7202 */ /* 0x000fe20000000f00 */
[----:B------:R-:W-:-:S02]  /*36190*/  IMAD.MOV.U32 R62, RZ, RZ, R44 ;  /* 0x000000ffff3e7224 */ /* 0x000fc400078e002c */
[----:B------:R-:W-:Y:S01]  /*361a0*/  IMAD.MOV.U32 R60, RZ, RZ, R47 ;  /* 0x000000ffff3c7224 */ /* 0x000fe200078e002f */
[----:B------:R-:W-:Y:S09]  /*361b0*/  STL [R1+0x1cb4], R227 ;  /* 0x001cb4e301007387 */ /* 0x000ff20000100800 */
[----:B------:R-:W-:Y:S01]  /*361c0*/  MOV R229, R84 ;  /* 0x0000005400e57202 */ /* 0x000fe20000000f00 */
[----:B------:R-:W-:Y:S01]  /*361d0*/  IMAD.MOV.U32 R230, RZ, RZ, R85 ;  /* 0x000000ffffe67224 */ /* 0x000fe200078e0055 */
[----:B------:R-:W-:Y:S01]  /*361e0*/  MOV R232, R87 ;  /* 0x0000005700e87202 */ /* 0x000fe20000000f00 */
[----:B------:R-:W-:-:S02]  /*361f0*/  IMAD.MOV.U32 R231, RZ, RZ, R86 ;  /* 0x000000ffffe77224 */ /* 0x000fc400078e0056 */
[----:B------:R-:W-:Y:S01]  /*36200*/  IMAD.MOV.U32 R220, RZ, RZ, R43 ;  /* 0x000000ffffdc7224 */ /* 0x000fe200078e002b */
[----:B------:R-:W-:Y:S01]  /*36210*/  HMMA.1688.F32.TF32 R84, R48, R26, R112 ;  /* 0x0000001a3054723c */ /* 0x000fe20000081070 */
[----:B------:R-:W-:Y:S01]  /*36220*/  MOV R59, R41 ;  /* 0x00000029003b7202 */ /* 0x000fe20000000f00 */
[----:B------:R-:W-:Y:S02]  /*36230*/  IMAD.MOV.U32 R63, RZ, RZ, R40 ;  /* 0x000000ffff3f7224 */ /* 0x000fe400078e0028 */
[----:B------:R-:W-:Y:S01]  /*36240*/  IMAD.MOV.U32 R108, RZ, RZ, R223 ;  /* 0x000000ffff6c7224 */ /* 0x000fe200078e00df */
[----:B------:R-:W-:Y:S01]  /*36250*/  MOV R110, R221 ;  /* 0x000000dd006e7202 */ /* 0x000fe20000000f00 */
[----:B------:R-:W-:Y:S01]  /*36260*/  IMAD.MOV.U32 R109, RZ, RZ, R222 ;  /* 0x000000ffff6d7224 */ /* 0x000fe200078e00de */
[----:B------:R-:W-:Y:S01]  /*36270*/  MOV R93, R218 ;  /* 0x000000da005d7202 */ /* 0x000fe20000000f00 */
[----:B------:R-:W-:Y:S01]  /*36280*/  HMMA.1688.F32.TF32 R44, R236, R10, R64 ;  /* 0x0000000aec2c723c */ /* 0x000fe20000081040 */
[----:B------:R-:W-:Y:S04]  /*36290*/  STL.64 [R1+0x310], R88 ;  /* 0x0003105801007387 */ /* 0x000fe80000100a00 */
[----:B------:R1:W-:Y:S04]  /*362a0*/  STL.64 [R1+0x318], R90 ;  /* 0x0003185a01007387 */ /* 0x0003e80000100a00 */
[----:B------:R3:W-:Y:S04]  /*362b0*/  STL [R1+0x1cf0], R228 ;  /* 0x001cf0e401007387 */ /* 0x0007e80000100800 */
[----:B------:R4:W-:Y:S01]  /*362c0*/  STL [R1+0x1cec], R226 ;  /* 0x001cece201007387 */ /* 0x0009e20000100800 */
[----:B-1----:R-:W-:Y:S03]  /*362d0*/  HMMA.1688.F32.TF32 R88, R48, R18, R104 ;  /* 0x000000123058723c */ /* 0x002fe60000081068 */
[----:B------:R1:W-:Y:S01]  /*362e0*/  STL [R1+0x1ce8], R224 ;  /* 0x001ce8e001007387 */ /* 0x0003e20000100800 */
[----:B---3--:R-:W-:-:S03]  /*362f0*/  IMAD.MOV.U32 R228, RZ, RZ, R84 ;  /* 0x000000ffffe47224 */ /* 0x008fc600078e0054 */
[----:B------:R3:W-:Y:S01]  /*36300*/  STL [R1+0x1ce4], R225 ;  /* 0x001ce4e101007387 */ /* 0x0007e20000100800 */
[----:B----4-:R-:W-:-:S03]  /*36310*/  IMAD.MOV.U32 R226, RZ, RZ, R85 ;  /* 0x000000ffffe27224 */ /* 0x010fc600078e0055 */
[----:B------:R-:W-:Y:S01]  /*36320*/  LDS R40, [R4+0xb180] ;  /* 0x00b1800004287984 */ /* 0x000fe20000000800 */
[----:B-1----:R-:W-:-:S03]  /*36330*/  MOV R224, R86 ;  /* 0x0000005600e07202 */ /* 0x002fc60000000f00 */
[----:B------:R-:W-:Y:S01]  /*36340*/  LDS R41, [R5+0xb180] ;  /* 0x00b1800005297984 */ /* 0x000fe20000000800 */
[----:B---3--:R-:W-:Y:S02]  /*36350*/  IMAD.MOV.U32 R225, RZ, RZ, R87 ;  /* 0x000000ffffe17224 */ /* 0x008fe400078e0057 */
[----:B------:R-:W-:Y:S01]  /*36360*/  HMMA.1688.F32.TF32 R84, R48, R30, R116 ;  /* 0x0000001e3054723c */ /* 0x000fe20000081074 */
[----:B------:R-:W-:Y:S01]  /*36370*/  IMAD.MOV.U32 R43, RZ, RZ, R45 ;  /* 0x000000ffff2b7224 */ /* 0x000fe200078e002d */
[----:B------:R-:W-:Y:S01]  /*36380*/  MOV R66, R44 ;  /* 0x0000002c00427202 */ /* 0x000fe20000000f00 */
[----:B------:R-:W-:Y:S02]  /*36390*/  IMAD.MOV.U32 R65, RZ, RZ, R46 ;  /* 0x000000ffff417224 */ /* 0x000fe400078e002e */
[----:B------:R-:W-:Y:S02]  /*363a0*/  IMAD.MOV.U32 R92, RZ, RZ, R219 ;  /* 0x000000ffff5c7224 */ /* 0x000fe400078e00db */
[----:B------:R-:W-:-:S02]  /*363b0*/  IMAD.MOV.U32 R94, RZ, RZ, R217 ;  /* 0x000000ffff5e7224 */ /* 0x000fc400078e00d9 */
[----:B------:R-:W-:Y:S01]  /*363c0*/  IMAD.MOV.U32 R95, RZ, RZ, R208 ;  /* 0x000000ffff5f7224 */ /* 0x000fe200078e00d0 */
[----:B------:R-:W-:Y:S01]  /*363d0*/  MOV R100, R247 ;  /* 0x000000f700647202 */ /* 0x000fe20000000f00 */
[----:B------:R-:W-:Y:S01]  /*363e0*/  IMAD.MOV.U32 R64, RZ, RZ, R47 ;  /* 0x000000ffff407224 */ /* 0x000fe200078e002f */
[----:B------:R-:W-:Y:S01]  /*363f0*/  MOV R103, R244 ;  /* 0x000000f400677202 */ /* 0x000fe20000000f00 */
[----:B------:R-:W-:Y:S01]  /*36400*/  HMMA.1688.F32.TF32 R44, R236, R14, R68 ;  /* 0x0000000eec2c723c */ /* 0x000fe20000081044 */
[----:B------:R-:W-:Y:S04]  /*36410*/  STL.64 [R1+0x2f0], R88 ;  /* 0x0002f05801007387 */ /* 0x000fe80000100a00 */
[----:B------:R-:W-:Y:S04]  /*36420*/  STL.64 [R1+0x2f8], R90 ;  /* 0x0002f85a01007387 */ /* 0x000fe80000100a00 */
[----:B------:R1:W-:Y:S04]  /*36430*/  STL [R1+0x1d00], R232 ;  /* 0x001d00e801007387 */ /* 0x0003e80000100800 */
[----:B------:R3:W-:Y:S04]  /*36440*/  STL [R1+0x1cfc], R231 ;  /* 0x001cfce701007387 */ /* 0x0007e80000100800 */
[----:B------:R4:W-:Y:S01]  /*36450*/  STL [R1+0x1cf8], R230 ;  /* 0x001cf8e601007387 */ /* 0x0009e20000100800 */
[----:B-1----:R-:W-:-:S03]  /*36460*/  IMAD.MOV.U32 R232, RZ, RZ, R84 ;  /* 0x000000ffffe87224 */ /* 0x002fc600078e0054 */
[----:B------:R1:W-:Y:S01]  /*36470*/  STL [R1+0x1cf4], R229 ;  /* 0x001cf4e501007387 */ /* 0x0003e20000100800 */
[----:B---3--:R-:W-:Y:S01]  /*36480*/  MOV R231, R85 ;  /* 0x0000005500e77202 */ /* 0x008fe20000000f00 */
[----:B------:R-:W-:Y:S02]  /*36490*/  IMAD.MOV.U32 R111, RZ, RZ, R212 ;  /* 0x000000ffff6f7224 */ /* 0x000fe400078e00d4 */
[----:B------:R-:W-:Y:S01]  /*364a0*/  LDS R96, [R4+0xc000] ;  /* 0x00c0000004607984 */ /* 0x000fe20000000800 */
[----:B----4-:R-:W-:Y:S02]  /*364b0*/  IMAD.MOV.U32 R230, RZ, RZ, R86 ;  /* 0x000000ffffe67224 */ /* 0x010fe400078e0056 */
[----:B------:R-:W-:Y:S01]  /*364c0*/  IMAD.MOV.U32 R101, RZ, RZ, R246 ;  /* 0x000000ffff657224 */ /* 0x000fe200078e00f6 */
[----:B------:R-:W-:Y:S01]  /*364d0*/  LDS R98, [R4+0xc800] ;  /* 0x00c8000004627984 */ /* 0x000fe20000000800 */
[----:B-1----:R-:W-:Y:S02]  /*364e0*/  IMAD.MOV.U32 R229, RZ, RZ, R87 ;  /* 0x000000ffffe57224 */ /* 0x002fe400078e0057 */
[C---:B------:R-:W-:Y:S01]  /*364f0*/  HMMA.1688.F32.TF32 R84, R48.reuse, R34, R120 ;  /* 0x000000223054723c */ /* 0x040fe20000081078 */
[----:B------:R-:W-:Y:S01]  /*36500*/  MOV R7, R45 ;  /* 0x0000002d00077202 */ /* 0x000fe20000000f00 */
[----:B------:R-:W-:Y:S01]  /*36510*/  IMAD.MOV.U32 R102, RZ, RZ, R245 ;  /* 0x000000ffff667224 */ /* 0x000fe200078e00f5 */
[----:B------:R-:W-:Y:S04]  /*36520*/  LDS R97, [R5+0xc000] ;  /* 0x00c0000005617984 */ /* 0x000fe80000000800 */
[----:B------:R-:W-:Y:S01]  /*36530*/  LDS R99, [R5+0xc800] ;  /* 0x00c8000005637984 */ /* 0x000fe20000000800 */
[----:B------:R-:W-:Y:S01]  /*36540*/  HMMA.1688.F32.TF32 R48, R48, R38, R124 ;  /* 0x000000263030723c */ /* 0x000fe2000008107c */
[----:B------:R-:W-:Y:S01]  /*36550*/  IMAD.MOV.U32 R3, RZ, RZ, R44 ;  /* 0x000000ffff037224 */ /* 0x000fe200078e002c */
[----:B------:R-:W-:Y:S01]  /*36560*/  MOV R68, R47 ;  /* 0x0000002f00447202 */ /* 0x000fe20000000f00 */
[----:B------:R-:W-:-:S05]  /*36570*/  IMAD.MOV.U32 R69, RZ, RZ, R46 ;  /* 0x000000ffff457224 */ /* 0x000fca00078e002e */
[----:B------:R-:W-:Y:S11]  /*36580*/  HMMA.1688.F32.TF32 R44, R236, R18, R72 ;  /* 0x00000012ec2c723c */ /* 0x000ff60000081048 */
[----:B------:R-:W-:Y:S05]  /*36590*/  @!UPT UIADD3 URZ, URZ, URZ, URZ ;  /* 0x0000003f3f3ff290 */ /* 0x000fea000fffe03f */
[----:B------:R-:W-:Y:S01]  /*365a0*/  IMAD.MOV.U32 R233, RZ, RZ, R48 ;  /* 0x000000ffffe97224 */ /* 0x000fe200078e0030 */
[----:B------:R-:W-:Y:S01]  /*365b0*/  MOV R235, R50 ;  /* 0x0000003200eb7202 */ /* 0x000fe20000000f00 */
[----:B------:R-:W-:Y:S02]  /*365c0*/  IMAD.MOV.U32 R234, RZ, RZ, R49 ;  /* 0x000000ffffea7224 */ /* 0x000fe400078e0031 */
[----:B------:R-:W-:Y:S02]  /*365d0*/  IMAD.MOV.U32 R227, RZ, RZ, R51 ;  /* 0x000000ffffe37224 */ /* 0x000fe400078e0033 */
[----:B--2---:R-:W-:Y:S02]  /*365e0*/  HMMA.1688.F32.TF32 R48, R52, R14, R132 ;  /* 0x0000000e3430723c */ /* 0x004fe40000081084 */
[----:B------:R-:W-:Y:S01]  /*365f0*/  IMAD.MOV.U32 R75, RZ, RZ, R45 ;  /* 0x000000ffff4b7224 */ /* 0x000fe200078e002d */
[----:B------:R-:W-:Y:S01]  /*36600*/  MOV R73, R46 ;  /* 0x0000002e00497202 */ /* 0x000fe20000000f00 */
[----:B------:R-:W-:-:S02]  /*36610*/  IMAD.MOV.U32 R74, RZ, RZ, R44 ;  /* 0x000000ffff4a7224 */ /* 0x000fc400078e002c */
[----:B------:R-:W-:Y:S02]  /*36620*/  IMAD.MOV.U32 R72, RZ, RZ, R47 ;  /* 0x000000ffff487224 */ /* 0x000fe400078e002f */
[----:B------:R-:W-:Y:S01]  /*36630*/  HMMA.1688.F32.TF32 R44, R236, R22, R76 ;  /* 0x00000016ec2c723c */ /* 0x000fe2000008104c */
[----:B------:R1:W-:Y:S04]  /*36640*/  STL [R1+0x1d10], R225 ;  /* 0x001d10e101007387 */ /* 0x0003e80000100800 */
[----:B------:R2:W-:Y:S04]  /*36650*/  STL [R1+0x1d0c], R224 ;  /* 0x001d0ce001007387 */ /* 0x0005e80000100800 */
[----:B------:R3:W-:Y:S04]  /*36660*/  STL [R1+0x1d08], R228 ;  /* 0x001d08e401007387 */ /* 0x0007e80000100800 */
[----:B------:R4:W-:Y:S01]  /*36670*/  STL [R1+0x1d04], R226 ;  /* 0x001d04e201007387 */ /* 0x0009e20000100800 */
[----:B-1----:R-:W-:Y:S01]  /*36680*/  MOV R225, R84 ;  /* 0x0000005400e17202 */ /* 0x002fe20000000f00 */
[----:B--2---:R-:W-:-:S02]  /*36690*/  IMAD.MOV.U32 R224, RZ, RZ, R85 ;  /* 0x000000ffffe07224 */ /* 0x004fc400078e0055 */
[----:B------:R1:W-:Y:S01]  /*366a0*/  STL [R1+0x1d20], R229 ;  /* 0x001d20e501007387 */ /* 0x0003e20000100800 */
[----:B---3--:R-:W-:-:S03]  /*366b0*/  IMAD.MOV.U32 R228, RZ, RZ, R86 ;  /* 0x000000ffffe47224 */ /* 0x008fc600078e0056 */
[----:B------:R2:W-:Y:S01]  /*366c0*/  STL [R1+0x1d1c], R230 ;  /* 0x001d1ce601007387 */ /* 0x0005e20000100800 */
[----:B----4-:R-:W-:-:S03]  /*366d0*/  MOV R226, R87 ;  /* 0x0000005700e27202 */ /* 0x010fc60000000f00 */
[----:B------:R3:W-:Y:S01]  /*366e0*/  STL [R1+0x1d18], R232 ;  /* 0x001d18e801007387 */ /* 0x0007e20000100800 */
[C---:B------:R-:W-:Y:S01]  /*366f0*/  HMMA.1688.F32.TF32 R84, R52.reuse, R10, R128 ;  /* 0x0000000a3454723c */ /* 0x040fe20000081080 */
[----:B-1----:R-:W-:Y:S02]  /*36700*/  IMAD.MOV.U32 R229, RZ, RZ, R48 ;  /* 0x000000ffffe57224 */ /* 0x002fe400078e0030 */
[----:B------:R1:W-:Y:S01]  /*36710*/  STL [R1+0x1d14], R231 ;  /* 0x001d14e701007387 */ /* 0x0003e20000100800 */
[----:B--2---:R-:W-:Y:S01]  /*36720*/  MOV R230, R49 ;  /* 0x0000003100e67202 */ /* 0x004fe20000000f00 */
[----:B------:R-:W-:Y:S01]  /*36730*/  IMAD.MOV.U32 R79, RZ, RZ, R44 ;  /* 0x000000ffff4f7224 */ /* 0x000fe200078e002c */
[----:B------:R-:W-:Y:S01]  /*36740*/  MOV R78, R45 ;  /* 0x0000002d004e7202 */ /* 0x000fe20000000f00 */
[----:B------:R-:W-:Y:S01]  /*36750*/  IMAD.MOV.U32 R77, RZ, RZ, R46 ;  /* 0x000000ffff4d7224 */ /* 0x000fe200078e002e */
[----:B------:R-:W-:Y:S01]  /*36760*/  HMMA.1688.F32.TF32 R88, R52, R22, R140 ;  /* 0x000000163458723c */ /* 0x000fe2000008108c */
[----:B---3--:R-:W-:-:S02]  /*36770*/  IMAD.MOV.U32 R232, RZ, RZ, R50 ;  /* 0x000000ffffe87224 */ /* 0x008fc400078e0032 */
[----:B------:R-:W-:Y:S02]  /*36780*/  IMAD.MOV.U32 R71, RZ, RZ, R43 ;  /* 0x000000ffff477224 */ /* 0x000fe400078e002b */
[----:B------:R-:W-:Y:S01]  /*36790*/  IMAD.MOV.U32 R67, RZ, RZ, R42 ;  /* 0x000000ffff437224 */ /* 0x000fe200078e002a */
[----:B------:R-:W-:Y:S01]  /*367a0*/  LDS R43, [R5+0xb980] ;  /* 0x00b98000052b7984 */ /* 0x000fe20000000800 */
[----:B-1----:R-:W-:Y:S02]  /*367b0*/  IMAD.MOV.U32 R231, RZ, RZ, R51 ;  /* 0x000000ffffe77224 */ /* 0x002fe400078e0033 */
[----:B------:R-:W-:Y:S01]  /*367c0*/  HMMA.1688.F32.TF32 R48, R52, R18, R136 ;  /* 0x000000123430723c */ /* 0x000fe20000081088 */
[----:B------:R-:W-:Y:S01]  /*367d0*/  IMAD.MOV.U32 R76, RZ, RZ, R47 ;  /* 0x000000ffff4c7224 */ /* 0x000fe200078e002f */
[----:B------:R-:W-:Y:S01]  /*367e0*/  LDS R42, [R4+0xb980] ;  /* 0x00b98000042a7984 */ /* 0x000fe20000000800 */
[----:B------:R-:W-:Y:S01]  /*367f0*/  MOV R70, R66 ;  /* 0x0000004200467202 */ /* 0x000fe20000000f00 */
[----:B------:R-:W-:Y:S01]  /*36800*/  IMAD.MOV.U32 R123, RZ, RZ, R8 ;  /* 0x000000ffff7b7224 */ /* 0x000fe200078e0008 */
[----:B------:R-:W-:Y:S01]  /*36810*/  MOV R122, R25 ;  /* 0x00000019007a7202 */ /* 0x000fe20000000f00 */
[----:B------:R-:W-:Y:S01]  /*36820*/  IMAD.MOV.U32 R116, RZ, RZ, R21 ;  /* 0x000000ffff747224 */ /* 0x000fe200078e0015 */
[----:B------:R-:W-:Y:S01]  /*36830*/  MOV R117, R20 ;  /* 0x0000001400757202 */ /* 0x000fe20000000f00 */
[----:B------:R-:W-:Y:S01]  /*36840*/  HMMA.1688.F32.TF32 R44, R236, R26, R80 ;  /* 0x0000001aec2c723c */ /* 0x000fe20000081050 */
[----:B------:R-:W-:Y:S04]  /*36850*/  STL.64 [R1+0x210], R84 ;  /* 0x0002105401007387 */ /* 0x000fe80000100a00 */
[----:B------:R1:W-:Y:S01]  /*36860*/  STL.64 [R1+0x218], R86 ;  /* 0x0002185601007387 */ /* 0x0003e20000100a00 */
[----:B------:R-:W-:Y:S01]  /*36870*/  IMAD.MOV.U32 R118, RZ, RZ, R17 ;  /* 0x000000ffff767224 */ /* 0x000fe200078e0011 */
[----:B------:R-:W-:Y:S01]  /*36880*/  MOV R112, R13 ;  /* 0x0000000d00707202 */ /* 0x000fe20000000f00 */
[----:B------:R-:W-:-:S02]  /*36890*/  IMAD.MOV.U32 R119, RZ, RZ, R220 ;  /* 0x000000ffff777224 */ /* 0x000fc400078e00dc */
[----:B------:R-:W-:Y:S01]  /*368a0*/  IMAD.MOV.U32 R113, RZ, RZ, R12 ;  /* 0x000000ffff717224 */ /* 0x000fe200078e000c */
[----:B------:R-:W-:Y:S01]  /*368b0*/  MOV R115, R216 ;  /* 0x000000d800737202 */ /* 0x000fe20000000f00 */
[----:B------:R-:W-:Y:S01]  /*368c0*/  IMAD.MOV.U32 R114, RZ, RZ, R9 ;  /* 0x000000ffff727224 */ /* 0x000fe200078e0009 */
[----:B------:R-:W-:Y:S01]  /*368d0*/  MOV R127, R56 ;  /* 0x00000038007f7202 */ /* 0x000fe20000000f00 */
[----:B------:R-:W-:Y:S01]  /*368e0*/  IMAD.MOV.U32 R125, RZ, RZ, R63 ;  /* 0x000000ffff7d7224 */ /* 0x000fe200078e003f */
[----:B------:R-:W-:Y:S01]  /*368f0*/  STL.64 [R1+0x1f0], R48 ;  /* 0x0001f03001007387 */ /* 0x000fe20000100a00 */
[----:B-1----:R-:W-:Y:S03]  /*36900*/  HMMA.1688.F32.TF32 R84, R52, R26, R144 ;  /* 0x0000001a3454723c */ /* 0x002fe60000081090 */
[----:B------:R1:W-:Y:S01]  /*36910*/  STL.64 [R1+0x1f8], R50 ;  /* 0x0001f83201007387 */ /* 0x0003e20000100a00 */
[----:B------:R-:W-:-:S02]  /*36920*/  IMAD.MOV.U32 R126, RZ, RZ, R57 ;  /* 0x000000ffff7e7224 */ /* 0x000fc400078e0039 */
[----:B------:R-:W-:Y:S01]  /*36930*/  IMAD.MOV.U32 R121, RZ, RZ, R59 ;  /* 0x000000ffff797224 */ /* 0x000fe200078e003b */
[----:B------:R-:W-:Y:S01]  /*36940*/  MOV R105, R242 ;  /* 0x000000f200697202 */ /* 0x000fe20000000f00 */
[----:B------:R-:W-:Y:S01]  /*36950*/  IMAD.MOV.U32 R82, RZ, RZ, R45 ;  /* 0x000000ffff527224 */ /* 0x000fe200078e002d */
[----:B------:R-:W-:Y:S01]  /*36960*/  MOV R83, R44 ;  /* 0x0000002c00537202 */ /* 0x000fe20000000f00 */
[----:B------:R-:W-:Y:S01]  /*36970*/  IMAD.MOV.U32 R81, RZ, RZ, R46 ;  /* 0x000000ffff517224 */ /* 0x000fe200078e002e */
[----:B------:R-:W-:Y:S01]  /*36980*/  MOV R80, R47 ;  /* 0x0000002f00507202 */ /* 0x000fe20000000f00 */
[----:B------:R-:W-:Y:S01]  /*36990*/  LDS R44, [R2+0xb180] ;  /* 0x00b18000022c7984 */ /* 0x000fe20000000800 */
[C---:B-1----:R-:W-:Y:S03]  /*369a0*/  HMMA.1688.F32.TF32 R48, R52.reuse, R30, R148 ;  /* 0x0000001e3430723c */ /* 0x042fe60000081094 */
[----:B------:R-:W-:Y:S04]  /*369b0*/  LDS R46, [R2+0xb980] ;  /* 0x00b98000022e7984 */ /* 0x000fe80000000800 */
[----:B------:R-:W-:Y:S04]  /*369c0*/  LDS R45, [R0+0xb180] ;  /* 0x00b18000002d7984 */ /* 0x000fe80000000800 */
[----:B------:R-:W1:Y:S04]  /*369d0*/  LDS R47, [R0+0xb980] ;  /* 0x00b98000002f7984 */ /* 0x000e680000000800 */
[----:B------:R-:W-:Y:S04]  /*369e0*/  STL.64 [R1+0x1e0], R88 ;  /* 0x0001e05801007387 */ /* 0x000fe80000100a00 */
[----:B------:R-:W-:Y:S04]  /*369f0*/  STL.64 [R1+0x1e8], R90 ;  /* 0x0001e85a01007387 */ /* 0x000fe80000100a00 */
[----:B------:R-:W-:Y:S04]  /*36a00*/  STL.64 [R1+0x1d0], R84 ;  /* 0x0001d05401007387 */ /* 0x000fe80000100a00 */
[----:B------:R2:W-:Y:S04]  /*36a10*/  STL.64 [R1+0x1d8], R86 ;  /* 0x0001d85601007387 */ /* 0x0005e80000100a00 */
[----:B------:R-:W-:Y:S04]  /*36a20*/  STL.64 [R1+0x1c0], R48 ;  /* 0x0001c03001007387 */ /* 0x000fe80000100a00 */
[----:B------:R3:W-:Y:S01]  /*36a30*/  STL.64 [R1+0x1c8], R50 ;  /* 0x0001c83201007387 */ /* 0x0007e20000100a00 */
[----:B------:R-:W-:Y:S01]  /*36a40*/  IMAD.MOV.U32 R104, RZ, RZ, R243 ;  /* 0x000000ffff687224 */ /* 0x000fe200078e00f3 */
[----:B------:R-:W-:Y:S01]  /*36a50*/  MOV R134, R65 ;  /* 0x0000004100867202 */ /* 0x000fe20000000f00 */
[C---:B--2---:R-:W-:Y:S01]  /*36a60*/  HMMA.1688.F32.TF32 R84, R52.reuse, R38, R156 ;  /* 0x000000263454723c */ /* 0x044fe2000008109c */
[----:B------:R-:W-:Y:S01]  /*36a70*/  IMAD.MOV.U32 R66, RZ, RZ, R62 ;  /* 0x000000ffff427224 */ /* 0x000fe200078e003e */
[----:B------:R-:W-:Y:S01]  /*36a80*/  MOV R88, R215 ;  /* 0x000000d700587202 */ /* 0x000fe20000000f00 */
[----:B------:R-:W-:Y:S01]  /*36a90*/  IMAD.MOV.U32 R106, RZ, RZ, R241 ;  /* 0x000000ffff6a7224 */ /* 0x000fe200078e00f1 */
[----:B------:R-:W-:Y:S04]  /*36aa0*/  LDS R128, [R2+0xc080] ;  /* 0x00c0800002807984 */ /* 0x000fe80000000800 */
[----:B---3--:R-:W-:Y:S01]  /*36ab0*/  HMMA.1688.F32.TF32 R48, R52, R34, R152 ;  /* 0x000000223430723c */ /* 0x008fe20000081098 */
[----:B------:R-:W-:Y:S01]  /*36ac0*/  IMAD.MOV.U32 R89, RZ, RZ, R214 ;  /* 0x000000ffff597224 */ /* 0x000fe200078e00d6 */
[----:B------:R-:W-:Y:S01]  /*36ad0*/  MOV R91, R6 ;  /* 0x00000006005b7202 */ /* 0x000fe20000000f00 */
[----:B------:R-:W-:Y:S01]  /*36ae0*/  IMAD.MOV.U32 R90, RZ, RZ, R213 ;  /* 0x000000ffff5a7224 */ /* 0x000fe200078e00d5 */
[----:B------:R-:W-:Y:S01]  /*36af0*/  MOV R151, R80 ;  /* 0x0000005000977202 */ /* 0x000fe20000000f00 */
[----:B------:R-:W-:Y:S01]  /*36b00*/  IMAD.MOV.U32 R150, RZ, RZ, R81 ;  /* 0x000000ffff967224 */ /* 0x000fe200078e0051 */
[----:B------:R-:W-:Y:S01]  /*36b10*/  MOV R146, R77 ;  /* 0x0000004d00927202 */ /* 0x000fe20000000f00 */
[----:B------:R-:W-:Y:S01]  /*36b20*/  IMAD.MOV.U32 R147, RZ, RZ, R76 ;  /* 0x000000ffff937224 */ /* 0x000fe200078e004c */
[----:B-1----:R-:W-:Y:S01]  /*36b30*/  HMMA.1688.F32.TF32 R52, R44, R10, R160 ;  /* 0x0000000a2c34723c */ /* 0x002fe200000810a0 */
[----:B------:R-:W-:Y:S01]  /*36b40*/  IMAD.MOV.U32 R143, RZ, RZ, R72 ;  /* 0x000000ffff8f7224 */ /* 0x000fe200078e0048 */
[----:B------:R-:W-:Y:S01]  /*36b50*/  LDS R130, [R2+0xc880] ;  /* 0x00c8800002827984 */ /* 0x000fe20000000800 */
        /* <DEDUP_REMOVED lines=8> */
[----:B------:R-:W-:Y:S04]  /*36be0*/  STL.64 [R1+0x1b0], R48 ;  /* 0x0001b03001007387 */ /* 0x000fe80000100a00 */
[----:B------:R1:W-:Y:S01]  /*36bf0*/  STL.64 [R1+0x1b8], R50 ;  /* 0x0001b83201007387 */ /* 0x0003e20000100a00 */
[----:B------:R-:W-:Y:S01]  /*36c00*/  IMAD.MOV.U32 R62, RZ, RZ, R58 ;  /* 0x000000ffff3e7224 */ /* 0x000fe200078e003a */
[----:B------:R-:W-:Y:S01]  /*36c10*/  MOV R81, R36 ;  /* 0x0000002400517202 */ /* 0x000fe20000000f00 */
[----:B------:R-:W-:-:S02]  /*36c20*/  IMAD.MOV.U32 R80, RZ, RZ, R33 ;  /* 0x000000ffff507224 */ /* 0x000fc400078e0021 */
[----:B------:R-:W-:Y:S02]  /*36c30*/  IMAD.MOV.U32 R132, RZ, RZ, R70 ;  /* 0x000000ffff847224 */ /* 0x000fe400078e0046 */
[----:B------:R-:W-:Y:S01]  /*36c40*/  IMAD.MOV.U32 R133, RZ, RZ, R71 ;  /* 0x000000ffff857224 */ /* 0x000fe200078e0047 */
[----:B------:R-:W-:Y:S01]  /*36c50*/  MOV R158, R249 ;  /* 0x000000f9009e7202 */ /* 0x000fe20000000f00 */
[----:B------:R-:W-:Y:S02]  /*36c60*/  IMAD.MOV.U32 R77, RZ, RZ, R28 ;  /* 0x000000ffff4d7224 */ /* 0x000fe400078e001c */
[----:B------:R-:W-:Y:S01]  /*36c70*/  IMAD.MOV.U32 R156, RZ, RZ, R251 ;  /* 0x000000ffff9c7224 */ /* 0x000fe200078e00fb */
[----:B-1----:R-:W-:Y:S01]  /*36c80*/  HMMA.1688.F32.TF32 R48, R44, R14, R164 ;  /* 0x0000000e2c30723c */ /* 0x002fe200000810a4 */
[----:B------:R-:W-:Y:S04]  /*36c90*/  STL.64 [R1+0x160], R84 ;  /* 0x0001605401007387 */ /* 0x000fe80000100a00 */
[----:B------:R1:W-:Y:S04]  /*36ca0*/  STL.64 [R1+0x168], R86 ;  /* 0x0001685601007387 */ /* 0x0003e80000100a00 */
[----:B------:R-:W-:Y:S04]  /*36cb0*/  STL.64 [R1+0x150], R52 ;  /* 0x0001503401007387 */ /* 0x000fe80000100a00 */
[----:B------:R2:W-:Y:S01]  /*36cc0*/  STL.64 [R1+0x158], R54 ;  /* 0x0001583601007387 */ /* 0x0005e20000100a00 */
[----:B------:R-:W-:-:S02]  /*36cd0*/  IMAD.MOV.U32 R155, RZ, RZ, R60 ;  /* 0x000000ffff9b7224 */ /* 0x000fc400078e003c */
[----:B------:R-:W-:Y:S02]  /*36ce0*/  IMAD.MOV.U32 R154, RZ, RZ, R61 ;  /* 0x000000ffff9a7224 */ /* 0x000fe400078e003d */
[----:B------:R-:W-:Y:S02]  /*36cf0*/  IMAD.MOV.U32 R157, RZ, RZ, R250 ;  /* 0x000000ffff9d7224 */ /* 0x000fe400078e00fa */
[----:B------:R-:W-:Y:S01]  /*36d00*/  IMAD.MOV.U32 R159, RZ, RZ, R248 ;  /* 0x000000ffff9f7224 */ /* 0x000fe200078e00f8 */
[----:B------:R-:W-:Y:S01]  /*36d10*/  MOV R153, R67 ;  /* 0x0000004300997202 */ /* 0x000fe20000000f00 */
[----:B------:R-:W-:Y:S01]  /*36d20*/  IMAD.MOV.U32 R152, RZ, RZ, R66 ;  /* 0x000000ffff987224 */ /* 0x000fe200078e0042 */
[----:B------:R-:W-:Y:S04]  /*36d30*/  STL.64 [R1+0x140], R48 ;  /* 0x0001403001007387 */ /* 0x000fe80000100a00 */
[----:B------:R3:W-:Y:S01]  /*36d40*/  STL.64 [R1+0x148], R50 ;  /* 0x0001483201007387 */ /* 0x0007e20000100a00 */
[----:B-1----:R-:W-:Y:S01]  /*36d50*/  HMMA.1688.F32.TF32 R84, R44, R22, R172 ;  /* 0x000000162c54723c */ /* 0x002fe200000810ac */
[----:B------:R-:W-:-:S02]  /*36d60*/  MOV R58, R252 ;  /* 0x000000fc003a7202 */ /* 0x000fc40000000f00 */
[----:B------:R-:W-:Y:S01]  /*36d70*/  MOV R124, R62 ;  /* 0x0000003e007c7202 */ /* 0x000fe20000000f00 */
[----:B------:R-:W-:Y:S04]  /*36d80*/  LDS R64, [R2+0xc000] ;  /* 0x00c0000002407984 */ /* 0x000fe80000000800 */
[C---:B--2---:R-:W-:Y:S01]  /*36d90*/  HMMA.1688.F32.TF32 R52, R44.reuse, R26, R176 ;  /* 0x0000001a2c34723c */ /* 0x044fe200000810b0 */
[----:B------:R-:W-:Y:S04]  /*36da0*/  LDS R66, [R2+0xc800] ;  /* 0x00c8000002427984 */ /* 0x000fe80000000800 */
[----:B------:R-:W-:Y:S03]  /*36db0*/  LDS R67, [R0+0xc800] ;  /* 0x00c8000000437984 */ /* 0x000fe60000000800 */
[C---:B---3--:R-:W-:Y:S01]  /*36dc0*/  HMMA.1688.F32.TF32 R48, R44.reuse, R18, R168 ;  /* 0x000000122c30723c */ /* 0x048fe200000810a8 */
[----:B------:R-:W-:Y:S04]  /*36dd0*/  LDS R160, [R4+0xc080] ;  /* 0x00c0800004a07984 */ /* 0x000fe80000000800 */
[----:B------:R-:W-:Y:S04]  /*36de0*/  LDS R162, [R4+0xc880] ;  /* 0x00c8800004a27984 */ /* 0x000fe80000000800 */
[----:B------:R-:W-:Y:S04]  /*36df0*/  LDS R161, [R5+0xc080] ;  /* 0x00c0800005a17984 */ /* 0x000fe80000000800 */
[----:B------:R-:W-:Y:S10]  /*36e00*/  LDS R163, [R5+0xc880] ;  /* 0x00c8800005a37984 */ /* 0x000ff40000000800 */
[----:B------:R-:W-:Y:S04]  /*36e10*/  STL.64 [R1+0x130], R48 ;  /* 0x0001303001007387 */ /* 0x000fe80000100a00 */
[----:B------:R1:W-:Y:S02]  /*36e20*/  STL.64 [R1+0x138], R50 ;  /* 0x0001383201007387 */ /* 0x0003e40000100a00 */
[C---:B-1----:R-:W-:Y:S02]  /*36e30*/  HMMA.1688.F32.TF32 R48, R44.reuse, R30, R180 ;  /* 0x0000001e2c30723c */ /* 0x042fe400000810b4 */
[----:B------:R-:W-:Y:S04]  /*36e40*/  STL.64 [R1+0x120], R84 ;  /* 0x0001205401007387 */ /* 0x000fe80000100a00 */
[----:B------:R-:W-:Y:S04]  /*36e50*/  STL.64 [R1+0x128], R86 ;  /* 0x0001285601007387 */ /* 0x000fe80000100a00 */
[----:B------:R-:W-:Y:S04]  /*36e60*/  STL.64 [R1+0x110], R52 ;  /* 0x0001103401007387 */ /* 0x000fe80000100a00 */
[----:B------:R-:W-:Y:S09]  /*36e70*/  STL.64 [R1+0x118], R54 ;  /* 0x0001183601007387 */ /* 0x000ff20000100a00 */
[----:B------:R-:W-:Y:S04]  /*36e80*/  STL.64 [R1+0x100], R48 ;  /* 0x0001003001007387 */ /* 0x000fe80000100a00 */
[----:B------:R1:W-:Y:S02]  /*36e90*/  STL.64 [R1+0x108], R50 ;  /* 0x0001083201007387 */ /* 0x0003e40000100a00 */
[C---:B-1----:R-:W-:Y:S08]  /*36ea0*/  HMMA.1688.F32.TF32 R48, R44.reuse, R34, R184 ;  /* 0x000000222c30723c */ /* 0x042ff000000810b8 */
[----:B------:R-:W-:Y:S11]  /*36eb0*/  HMMA.1688.F32.TF32 R44, R44, R38, R188 ;  /* 0x000000262c2c723c */ /* 0x000ff600000810bc */
[----:B------:R-:W-:Y:S04]  /*36ec0*/  @!UPT UIADD3 URZ, URZ, URZ, URZ ;  /* 0x0000003f3f3ff290 */ /* 0x000fe8000fffe03f */
[----:B------:R-:W-:Y:S04]  /*36ed0*/  STL.64 [R1+0xf0], R48 ;  /* 0x0000f03001007387 */ /* 0x000fe80000100a00 */
[----:B------:R-:W-:Y:S04]  /*36ee0*/  STL.64 [R1+0xf8], R50 ;  /* 0x0000f83201007387 */ /* 0x000fe80000100a00 */
[----:B------:R-:W-:Y:S04]  /*36ef0*/  STL.64 [R1+0xe0], R44 ;  /* 0x0000e02c01007387 */ /* 0x000fe80000100a00 */
[----:B------:R1:W-:Y:S02]  /*36f00*/  STL.64 [R1+0xe8], R46 ;  /* 0x0000e82e01007387 */ /* 0x0003e40000100a00 */
[C---:B-1----:R-:W-:Y:S01]  /*36f10*/  HMMA.1688.F32.TF32 R44, R40.reuse, R10, R192 ;  /* 0x0000000a282c723c */ /* 0x042fe200000810c0 */
[----:B------:R-:W-:Y:S11]  /*36f20*/  IMAD.MOV.U32 R86, RZ, RZ, R83 ;  /* 0x000000ffff567224 */ /* 0x000ff600078e0053 */
[----:B------:R-:W-:Y:S11]  /*36f30*/  @!UPT UIADD3 URZ, URZ, URZ, URZ ;  /* 0x0000003f3f3ff290 */ /* 0x000ff6000fffe03f */
[----:B------:R-:W-:Y:S04]  /*36f40*/  STL.64 [R1+0xd0], R44 ;  /* 0x0000d02c01007387 */ /* 0x000fe80000100a00 */
[----:B------:R1:W-:Y:S02]  /*36f50*/  STL.64 [R1+0xd8], R46 ;  /* 0x0000d82e01007387 */ /* 0x0003e40000100a00 */
[----:B-1----:R-:W-:Y:S01]  /*36f60*/  HMMA.1688.F32.TF32 R44, R40, R14, R196 ;  /* 0x0000000e282c723c */ /* 0x002fe200000810c4 */
[----:B------:R-:W-:Y:S01]  /*36f70*/  IMAD.MOV.U32 R87, RZ, RZ, R82 ;  /* 0x000000ffff577224 */ /* 0x000fe200078e0052 */
[----:B------:R-:W-:Y:S01]  /*36f80*/  MOV R82, R79 ;  /* 0x0000004f00527202 */ /* 0x000fe20000000f00 */
[----:B------:R-:W-:Y:S01]  /*36f90*/  IMAD.MOV.U32 R83, RZ, RZ, R78 ;  /* 0x000000ffff537224 */ /* 0x000fe200078e004e */
[----:B------:R-:W-:Y:S01]  /*36fa0*/  MOV R78, R74 ;  /* 0x0000004a004e7202 */ /* 0x000fe20000000f00 */
[----:B------:R-:W-:-:S02]  /*36fb0*/  IMAD.MOV.U32 R79, RZ, RZ, R75 ;  /* 0x000000ffff4f7224 */ /* 0x000fc400078e004b */
[----:B------:R-:W-:Y:S02]  /*36fc0*/  IMAD.MOV.U32 R75, RZ, RZ, R7 ;  /* 0x000000ffff4b7224 */ /* 0x000fe400078e0007 */
[----:B------:R-:W-:Y:S11]  /*36fd0*/  IMAD.MOV.U32 R74, RZ, RZ, R3 ;  /* 0x000000ffff4a7224 */ /* 0x000ff600078e0003 */
[----:B------:R-:W-:Y:S03]  /*36fe0*/  @!UPT UIADD3 URZ, URZ, URZ, URZ ;  /* 0x0000003f3f3ff290 */ /* 0x000fe6000fffe03f */
[----:B------:R1:W-:Y:S01]  /*36ff0*/  STL [R1+0x60], R44 ;  /* 0x0000602c01007387 */ /* 0x0003e20000100800 */
[----:B------:R-:W-:Y:S01]  /*37000*/  MOV R252, R45 ;  /* 0x0000002d00fc7202 */ /* 0x000fe20000000f00 */
[----:B------:R-:W-:Y:S02]  /*37010*/  IMAD.MOV.U32 R7, RZ, RZ, R46 ;  /* 0x000000ffff077224 */ /* 0x000fe400078e002e */
[----:B------:R-:W-:Y:S02]  /*37020*/  IMAD.MOV.U32 R3, RZ, RZ, R47 ;  /* 0x000000ffff037224 */ /* 0x000fe400078e002f */
[C---:B-1----:R-:W-:Y:S03]  /*37030*/  HMMA.1688.F32.TF32 R44, R40.reuse, R18, R200 ;  /* 0x00000012282c723c */ /* 0x042fe600000810c8 */
[----:B------:R-:W-:Y:S04]  /*37040*/  STL [R1+0x1cb0], R3 ;  /* 0x001cb00301007387 */ /* 0x000fe80000100800 */
[----:B------:R-:W-:Y:S04]  /*37050*/  STL [R1+0x1cac], R7 ;  /* 0x001cac0701007387 */ /* 0x000fe80000100800 */
[----:B------:R-:W-:Y:S11]  /*37060*/  STL [R1+0x1ca8], R252 ;  /* 0x001ca8fc01007387 */ /* 0x000ff60000100800 */
[----:B------:R-:W-:Y:S01]  /*37070*/  @!UPT UIADD3 URZ, URZ, URZ, URZ ;  /* 0x0000003f3f3ff290 */ /* 0x000fe2000fffe03f */
[----:B------:R-:W-:Y:S04]  /*37080*/  STL.64 [R1+0x40], R44 ;  /* 0x0000402c01007387 */ /* 0x000fe80000100a00 */
[----:B------:R1:W-:Y:S02]  /*37090*/  STL.64 [R1+0x48], R46 ;  /* 0x0000482e01007387 */ /* 0x0003e40000100a00 */
[----:B-1----:R-:W-:Y:S01]  /*370a0*/  HMMA.1688.F32.TF32 R44, R40, R22, R204 ;  /* 0x00000016282c723c */ /* 0x002fe200000810cc */
[----:B------:R-:W-:Y:S01]  /*370b0*/  IMAD.MOV.U32 R84, RZ, RZ, R211 ;  /* 0x000000ffff547224 */ /* 0x000fe200078e00d3 */
[----:B------:R-:W-:Y:S01]  /*370c0*/  MOV R148, R86 ;  /* 0x0000005600947202 */ /* 0x000fe20000000f00 */
[----:B------:R-:W-:Y:S02]  /*370d0*/  IMAD.MOV.U32 R85, RZ, RZ, R210 ;  /* 0x000000ffff557224 */ /* 0x000fe400078e00d2 */
[----:B------:R-:W-:-:S02]  /*370e0*/  IMAD.MOV.U32 R149, RZ, RZ, R87 ;  /* 0x000000ffff957224 */ /* 0x000fc400078e0057 */
[----:B------:R-:W-:Y:S02]  /*370f0*/  IMAD.MOV.U32 R144, RZ, RZ, R82 ;  /* 0x000000ffff907224 */ /* 0x000fe400078e0052 */
        /* <DEDUP_REMOVED lines=9> */
[----:B------:R-:W-:Y:S01]  /*37190*/  IMAD.MOV.U32 R202, RZ, RZ, R228 ;  /* 0x000000ffffca7224 */ /* 0x000fe200078e00e4 */
[----:B------:R-:W-:Y:S04]  /*371a0*/  LDS R204, [R2+0xc100] ;  /* 0x00c1000002cc7984 */ /* 0x000fe80000000800 */
[----:B------:R-:W-:Y:S04]  /*371b0*/  STL [R1+0x20], R44 ;  /* 0x0000202c01007387 */ /* 0x000fe80000100800 */
[----:B------:R-:W2:Y:S04]  /*371c0*/  LDL.LU R25, [R1+0x1e08] ;  /* 0x001e080001197983 */ /* 0x000ea80000300800 */
        /* <DEDUP_REMOVED lines=19> */
[----:B------:R-:W-:-:S03]  /*37300*/  MOV R86, R209 ;  /* 0x000000d100567202 */ /* 0x000fc60000000f00 */
[----:B------:R-:W3:Y:S04]  /*37310*/  LDL.LU R213, [R1+0x1db8] ;  /* 0x001db80001d57983 */ /* 0x000ee80000300800 */
[----:B------:R-:W3:Y:S04]  /*37320*/  LDL.LU R6, [R1+0x1db4] ;  /* 0x001db40001067983 */ /* 0x000ee80000300800 */
[----:B------:R-:W3:Y:S04]  /*37330*/  LDL.LU R211, [R1+0x1db0] ;  /* 0x001db00001d37983 */ /* 0x000ee80000300800 */
[----:B------:R-:W3:Y:S04]  /*37340*/  LDL.LU R210, [R1+0x1dac] ;  /* 0x001dac0001d27983 */ /* 0x000ee80000300800 */
[----:B------:R-:W3:Y:S01]  /*37350*/  LDL.LU R209, [R1+0x1da8] ;  /* 0x001da80001d17983 */ /* 0x000ee20000300800 */
[----:B------:R-:W-:-:S03]  /*37360*/  IMAD.MOV.U32 R87, RZ, RZ, R32 ;  /* 0x000000ffff577224 */ /* 0x000fc600078e0020 */
[----:B------:R-:W3:Y:S01]  /*37370*/  LDL.LU R32, [R1+0x1da4] ;  /* 0x001da40001207983 */ /* 0x000ee20000300800 */
[----:B------:R-:W-:-:S03]  /*37380*/  IMAD.MOV.U32 R82, RZ, RZ, R37 ;  /* 0x000000ffff527224 */ /* 0x000fc600078e0025 */
[----:B------:R-:W3:Y:S01]  /*37390*/  LDL.LU R33, [R1+0x1da0] ;  /* 0x001da00001217983 */ /* 0x000ee20000300800 */
[----:B------:R-:W-:-:S03]  /*373a0*/  IMAD.MOV.U32 R83, RZ, RZ, R24 ;  /* 0x000000ffff537224 */ /* 0x000fc600078e0018 */
[----:B------:R-:W3:Y:S01]  /*373b0*/  LDL.LU R36, [R1+0x1d9c] ;  /* 0x001d9c0001247983 */ /* 0x000ee20000300800 */
[----:B------:R-:W-:-:S03]  /*373c0*/  IMAD.MOV.U32 R78, RZ, RZ, R29 ;  /* 0x000000ffff4e7224 */ /* 0x000fc600078e001d */
[----:B------:R-:W3:Y:S01]  /*373d0*/  LDL.LU R37, [R1+0x1d98] ;  /* 0x001d980001257983 */ /* 0x000ee20000300800 */
[----:B------:R-:W-:-:S03]  /*373e0*/  MOV R79, R16 ;  /* 0x00000010004f7202 */ /* 0x000fc60000000f00 */
[----:B------:R-:W3:Y:S04]  /*373f0*/  LDL.LU R24, [R1+0x1d94] ;  /* 0x001d940001187983 */ /* 0x000ee80000300800 */
[----:B------:R-:W-:Y:S04]  /*37400*/  LDS R206, [R2+0xc900] ;  /* 0x00c9000002ce7984 */ /* 0x000fe80000000800 */
[----:B------:R-:W-:Y:S04]  /*37410*/  LDS R205, [R0+0xc100] ;  /* 0x00c1000000cd7984 */ /* 0x000fe80000000800 */
[----:B------:R-:W-:Y:S01]  /*37420*/  LDS R207, [R0+0xc900] ;  /* 0x00c9000000cf7984 */ /* 0x000fe20000000800 */
[----:B--2---:R-:W-:-:S03]  /*37430*/  MOV R76, R25 ;  /* 0x00000019004c7202 */ /* 0x004fc60000000f00 */
[----:B------:R-:W2:Y:S04]  /*37440*/  LDL.LU R25, [R1+0x1d90] ;  /* 0x001d900001197983 */ /* 0x000ea80000300800 */
[----:B------:R-:W2:Y:S04]  /*37450*/  LDL.LU R28, [R1+0x1d8c] ;  /* 0x001d8c00011c7983 */ /* 0x000ea80000300800 */
[----:B------:R-:W2:Y:S01]  /*37460*/  LDL.LU R29, [R1+0x1d88] ;  /* 0x001d8800011d7983 */ /* 0x000ea20000300800 */
[----:B----4-:R-:W-:Y:S01]  /*37470*/  MOV R74, R21 ;  /* 0x00000015004a7202 */ /* 0x010fe20000000f00 */
[----:B-----5:R-:W-:-:S02]  /*37480*/  IMAD.MOV.U32 R73, RZ, RZ, R20 ;  /* 0x000000ffff497224 */ /* 0x020fc400078e0014 */
[----:B------:R-:W4:Y:S01]  /*37490*/  LDL.LU R16, [R1+0x1d84] ;  /* 0x001d840001107983 */ /* 0x000f220000300800 */
[----:B---3--:R-:W-:-:S03]  /*374a0*/  IMAD.MOV.U32 R72, RZ, RZ, R17 ;  /* 0x000000ffff487224 */ /* 0x008fc600078e0011 */
[----:B------:R-:W3:Y:S01]  /*374b0*/  LDL.LU R17, [R1+0x1d80] ;  /* 0x001d800001117983 */ /* 0x000ee20000300800 */
[----:B------:R-:W-:-:S03]  /*374c0*/  IMAD.MOV.U32 R75, RZ, RZ, R8 ;  /* 0x000000ffff4b7224 */ /* 0x000fc600078e0008 */
[----:B------:R-:W5:Y:S04]  /*374d0*/  LDL.LU R20, [R1+0x1d7c] ;  /* 0x001d7c0001147983 */ /* 0x000f680000300800 */
[----:B------:R-:W3:Y:S01]  /*374e0*/  LDL.LU R21, [R1+0x1d78] ;  /* 0x001d780001157983 */ /* 0x000ee20000300800 */
[----:B------:R-:W-:Y:S01]  /*374f0*/  IMAD.MOV.U32 R70, RZ, RZ, R13 ;  /* 0x000000ffff467224 */ /* 0x000fe200078e000d */
[----:B------:R-:W-:Y:S02]  /*37500*/  MOV R69, R12 ;  /* 0x0000000c00457202 */ /* 0x000fe40000000f00 */
[----:B------:R-:W3:Y:S01]  /*37510*/  LDL.LU R8, [R1+0x1d74] ;  /* 0x001d740001087983 */ /* 0x000ee20000300800 */
[----:B------:R-:W-:-:S03]  /*37520*/  IMAD.MOV.U32 R68, RZ, RZ, R9 ;  /* 0x000000ffff447224 */ /* 0x000fc600078e0009 */
[----:B------:R-:W3:Y:S01]  /*37530*/  LDL.LU R9, [R1+0x1d70] ;  /* 0x001d700001097983 */ /* 0x000ee20000300800 */
[----:B------:R-:W-:-:S03]  /*37540*/  IMAD.MOV.U32 R71, RZ, RZ, R220 ;  /* 0x000000ffff477224 */ /* 0x000fc600078e00dc */
[----:B------:R-:W3:Y:S04]  /*37550*/  LDL.LU R12, [R1+0x1d6c] ;  /* 0x001d6c00010c7983 */ /* 0x000ee80000300800 */
[----:B------:R-:W3:Y:S01]  /*37560*/  LDL.LU R13, [R1+0x1d68] ;  /* 0x001d6800010d7983 */ /* 0x000ee20000300800 */
[----:B------:R-:W-:Y:S02]  /*37570*/  IMAD.MOV.U32 R166, RZ, RZ, R223 ;  /* 0x000000ffffa67224 */ /* 0x000fe400078e00df */
[----:B------:R-:W-:Y:S01]  /*37580*/  IMAD.MOV.U32 R165, RZ, RZ, R222 ;  /* 0x000000ffffa57224 */ /* 0x000fe200078e00de */
[----:B------:R-:W3:Y:S01]  /*37590*/  LDL.LU R220, [R1+0x1d64] ;  /* 0x001d640001dc7983 */ /* 0x000ee20000300800 */
[----:B------:R-:W-:-:S03]  /*375a0*/  MOV R164, R221 ;  /* 0x000000dd00a47202 */ /* 0x000fc60000000f00 */
[----:B------:R-:W3:Y:S01]  /*375b0*/  LDL.LU R221, [R1+0x1d60] ;  /* 0x001d600001dd7983 */ /* 0x000ee20000300800 */
[----:B------:R-:W-:-:S03]  /*375c0*/  MOV R167, R216 ;  /* 0x000000d800a77202 */ /* 0x000fc60000000f00 */
[----:B------:R-:W3:Y:S04]  /*375d0*/  LDL.LU R222, [R1+0x1d5c] ;  /* 0x001d5c0001de7983 */ /* 0x000ee80000300800 */
[----:B------:R-:W3:Y:S01]  /*375e0*/  LDL.LU R223, [R1+0x1d58] ;  /* 0x001d580001df7983 */ /* 0x000ee20000300800 */
[----:B------:R-:W-:Y:S01]  /*375f0*/  MOV R62, R219 ;  /* 0x000000db003e7202 */ /* 0x000fe20000000f00 */
[----:B------:R-:W-:Y:S02]  /*37600*/  IMAD.MOV.U32 R61, RZ, RZ, R218 ;  /* 0x000000ffff3d7224 */ /* 0x000fe400078e00da */
[----:B------:R-:W4:Y:S01]  /*37610*/  LDL.LU R216, [R1+0x1d54] ;  /* 0x001d540001d87983 */ /* 0x000f220000300800 */
[----:B------:R-:W-:-:S03]  /*37620*/  IMAD.MOV.U32 R60, RZ, RZ, R217 ;  /* 0x000000ffff3c7224 */ /* 0x000fc600078e00d9 */
[----:B------:R-:W4:Y:S01]  /*37630*/  LDL.LU R217, [R1+0x1d50] ;  /* 0x001d500001d97983 */ /* 0x000f220000300800 */
[----:B------:R-:W-:-:S03]  /*37640*/  IMAD.MOV.U32 R63, RZ, RZ, R212 ;  /* 0x000000ffff3f7224 */ /* 0x000fc600078e00d4 */
[----:B------:R-:W4:Y:S04]  /*37650*/  LDL.LU R218, [R1+0x1d4c] ;  /* 0x001d4c0001da7983 */ /* 0x000f280000300800 */
[----:B------:R-:W4:Y:S01]  /*37660*/  LDL.LU R219, [R1+0x1d48] ;  /* 0x001d480001db7983 */ /* 0x000f220000300800 */
[----:B------:R-:W-:Y:S01]  /*37670*/  IMAD.MOV.U32 R58, RZ, RZ, R215 ;  /* 0x000000ffff3a7224 */ /* 0x000fe200078e00d7 */
[----:B------:R-:W-:Y:S02]  /*37680*/  MOV R57, R214 ;  /* 0x000000d600397202 */ /* 0x000fe40000000f00 */
[----:B------:R-:W5:Y:S01]  /*37690*/  LDL.LU R212, [R1+0x1d44] ;  /* 0x001d440001d47983 */ /* 0x000f620000300800 */
[----:B------:R-:W-:-:S03]  /*376a0*/  IMAD.MOV.U32 R56, RZ, RZ, R213 ;  /* 0x000000ffff387224 */ /* 0x000fc600078e00d5 */
[----:B------:R-:W5:Y:S01]  /*376b0*/  LDL.LU R213, [R1+0x1d40] ;  /* 0x001d400001d57983 */ /* 0x000f620000300800 */
[----:B------:R-:W-:-:S03]  /*376c0*/  IMAD.MOV.U32 R59, RZ, RZ, R208 ;  /* 0x000000ffff3b7224 */ /* 0x000fc600078e00d0 */
[----:B------:R-:W5:Y:S04]  /*376d0*/  LDL.LU R214, [R1+0x1d3c] ;  /* 0x001d3c0001d67983 */ /* 0x000f680000300800 */
[----:B------:R-:W5:Y:S01]  /*376e0*/  LDL.LU R215, [R1+0x1d38] ;  /* 0x001d380001d77983 */ /* 0x000f620000300800 */
[----:B------:R-:W-:Y:S02]  /*376f0*/  IMAD.MOV.U32 R54, RZ, RZ, R211 ;  /* 0x000000ffff367224 */ /* 0x000fe400078e00d3 */
[----:B------:R-:W-:Y:S01]  /*37700*/  IMAD.MOV.U32 R53, RZ, RZ, R210 ;  /* 0x000000ffff357224 */ /* 0x000fe200078e00d2 */
[----:B------:R-:W5:Y:S01]  /*37710*/  LDL.LU R208, [R1+0x1d34] ;  /* 0x001d340001d07983 */ /* 0x000f620000300800 */
[----:B------:R-:W-:-:S03]  /*37720*/  MOV R52, R209 ;  /* 0x000000d100347202 */ /* 0x000fc60000000f00 */
[----:B------:R-:W5:Y:S01]  /*37730*/  LDL.LU R209, [R1+0x1d30] ;  /* 0x001d300001d17983 */ /* 0x000f620000300800 */
[----:B------:R-:W-:-:S03]  /*37740*/  MOV R55, R6 ;  /* 0x0000000600377202 */ /* 0x000fc60000000f00 */
[----:B------:R-:W5:Y:S04]  /*37750*/  LDL.LU R210, [R1+0x1d2c] ;  /* 0x001d2c0001d27983 */ /* 0x000f680000300800 */
[----:B------:R-:W5:Y:S04]  /*37760*/  LDL.LU R211, [R1+0x1d28] ;  /* 0x001d280001d37983 */ /* 0x000f680000300800 */
[----:B------:R-:W5:Y:S01]  /*37770*/  LDL.LU R6, [R1+0x1d24] ;  /* 0x001d240001067983 */ /* 0x000f620000300800 */
[----:B------:R-:W-:Y:S02]  /*37780*/  IMAD.MOV.U32 R171, RZ, RZ, R24 ;  /* 0x000000ffffab7224 */ /* 0x000fe400078e0018 */
[----:B--2---:R-:W-:Y:S01]  /*37790*/  IMAD.MOV.U32 R170, RZ, RZ, R25 ;  /* 0x000000ffffaa7224 */ /* 0x004fe200078e0019 */
[C---:B---3--:R-:W-:Y:S08]  /*377a0*/  HMMA.1688.F32.TF32 R220, R40.reuse, R38, R220 ;  /* 0x0000002628dc723c */ /* 0x048ff000000810dc */
[C---:B----4-:R-:W-:Y:S08]  /*377b0*/  HMMA.1688.F32.TF32 R236, R40.reuse, R34, R216 ;  /* 0x0000002228ec723c */ /* 0x050ff000000810d8 */
[C---:B-----5:R-:W-:Y:S08]  /*377c0*/  HMMA.1688.F32.TF32 R244, R40.reuse, R30, R212 ;  /* 0x0000001e28f4723c */ /* 0x060ff000000810d4 */
[----:B------:R-:W-:Y:S01]  /*377d0*/  HMMA.1688.F32.TF32 R248, R40, R26, R208 ;  /* 0x0000001a28f8723c */ /* 0x000fe200000810d0 */
[----:B------:R-:W1:Y:S11]  /*377e0*/  LDSM.16.M88.4 R24, [R6+0x28180] ;  /* 0x028180000618783b */ /* 0x000e760000000200 */
[----:B------:R-:W-:Y:S11]  /*377f0*/  @!UPT UIADD3 URZ, URZ, URZ, URZ ;  /* 0x0000003f3f3ff290 */ /* 0x000ff6000fffe03f */
[----:B------:R-:W-:Y:S04]  /*37800*/  STL.64 [R1+0x1c70], R250 ;  /* 0x001c70fa01007387 */ /* 0x000fe80000100a00 */
[----:B------:R2:W-:Y:S04]  /*37810*/  STL.64 [R1+0x1c68], R248 ;  /* 0x001c68f801007387 */ /* 0x0005e80000100a00 */
[----:B------:R-:W-:Y:S04]  /*37820*/  STL.64 [R1+0x1c80], R246 ;  /* 0x001c80f601007387 */ /* 0x000fe80000100a00 */
[----:B------:R-:W-:Y:S04]  /*37830*/  STL.64 [R1+0x1c78], R244 ;  /* 0x001c78f401007387 */ /* 0x000fe80000100a00 */
[----:B------:R-:W-:Y:S01]  /*37840*/  STL.64 [R1+0x1c90], R238 ;  /* 0x001c90ee01007387 */ /* 0x000fe20000100a00 */
[----:B--2---:R-:W-:-:S03]  /*37850*/  IMAD.MOV.U32 R248, RZ, RZ, R229 ;  /* 0x000000fffff87224 */ /* 0x004fc600078e00e5 */
[----:B------:R-:W-:Y:S01]  /*37860*/  STL.64 [R1+0x1c88], R236 ;  /* 0x001c88ec01007387 */ /* 0x000fe20000100a00 */
[----:B------:R-:W-:-:S03]  /*37870*/  MOV R249, R230 ;  /* 0x000000e600f97202 */ /* 0x000fc60000000f00 */
[----:B------:R-:W-:Y:S01]  /*37880*/  STL.64 [R1+0x1ca0], R222 ;  /* 0x001ca0de01007387 */ /* 0x000fe20000100a00 */
[----:B------:R-:W-:-:S03]  /*37890*/  IMAD.MOV.U32 R250, RZ, RZ, R232 ;  /* 0x000000fffffa7224 */ /* 0x000fc600078e00e8 */
[----:B------:R-:W-:Y:S01]  /*378a0*/  STL.64 [R1+0x1c98], R220 ;  /* 0x001c98dc01007387 */ /* 0x000fe20000100a00 */
[----:B------:R-:W-:-:S03]  /*378b0*/  IMAD.MOV.U32 R251, RZ, RZ, R231 ;  /* 0x000000fffffb7224 */ /* 0x000fc600078e00e7 */
[----:B-1----:R-:W-:Y:S04]  /*378c0*/  STL [R1+0x1c64], R27 ;  /* 0x001c641b01007387 */ /* 0x002fe80000100800 */
[----:B------:R-:W2:Y:S04]  /*378d0*/  LDL.LU R229, [R1+0x1d20] ;  /* 0x001d200001e57983 */ /* 0x000ea80000300800 */
[----:B------:R-:W3:Y:S04]  /*378e0*/  LDL.LU R230, [R1+0x1d1c] ;  /* 0x001d1c0001e67983 */ /* 0x000ee80000300800 */
[----:B------:R-:W4:Y:S04]  /*378f0*/  LDL.LU R232, [R1+0x1d18] ;  /* 0x001d180001e87983 */ /* 0x000f280000300800 */
[----:B------:R-:W5:Y:S04]  /*37900*/  LDL.LU R231, [R1+0x1d14] ;  /* 0x001d140001e77983 */ /* 0x000f680000300800 */
[----:B------:R-:W5:Y:S04]  /*37910*/  LDL.LU R225, [R1+0x1d10] ;  /* 0x001d100001e17983 */ /* 0x000f680000300800 */
[----:B------:R-:W5:Y:S04]  /*37920*/  LDL.LU R224, [R1+0x1d0c] ;  /* 0x001d0c0001e07983 */ /* 0x000f680000300800 */
[----:B------:R-:W5:Y:S04]  /*37930*/  LDL.LU R228, [R1+0x1d08] ;  /* 0x001d080001e47983 */ /* 0x000f680000300800 */
[----:B------:R-:W5:Y:S01]  /*37940*/  LDL.LU R226, [R1+0x1d04] ;  /* 0x001d040001e27983 */ /* 0x000f620000300800 */
[----:B--2---:R-:W-:Y:S01]  /*37950*/  IMAD.MOV.U32 R199, RZ, RZ, R229 ;  /* 0x000000ffffc77224 */ /* 0x004fe200078e00e5 */
[----:B---3--:R-:W-:Y:S01]  /*37960*/  MOV R198, R230 ;  /* 0x000000e600c67202 */ /* 0x008fe20000000f00 */
[----:B----4-:R-:W-:-:S02]  /*37970*/  IMAD.MOV.U32 R196, RZ, RZ, R232 ;  /* 0x000000ffffc47224 */ /* 0x010fc400078e00e8 */
[----:B------:R-:W2:Y:S01]  /*37980*/  LDL.LU R232, [R1+0x1d00] ;  /* 0x001d000001e87983 */ /* 0x000ea20000300800 */
[----:B-----5:R-:W-:-:S03]  /*37990*/  IMAD.MOV.U32 R197, RZ, RZ, R231 ;  /* 0x000000ffffc57224 */ /* 0x020fc600078e00e7 */
[----:B------:R-:W3:Y:S04]  /*379a0*/  LDL.LU R231, [R1+0x1cfc] ;  /* 0x001cfc0001e77983 */ /* 0x000ee80000300800 */
[----:B------:R-:W4:Y:S01]  /*379b0*/  LDL.LU R230, [R1+0x1cf8] ;  /* 0x001cf80001e67983 */ /* 0x000f220000300800 */
[----:B------:R-:W-:-:S03]  /*379c0*/  IMAD.MOV.U32 R195, RZ, RZ, R225 ;  /* 0x000000ffffc37224 */ /* 0x000fc600078e00e1 */
[----:B------:R-:W5:Y:S01]  /*379d0*/  LDL.LU R229, [R1+0x1cf4] ;  /* 0x001cf40001e57983 */ /* 0x000f620000300800 */
[----:B------:R-:W-:-:S03]  /*379e0*/  IMAD.MOV.U32 R192, RZ, RZ, R228 ;  /* 0x000000ffffc07224 */ /* 0x000fc600078e00e4 */
        /* <DEDUP_REMOVED lines=24> */
[----:B------:R-:W-:Y:S01]  /*37b70*/  LDSM.16.M88.4 R16, [R6+0x24180] ;  /* 0x024180000610783b */ /* 0x000fe20000000200 */
[----:B------:R-:W-:-:S02]  /*37b80*/  IMAD.MOV.U32 R241, RZ, RZ, R12 ;  /* 0x000000fffff17224 */ /* 0x000fc400078e000c */
[----:B------:R-:W-:Y:S01]  /*37b90*/  IMAD.MOV.U32 R243, RZ, RZ, R8 ;  /* 0x000000fffff37224 */ /* 0x000fe200078e0008 */
[----:B------:R-:W-:Y:S01]  /*37ba0*/  LDSM.16.M88.4 R12, [R6+0x22180] ;  /* 0x02218000060c783b */ /* 0x000fe20000000200 */
[----:B------:R-:W-:Y:S02]  /*37bb0*/  IMAD.MOV.U32 R48, RZ, RZ, R37 ;  /* 0x000000ffff307224 */ /* 0x000fe400078e0025 */
[----:B------:R-:W-:Y:S01]  /*37bc0*/  IMAD.MOV.U32 R49, RZ, RZ, R36 ;  /* 0x000000ffff317224 */ /* 0x000fe200078e0024 */
[----:B------:R-:W1:Y:S04]  /*37bd0*/  LDSM.16.M88.4 R8, [R6+0x20180] ;  /* 0x020180000608783b */ /* 0x000e680000000200 */
[----:B------:R-:W1:Y:S04]  /*37be0*/  LDSM.16.M88.4 R20, [R6+0x26180] ;  /* 0x026180000614783b */ /* 0x000e680000000200 */
[----:B------:R-:W1:Y:S04]  /*37bf0*/  LDSM.16.M88.4 R28, [R6+0x2a180] ;  /* 0x02a18000061c783b */ /* 0x000e680000000200 */
[----:B------:R-:W1:Y:S04]  /*37c00*/  LDSM.16.M88.4 R32, [R6+0x2c180] ;  /* 0x02c180000620783b */ /* 0x000e680000000200 */
[----:B------:R-:W1:Y:S01]  /*37c10*/  LDSM.16.M88.4 R36, [R6+0x2e180] ;  /* 0x02e180000624783b */ /* 0x000e620000000200 */
[----:B--2---:R-:W-:Y:S01]  /*37c20*/  IMAD.MOV.U32 R191, RZ, RZ, R232 ;  /* 0x000000ffffbf7224 */ /* 0x004fe200078e00e8 */
[----:B---3--:R-:W-:Y:S01]  /*37c30*/  MOV R190, R231 ;  /* 0x000000e700be7202 */ /* 0x008fe20000000f00 */
[----:B----4-:R-:W-:Y:S01]  /*37c40*/  IMAD.MOV.U32 R189, RZ, RZ, R230 ;  /* 0x000000ffffbd7224 */ /* 0x010fe200078e00e6 */
[----:B-----5:R-:W-:Y:S01]  /*37c50*/  MOV R183, R228 ;  /* 0x000000e400b77202 */ /* 0x020fe20000000f00 */
[----:B------:R-:W-:Y:S01]  /*37c60*/  IMAD.MOV.U32 R182, RZ, RZ, R226 ;  /* 0x000000ffffb67224 */ /* 0x000fe200078e00e2 */
[----:B------:R-:W-:-:S02]  /*37c70*/  MOV R180, R224 ;  /* 0x000000e000b47202 */ /* 0x000fc40000000f00 */
[----:B------:R-:W2:Y:S01]  /*37c80*/  LDL.LU R224, [R1+0x1ce0] ;  /* 0x001ce00001e07983 */ /* 0x000ea20000300800 */
[----:B------:R-:W-:-:S03]  /*37c90*/  IMAD.MOV.U32 R181, RZ, RZ, R225 ;  /* 0x000000ffffb57224 */ /* 0x000fc600078e00e1 */
[----:B------:R-:W2:Y:S04]  /*37ca0*/  LDL.LU R225, [R1+0x1cdc] ;  /* 0x001cdc0001e17983 */ /* 0x000ea80000300800 */
[----:B------:R-:W2:Y:S04]  /*37cb0*/  LDL.LU R226, [R1+0x1cd8] ;  /* 0x001cd80001e27983 */ /* 0x000ea80000300800 */
[----:B------:R-:W3:Y:S01]  /*37cc0*/  LDL.LU R228, [R1+0x1cd4] ;  /* 0x001cd40001e47983 */ /* 0x000ee20000300800 */
[----:B------:R-:W-:-:S03]  /*37cd0*/  IMAD.MOV.U32 R188, RZ, RZ, R229 ;  /* 0x000000ffffbc7224 */ /* 0x000fc600078e00e5 */
[----:B------:R-:W4:Y:S04]  /*37ce0*/  LDL.LU R176, [R1+0x310] ;  /* 0x0003100001b07983 */ /* 0x000f280000300800 */
[----:B------:R-:W4:Y:S04]  /*37cf0*/  LDL.LU R177, [R1+0x314] ;  /* 0x0003140001b17983 */ /* 0x000f280000300800 */
[----:B------:R-:W4:Y:S04]  /*37d00*/  LDL.LU R178, [R1+0x318] ;  /* 0x0003180001b27983 */ /* 0x000f280000300800 */
[----:B------:R-:W4:Y:S04]  /*37d10*/  LDL.LU R179, [R1+0x31c] ;  /* 0x00031c0001b37983 */ /* 0x000f280000300800 */
[----:B------:R-:W3:Y:S04]  /*37d20*/  LDL.LU R229, [R1+0x1cd0] ;  /* 0x001cd00001e57983 */ /* 0x000ee80000300800 */
[----:B------:R-:W3:Y:S04]  /*37d30*/  LDL.LU R230, [R1+0x1ccc] ;  /* 0x001ccc0001e67983 */ /* 0x000ee80000300800 */
[----:B------:R-:W3:Y:S04]  /*37d40*/  LDL.LU R231, [R1+0x1cc8] ;  /* 0x001cc80001e77983 */ /* 0x000ee80000300800 */
        /* <DEDUP_REMOVED lines=8> */
[----:B------:R-:W2:Y:S01]  /*37dd0*/  LDL.LU R211, [R1+0x21c] ;  /* 0x00021c0001d37983 */ /* 0x000ea20000300800 */
[----:B------:R-:W-:Y:S01]  /*37de0*/  MOV R3, R45 ;  /* 0x0000002d00037202 */ /* 0x000fe20000000f00 */
[----:B------:R-:W-:Y:S01]  /*37df0*/  IMAD.MOV.U32 R7, RZ, RZ, R46 ;  /* 0x000000ffff077224 */ /* 0x000fe200078e002e */
[C---:B-1----:R-:W-:Y:S01]  /*37e00*/  HMMA.1688.F32.TF32 R240, R64.reuse, R8, R240 ;  /* 0x0000000840f0723c */ /* 0x042fe200000810f0 */
[----:B------:R-:W-:Y:S01]  /*37e10*/  IMAD.MOV.U32 R252, RZ, RZ, R47 ;  /* 0x000000fffffc7224 */ /* 0x000fe200078e002f */
[----:B------:R-:W3:Y:S04]  /*37e20*/  LDL.LU R216, [R1+0x1f0] ;  /* 0x0001f00001d87983 */ /* 0x000ee80000300800 */
[----:B------:R-:W3:Y:S02]  /*37e30*/  LDL.LU R217, [R1+0x1f4] ;  /* 0x0001f40001d97983 */ /* 0x000ee40000300800 */
[C---:B------:R-:W-:Y:S02]  /*37e40*/  HMMA.1688.F32.TF32 R40, R64.reuse, R12, R172 ;  /* 0x0000000c4028723c */ /* 0x040fe400000810ac */
        /* <DEDUP_REMOVED lines=17> */
[----:B------:R-:W-:Y:S02]  /*37f60*/  HMMA.1688.F32.TF32 R64, R64, R36, R164 ;  /* 0x000000244040723c */ /* 0x000fe400000810a4 */
[----:B------:R-:W-:Y:S04]  /*37f70*/  LDS R164, [R4+0xc100] ;  /* 0x00c1000004a47984 */ /* 0x000fe80000000800 */
[----:B------:R-:W-:Y:S04]  /*37f80*/  LDS R166, [R4+0xc900] ;  /* 0x00c9000004a67984 */ /* 0x000fe80000000800 */
[----:B------:R-:W-:Y:S04]  /*37f90*/  LDS R165, [R5+0xc100] ;  /* 0x00c1000005a57984 */ /* 0x000fe80000000800 */
[----:B------:R-:W2:Y:S01]  /*37fa0*/  LDS R167, [R5+0xc900] ;  /* 0x00c9000005a77984 */ /* 0x000ea20000000800 */
[C---:B------:R-:W-:Y:S03]  /*37fb0*/  HMMA.1688.F32.TF32 R100, R128.reuse, R8, R100 ;  /* 0x000000088064723c */ /* 0x040fe60000081064 */
[----:B------:R-:W-:Y:S04]  /*37fc0*/  LDS R173, [R5+0xc180] ;  /* 0x00c1800005ad7984 */ /* 0x000fe80000000800 */
[----:B------:R-:W1:Y:S01]  /*37fd0*/  LDS R175, [R5+0xc980] ;  /* 0x00c9800005af7984 */ /* 0x000e620000000800 */
        /* <DEDUP_REMOVED lines=13> */
[----:B--2---:R-:W-:Y:S08]  /*380b0*/  HMMA.1688.F32.TF32 R208, R164, R8, R208 ;  /* 0x00000008a4d0723c */ /* 0x004ff000000810d0 */
[----:B-----5:R-:W-:Y:S11]  /*380c0*/  HMMA.1688.F32.TF32 R152, R160, R28, R232 ;  /* 0x0000001ca098723c */ /* 0x020ff600000810e8 */
[----:B------:R-:W-:Y:S04]  /*380d0*/  @!UPT UIADD3 URZ, URZ, URZ, URZ ;  /* 0x0000003f3f3ff290 */ /* 0x000fe8000fffe03f */
[----:B------:R-:W-:Y:S04]  /*380e0*/  STL [R1+0x1bf4], R208 ;  /* 0x001bf4d001007387 */ /* 0x000fe80000100800 */
[----:B------:R-:W-:Y:S04]  /*380f0*/  STL [R1+0x1bf0], R209 ;  /* 0x001bf0d101007387 */ /* 0x000fe80000100800 */
[----:B------:R-:W-:Y:S04]  /*38100*/  STL [R1+0x1bec], R210 ;  /* 0x001becd201007387 */ /* 0x000fe80000100800 */
[----:B------:R-:W-:Y:S04]  /*38110*/  STL [R1+0x1be8], R211 ;  /* 0x001be8d301007387 */ /* 0x000fe80000100800 */
[----:B------:R-:W2:Y:S04]  /*38120*/  LDL.LU R232, [R1+0x1d0] ;  /* 0x0001d00001e87983 */ /* 0x000ea80000300800 */
[----:B------:R-:W2:Y:S04]  /*38130*/  LDL.LU R233, [R1+0x1d4] ;  /* 0x0001d40001e97983 */ /* 0x000ea80000300800 */
[----:B------:R-:W2:Y:S04]  /*38140*/  LDL.LU R234, [R1+0x1d8] ;  /* 0x0001d80001ea7983 */ /* 0x000ea80000300800 */
[----:B------:R-:W2:Y:S01]  /*38150*/  LDL.LU R235, [R1+0x1dc] ;  /* 0x0001dc0001eb7983 */ /* 0x000ea20000300800 */
[C---:B----4-:R-:W-:Y:S08]  /*38160*/  HMMA.1688.F32.TF32 R176, R204.reuse, R8, R176 ;  /* 0x00000008ccb0723c */ /* 0x050ff000000810b0 */
[----:B------:R-:W-:Y:S08]  /*38170*/  HMMA.1688.F32.TF32 R204, R204, R36, R212 ;  /* 0x00000024cccc723c */ /* 0x000ff000000810d4 */
[C---:B------:R-:W-:Y:S01]  /*38180*/  HMMA.1688.F32.TF32 R212, R164.reuse, R12, R248 ;  /* 0x0000000ca4d4723c */ /* 0x040fe200000810f8 */
        /* <DEDUP_REMOVED lines=12> */
[----:B---3--:R-:W-:Y:S03]  /*38250*/  HMMA.1688.F32.TF32 R216, R164, R16, R216 ;  /* 0x00000010a4d8723c */ /* 0x008fe600000810d8 */
[----:B------:R-:W-:Y:S05]  /*38260*/  STL [R1+0x1c00], R212 ;  /* 0x001c00d401007387 */ /* 0x000fea0000100800 */
[C---:B------:R-:W-:Y:S01]  /*38270*/  HMMA.1688.F32.TF32 R68, R96.reuse, R8, R68 ;  /* 0x000000086044723c */ /* 0x040fe20000081044 */
[----:B------:R-:W-:Y:S07]  /*38280*/  STL [R1+0x1bfc], R213 ;  /* 0x001bfcd501007387 */ /* 0x000fee0000100800 */
[C---:B------:R-:W-:Y:S01]  /*38290*/  HMMA.1688.F32.TF32 R72, R96.reuse, R12, R72 ;  /* 0x0000000c6048723c */ /* 0x040fe20000081048 */
[----:B------:R-:W-:Y:S07]  /*382a0*/  STL [R1+0x1bf8], R214 ;  /* 0x001bf8d601007387 */ /* 0x000fee0000100800 */
[C---:B------:R-:W-:Y:S01]  /*382b0*/  HMMA.1688.F32.TF32 R76, R96.reuse, R16, R76 ;  /* 0x00000010604c723c */ /* 0x040fe2000008104c */
[----:B------:R5:W-:Y:S07]  /*382c0*/  STL [R1+0x1be4], R215 ;  /* 0x001be4d701007387 */ /* 0x000bee0000100800 */
[C---:B------:R-:W-:Y:S01]  /*382d0*/  HMMA.1688.F32.TF32 R80, R96.reuse, R20, R80 ;  /* 0x000000146050723c */ /* 0x040fe20000081050 */
[----:B------:R-:W-:Y:S07]  /*382e0*/  STL [R1+0x1c08], R216 ;  /* 0x001c08d801007387 */ /* 0x000fee0000100800 */
[C---:B------:R-:W-:Y:S01]  /*382f0*/  HMMA.1688.F32.TF32 R84, R96.reuse, R24, R84 ;  /* 0x000000186054723c */ /* 0x040fe20000081054 */
[----:B------:R-:W-:Y:S07]  /*38300*/  STL [R1+0x1c04], R217 ;  /* 0x001c04d901007387 */ /* 0x000fee0000100800 */
[C---:B------:R-:W-:Y:S08]  /*38310*/  HMMA.1688.F32.TF32 R88, R96.reuse, R28, R88 ;  /* 0x0000001c6058723c */ /* 0x040ff00000081058 */
[C---:B------:R-:W-:Y:S01]  /*38320*/  HMMA.1688.F32.TF32 R92, R96.reuse, R32, R92 ;  /* 0x00000020605c723c */ /* 0x040fe2000008105c */
[----:B------:R-:W-:Y:S07]  /*38330*/  STL [R1+0x1be0], R218 ;  /* 0x001be0da01007387 */ /* 0x000fee0000100800 */
[----:B------:R-:W-:Y:S01]  /*38340*/  HMMA.1688.F32.TF32 R96, R96, R36, R156 ;  /* 0x000000246060723c */ /* 0x000fe2000008109c */
[----:B------:R-:W-:Y:S07]  /*38350*/  STL [R1+0x1bdc], R219 ;  /* 0x001bdcdb01007387 */ /* 0x000fee0000100800 */
[C---:B------:R-:W-:Y:S08]  /*38360*/  HMMA.1688.F32.TF32 R132, R160.reuse, R8, R132 ;  /* 0x00000008a084723c */ /* 0x040ff00000081084 */
[C---:B------:R-:W-:Y:S08]  /*38370*/  HMMA.1688.F32.TF32 R136, R160.reuse, R12, R136 ;  /* 0x0000000ca088723c */ /* 0x040ff00000081088 */
[C---:B------:R-:W-:Y:S08]  /*38380*/  HMMA.1688.F32.TF32 R140, R160.reuse, R16, R140 ;  /* 0x00000010a08c723c */ /* 0x040ff0000008108c */
[C---:B------:R-:W-:Y:S08]  /*38390*/  HMMA.1688.F32.TF32 R144, R160.reuse, R20, R144 ;  /* 0x00000014a090723c */ /* 0x040ff00000081090 */
[C---:B------:R-:W-:Y:S08]  /*383a0*/  HMMA.1688.F32.TF32 R148, R160.reuse, R24, R148 ;  /* 0x00000018a094723c */ /* 0x040ff00000081094 */
[C---:B------:R-:W-:Y:S08]  /*383b0*/  HMMA.1688.F32.TF32 R156, R160.reuse, R32, R228 ;  /* 0x00000020a09c723c */ /* 0x040ff000000810e4 */
[----:B------:R-:W-:Y:S08]  /*383c0*/  HMMA.1688.F32.TF32 R160, R160, R36, R224 ;  /* 0x00000024a0a0723c */ /* 0x000ff000000810e0 */
[C---:B------:R-:W-:Y:S01]  /*383d0*/  HMMA.1688.F32.TF32 R224, R164.reuse, R20, R244 ;  /* 0x00000014a4e0723c */ /* 0x040fe200000810f4 */
[----:B------:R-:W3:Y:S04]  /*383e0*/  LDL.LU R244, [R1+0x150] ;  /* 0x0001500001f47983 */ /* 0x000ee80000300800 */
[----:B------:R-:W3:Y:S04]  /*383f0*/  LDL.LU R245, [R1+0x154] ;  /* 0x0001540001f57983 */ /* 0x000ee80000300800 */
[----:B------:R-:W3:Y:S04]  /*38400*/  LDL.LU R246, [R1+0x158] ;  /* 0x0001580001f67983 */ /* 0x000ee80000300800 */
[----:B------:R-:W3:Y:S10]  /*38410*/  LDL.LU R247, [R1+0x15c] ;  /* 0x00015c0001f77983 */ /* 0x000ef40000300800 */
[----:B------:R-:W-:Y:S04]  /*38420*/  STL [R1+0x1c14], R224 ;  /* 0x001c14e001007387 */ /* 0x000fe80000100800 */
[----:B------:R1:W-:Y:S04]  /*38430*/  STL [R1+0x1c10], R225 ;  /* 0x001c10e101007387 */ /* 0x0003e80000100800 */
[----:B------:R1:W-:Y:S04]  /*38440*/  STL [R1+0x1c0c], R226 ;  /* 0x001c0ce201007387 */ /* 0x0003e80000100800 */
[----:B------:R-:W-:Y:S01]  /*38450*/  STL [R1+0x1bd8], R227 ;  /* 0x001bd8e301007387 */ /* 0x000fe20000100800 */
[C---:B--2---:R-:W-:Y:S11]  /*38460*/  HMMA.1688.F32.TF32 R228, R164.reuse, R24, R232 ;  /* 0x00000018a4e4723c */ /* 0x044ff600000810e8 */
[----:B------:R-:W-:Y:S11]  /*38470*/  @!UPT UIADD3 URZ, URZ, URZ, URZ ;  /* 0x0000003f3f3ff290 */ /* 0x000ff6000fffe03f */
[----:B------:R-:W-:Y:S01]  /*38480*/  @!UPT UIADD3 URZ, URZ, URZ, URZ ;  /* 0x0000003f3f3ff290 */ /* 0x000fe2000fffe03f */
[----:B------:R-:W-:Y:S04]  /*38490*/  STL [R1+0x1c20], R228 ;  /* 0x001c20e401007387 */ /* 0x000fe80000100800 */
[----:B------:R-:W-:Y:S01]  /*384a0*/  STL [R1+0x1c1c], R229 ;  /* 0x001c1ce501007387 */ /* 0x000fe20000100800 */
[C---:B----4-:R-:W-:Y:S03]  /*384b0*/  HMMA.1688.F32.TF32 R232, R164.reuse, R28, R248 ;  /* 0x0000001ca4e8723c */ /* 0x050fe600000810f8 */
[----:B------:R-:W-:Y:S04]  /*384c0*/  STL [R1+0x1c18], R230 ;  /* 0x001c18e601007387 */ /* 0x000fe80000100800 */
[----:B------:R-:W-:Y:S04]  /*384d0*/  STL [R1+0x1bd4], R231 ;  /* 0x001bd4e701007387 */ /* 0x000fe80000100800 */
[----:B------:R-:W2:Y:S04]  /*384e0*/  LDL.LU R248, [R1+0x140] ;  /* 0x0001400001f87983 */ /* 0x000ea80000300800 */
[----:B------:R-:W2:Y:S04]  /*384f0*/  LDL.LU R249, [R1+0x144] ;  /* 0x0001440001f97983 */ /* 0x000ea80000300800 */
[----:B------:R-:W2:Y:S04]  /*38500*/  LDL.LU R250, [R1+0x148] ;  /* 0x0001480001fa7983 */ /* 0x000ea80000300800 */
[----:B------:R-:W2:Y:S01]  /*38510*/  LDL.LU R251, [R1+0x14c] ;  /* 0x00014c0001fb7983 */ /* 0x000ea20000300800 */
[C---:B-----5:R-:W-:Y:S03]  /*38520*/  HMMA.1688.F32.TF32 R212, R164.reuse, R32, R220 ;  /* 0x00000020a4d4723c */ /* 0x060fe600000810dc */
[----:B------:R-:W-:Y:S04]  /*38530*/  STL [R1+0x1c30], R232 ;  /* 0x001c30e801007387 */ /* 0x000fe80000100800 */
[----:B------:R-:W-:Y:S04]  /*38540*/  STL [R1+0x1c2c], R233 ;  /* 0x001c2ce901007387 */ /* 0x000fe80000100800 */
[----:B------:R-:W-:Y:S01]  /*38550*/  STL [R1+0x1c28], R234 ;  /* 0x001c28ea01007387 */ /* 0x000fe20000100800 */
[----:B------:R-:W-:Y:S03]  /*38560*/  HMMA.1688.F32.TF32 R208, R164, R36, R236 ;  /* 0x00000024a4d0723c */ /* 0x000fe600000810ec */
[----:B------:R-:W-:Y:S08]  /*38570*/  STL [R1+0x1c24], R235 ;  /* 0x001c24eb01007387 */ /* 0x000ff00000100800 */
[----:B------:R4:W-:Y:S04]  /*38580*/  STL.64 [R1+0x10], R212 ;  /* 0x000010d401007387 */ /* 0x0009e80000100a00 */
[----:B------:R5:W-:Y:S04]  /*38590*/  STL.64 [R1+0x18], R214 ;  /* 0x000018d601007387 */ /* 0x000be80000100a00 */
[----:B------:R-:W2:Y:S04]  /*385a0*/  LDL.LU R236, [R1+0x130] ;  /* 0x0001300001ec7983 */ /* 0x000ea80000300800 */
[----:B------:R-:W2:Y:S04]  /*385b0*/  LDL.LU R237, [R1+0x134] ;  /* 0x0001340001ed7983 */ /* 0x000ea80000300800 */
[----:B------:R-:W2:Y:S04]  /*385c0*/  LDL.LU R238, [R1+0x138] ;  /* 0x0001380001ee7983 */ /* 0x000ea80000300800 */
[----:B------:R-:W2:Y:S01]  /*385d0*/  LDL.LU R239, [R1+0x13c] ;  /* 0x00013c0001ef7983 */ /* 0x000ea20000300800 */
[----:B-1----:R-:W-:Y:S01]  /*385e0*/  MOV R225, R208 ;  /* 0x000000d000e17202 */ /* 0x002fe20000000f00 */
[----:B------:R-:W-:Y:S01]  /*385f0*/  IMAD.MOV.U32 R216, RZ, RZ, R210 ;  /* 0x000000ffffd87224 */ /* 0x000fe200078e00d2 */
[----:B------:R-:W-:Y:S01]  /*38600*/  MOV R217, R211 ;  /* 0x000000d300d97202 */ /* 0x000fe20000000f00 */
[----:B------:R-:W-:-:S04]  /*38610*/  IMAD.MOV.U32 R226, RZ, RZ, R209 ;  /* 0x000000ffffe27224 */ /* 0x000fc800078e00d1 */
[----:B------:R-:W-:Y:S04]  /*38620*/  STL [R1+0x1c40], R217 ;  /* 0x001c40d901007387 */ /* 0x000fe80000100800 */
[----:B------:R-:W-:Y:S04]  /*38630*/  STL [R1+0x1c3c], R216 ;  /* 0x001c3cd801007387 */ /* 0x000fe80000100800 */
[----:B------:R-:W-:Y:S04]  /*38640*/  STL [R1+0x1c38], R226 ;  /* 0x001c38e201007387 */ /* 0x000fe80000100800 */
[----:B------:R-:W-:Y:S01]  /*38650*/  STL [R1+0x1c34], R225 ;  /* 0x001c34e101007387 */ /* 0x000fe20000100800 */
[----:B---3--:R-:W-:Y:S03]  /*38660*/  HMMA.1688.F32.TF32 R164, R168, R8, R244 ;  /* 0x00000008a8a4723c */ /* 0x008fe600000810f4 */
[----:B------:R-:W3:Y:S04]  /*38670*/  LDL.LU R244, [R1+0x120] ;  /* 0x0001200001f47983 */ /* 0x000ee80000300800 */
[----:B------:R-:W3:Y:S04]  /*38680*/  LDL.LU R245, [R1+0x124] ;  /* 0x0001240001f57983 */ /* 0x000ee80000300800 */
[----:B------:R-:W3:Y:S04]  /*38690*/  LDL.LU R246, [R1+0x128] ;  /* 0x0001280001f67983 */ /* 0x000ee80000300800 */
[----:B------:R-:W3:Y:S09]  /*386a0*/  LDL.LU R247, [R1+0x12c] ;  /* 0x00012c0001f77983 */ /* 0x000ef20000300800 */
[----:B----4-:R-:W-:Y:S01]  /*386b0*/  IMAD.MOV.U32 R212, RZ, RZ, R164 ;  /* 0x000000ffffd47224 */ /* 0x010fe200078e00a4 */
[----:B-----5:R-:W-:Y:S01]  /*386c0*/  MOV R214, R166 ;  /* 0x000000a600d67202 */ /* 0x020fe20000000f00 */
[----:B------:R-:W-:-:S02]  /*386d0*/  IMAD.MOV.U32 R213, RZ, RZ, R165 ;  /* 0x000000ffffd57224 */ /* 0x000fc400078e00a5 */
[----:B------:R-:W-:-:S05]  /*386e0*/  IMAD.MOV.U32 R208, RZ, RZ, R167 ;  /* 0x000000ffffd07224 */ /* 0x000fca00078e00a7 */
[----:B------:R-:W-:Y:S04]  /*386f0*/  STL [R1+0x1c50], R208 ;  /* 0x001c50d001007387 */ /* 0x000fe80000100800 */
[----:B------:R-:W-:Y:S04]  /*38700*/  STL [R1+0x1c4c], R214 ;  /* 0x001c4cd601007387 */ /* 0x000fe80000100800 */
[----:B------:R-:W-:Y:S04]  /*38710*/  STL [R1+0x1c48], R213 ;  /* 0x001c48d501007387 */ /* 0x000fe80000100800 */
[----:B------:R-:W-:Y:S01]  /*38720*/  STL [R1+0x1c44], R212 ;  /* 0x001c44d401007387 */ /* 0x000fe20000100800 */
[----:B--2---:R-:W-:Y:S03]  /*38730*/  HMMA.1688.F32.TF32 R164, R168, R12, R248 ;  /* 0x0000000ca8a4723c */ /* 0x004fe600000810f8 */
[----:B------:R-:W2:Y:S04]  /*38740*/  LDL.LU R248, [R1+0x110] ;  /* 0x0001100001f87983 */ /* 0x000ea80000300800 */
[----:B------:R-:W2:Y:S04]  /*38750*/  LDL.LU R249, [R1+0x114] ;  /* 0x0001140001f97983 */ /* 0x000ea80000300800 */
[----:B------:R-:W2:Y:S04]  /*38760*/  LDL.LU R250, [R1+0x118] ;  /* 0x0001180001fa7983 */ /* 0x000ea80000300800 */
[----:B------:R-:W2:Y:S09]  /*38770*/  LDL.LU R251, [R1+0x11c] ;  /* 0x00011c0001fb7983 */ /* 0x000eb20000300800 */
        /* <DEDUP_REMOVED lines=8> */
[----:B------:R-:W4:Y:S04]  /*38800*/  LDL.LU R220, [R1+0x100] ;  /* 0x0001000001dc7983 */ /* 0x000f280000300800 */
[----:B------:R-:W4:Y:S04]  /*38810*/  LDL.LU R221, [R1+0x104] ;  /* 0x0001040001dd7983 */ /* 0x000f280000300800 */
[----:B------:R-:W4:Y:S01]  /*38820*/  LDL.LU R222, [R1+0x108] ;  /* 0x0001080001de7983 */ /* 0x000f220000300800 */
[----:B------:R-:W-:Y:S03]  /*38830*/  HMMA.1688.F32.TF32 R164, R168, R16, R236 ;  /* 0x00000010a8a4723c */ /* 0x000fe600000810ec */
[----:B------:R-:W4:Y:S04]  /*38840*/  LDL.LU R223, [R1+0x10c] ;  /* 0x00010c0001df7983 */ /* 0x000f280000300800 */
[----:B-1----:R-:W5:Y:S04]  /*38850*/  LDL.LU R228, [R1+0xf0] ;  /* 0x0000f00001e47983 */ /* 0x002f680000300800 */
[----:B------:R-:W5:Y:S04]  /*38860*/  LDL.LU R229, [R1+0xf4] ;  /* 0x0000f40001e57983 */ /* 0x000f680000300800 */
[----:B------:R-:W5:Y:S04]  /*38870*/  LDL.LU R230, [R1+0xf8] ;  /* 0x0000f80001e67983 */ /* 0x000f680000300800 */
[----:B------:R-:W5:Y:S05]  /*38880*/  LDL.LU R231, [R1+0xfc] ;  /* 0x0000fc0001e77983 */ /* 0x000f6a0000300800 */
        /* <DEDUP_REMOVED lines=13> */
[----:B------:R-:W3:Y:S04]  /*38960*/  LDL.LU R244, [R1+0x40] ;  /* 0x0000400001f47983 */ /* 0x000ee80000300800 */
[----:B------:R-:W3:Y:S04]  /*38970*/  LDL.LU R245, [R1+0x44] ;  /* 0x0000440001f57983 */ /* 0x000ee80000300800 */
[----:B------:R-:W3:Y:S04]  /*38980*/  LDL.LU R246, [R1+0x48] ;  /* 0x0000480001f67983 */ /* 0x000ee80000300800 */
[----:B------:R-:W3:Y:S09]  /*38990*/  LDL.LU R247, [R1+0x4c] ;  /* 0x00004c0001f77983 */ /* 0x000ef20000300800 */
[----:B------:R-:W-:-:S02]  /*389a0*/  IMAD.MOV.U32 R232, RZ, RZ, R216 ;  /* 0x000000ffffe87224 */ /* 0x000fc400078e00d8 */
[----:B------:R-:W-:Y:S01]  /*389b0*/  IMAD.MOV.U32 R233, RZ, RZ, R217 ;  /* 0x000000ffffe97224 */ /* 0x000fe200078e00d9 */
[C---:B--2---:R-:W-:Y:S11]  /*389c0*/  HMMA.1688.F32.TF32 R248, R168.reuse, R24, R248 ;  /* 0x00000018a8f8723c */ /* 0x044ff600000810f8 */
[----:B------:R-:W-:Y:S11]  /*389d0*/  @!UPT UIADD3 URZ, URZ, URZ, URZ ;  /* 0x0000003f3f3ff290 */ /* 0x000ff6000fffe03f */
[----:B------:R-:W-:Y:S02]  /*389e0*/  @!UPT UIADD3 URZ, URZ, URZ, URZ ;  /* 0x0000003f3f3ff290 */ /* 0x000fe4000fffe03f */
[----:B------:R-:W-:Y:S01]  /*389f0*/  IMAD.MOV.U32 R217, RZ, RZ, R248 ;  /* 0x000000ffffd97224 */ /* 0x000fe200078e00f8 */
[----:B------:R-:W-:Y:S01]  /*38a00*/  MOV R216, R249 ;  /* 0x000000f900d87202 */ /* 0x000fe20000000f00 */
[----:B------:R-:W-:Y:S01]  /*38a10*/  IMAD.MOV.U32 R226, RZ, RZ, R250 ;  /* 0x000000ffffe27224 */ /* 0x000fe200078e00fa */
[----:B------:R-:W2:Y:S01]  /*38a20*/  LDL.LU R248, [R1+0x20] ;  /* 0x0000200001f87983 */ /* 0x000ea20000300800 */
[C---:B----4-:R-:W-:Y:S01]  /*38a30*/  HMMA.1688.F32.TF32 R220, R168.reuse, R28, R220 ;  /* 0x0000001ca8dc723c */ /* 0x050fe200000810dc */
[----:B------:R-:W-:Y:S01]  /*38a40*/  MOV R249, R3 ;  /* 0x0000000300f97202 */ /* 0x000fe20000000f00 */
[----:B------:R-:W-:Y:S01]  /*38a50*/  IMAD.MOV.U32 R225, RZ, RZ, R251 ;  /* 0x000000ffffe17224 */ /* 0x000fe200078e00fb */
[----:B------:R-:W4:Y:S01]  /*38a60*/  LDL.LU R3, [R1+0x1cb0] ;  /* 0x001cb00001037983 */ /* 0x000f220000300800 */
[----:B------:R-:W-:Y:S02]  /*38a70*/  IMAD.MOV.U32 R250, RZ, RZ, R7 ;  /* 0x000000fffffa7224 */ /* 0x000fe400078e0007 */
[----:B------:R-:W-:Y:S01]  /*38a80*/  IMAD.MOV.U32 R251, RZ, RZ, R252 ;  /* 0x000000fffffb7224 */ /* 0x000fe200078e00fc */
[----:B------:R-:W4:Y:S04]  /*38a90*/  LDL.LU R7, [R1+0x1cac] ;  /* 0x001cac0001077983 */ /* 0x000f280000300800 */
[----:B------:R-:W4:Y:S01]  /*38aa0*/  LDL.LU R252, [R1+0x1ca8] ;  /* 0x001ca80001fc7983 */ /* 0x000f220000300800 */
[C---:B-----5:R-:W-:Y:S11]  /*38ab0*/  HMMA.1688.F32.TF32 R228, R168.reuse, R32, R228 ;  /* 0x00000020a8e4723c */ /* 0x060ff600000810e4 */
[----:B------:R-:W-:Y:S01]  /*38ac0*/  @!UPT UIADD3 URZ, URZ, URZ, URZ ;  /* 0x0000003f3f3ff290 */ /* 0x000fe2000fffe03f */
[----:B------:R-:W-:Y:S01]  /*38ad0*/  IMAD.MOV.U32 R213, RZ, RZ, R222 ;  /* 0x000000ffffd57224 */ /* 0x000fe200078e00de */
[----:B------:R-:W-:Y:S01]  /*38ae0*/  MOV R212, R223 ;  /* 0x000000df00d47202 */ /* 0x000fe20000000f00 */
[----:B------:R-:W-:Y:S01]  /*38af0*/  IMAD.MOV.U32 R214, RZ, RZ, R221 ;  /* 0x000000ffffd67224 */ /* 0x000fe200078e00dd */
[----:B------:R-:W-:Y:S01]  /*38b00*/  MOV R208, R220 ;  /* 0x000000dc00d07202 */ /* 0x000fe20000000f00 */
[----:B------:R-:W5:Y:S04]  /*38b10*/  LDL.LU.64 R222, [R1+0x1ca0] ;  /* 0x001ca00001de7983 */ /* 0x000f680000300a00 */
[----:B------:R-:W5:Y:S01]  /*38b20*/  LDL.LU.64 R220, [R1+0x1c98] ;  /* 0x001c980001dc7983 */ /* 0x000f620000300a00 */
[----:B------:R-:W-:Y:S03]  /*38b30*/  HMMA.1688.F32.TF32 R164, R168, R36, R164 ;  /* 0x00000024a8a4723c */ /* 0x000fe600000810a4 */
[----:B------:R-:W5:Y:S05]  /*38b40*/  LDL.LU R168, [R1+0x60] ;  /* 0x0000600001a87983 */ /* 0x000f6a0000300800 */
[----:B------:R-:W-:Y:S01]  /*38b50*/  HMMA.1688.F32.TF32 R236, R172, R8, R236 ;  /* 0x00000008acec723c */ /* 0x000fe200000810ec */
[----:B------:R-:W-:Y:S01]  /*38b60*/  IMAD.MOV.U32 R235, RZ, RZ, R219 ;  /* 0x000000ffffeb7224 */ /* 0x000fe200078e00db */
[----:B------:R-:W-:Y:S01]  /*38b70*/  MOV R234, R218 ;  /* 0x000000da00ea7202 */ /* 0x000fe20000000f00 */
[----:B------:R-:W-:Y:S01]  /*38b80*/  IMAD.MOV.U32 R219, RZ, RZ, R229 ;  /* 0x000000ffffdb7224 */ /* 0x000fe200078e00e5 */
[----:B------:R-:W-:Y:S01]  /*38b90*/  MOV R227, R230 ;  /* 0x000000e600e37202 */ /* 0x000fe20000000f00 */
[----:B------:R-:W-:-:S11]  /*38ba0*/  IMAD.MOV.U32 R218, RZ, RZ, R228 ;  /* 0x000000ffffda7224 */ /* 0x000fd600078e00e4 */
[----:B------:R-:W-:Y:S01]  /*38bb0*/  IMAD.MOV.U32 R224, RZ, RZ, R164 ;  /* 0x000000ffffe07224 */ /* 0x000fe200078e00a4 */
[----:B------:R-:W-:Y:S01]  /*38bc0*/  MOV R229, R166 ;  /* 0x000000a600e57202 */ /* 0x000fe20000000f00 */
[----:B------:R-:W-:Y:S02]  /*38bd0*/  IMAD.MOV.U32 R230, RZ, RZ, R165 ;  /* 0x000000ffffe67224 */ /* 0x000fe400078e00a5 */
[----:B------:R-:W-:-:S04]  /*38be0*/  IMAD.MOV.U32 R228, RZ, RZ, R167 ;  /* 0x000000ffffe47224 */ /* 0x000fc800078e00a7 */
[----:B------:R-:W-:Y:S01]  /*38bf0*/  IMAD.MOV.U32 R9, RZ, RZ, R238 ;  /* 0x000000ffff097224 */ /* 0x000fe200078e00ee */
[----:B------:R-:W-:Y:S01]  /*38c00*/  MOV R164, R237 ;  /* 0x000000ed00a47202 */ /* 0x000fe20000000f00 */
[----:B------:R-:W-:Y:S02]  /*38c10*/  IMAD.MOV.U32 R8, RZ, RZ, R239 ;  /* 0x000000ffff087224 */ /* 0x000fe400078e00ef */
[----:B------:R-:W-:Y:S01]  /*38c20*/  IMAD.MOV.U32 R165, RZ, RZ, R236 ;  /* 0x000000ffffa57224 */ /* 0x000fe200078e00ec */
[----:B------:R-:W5:Y:S04]  /*38c30*/  LDL.LU.64 R238, [R1+0x1c90] ;  /* 0x001c900001ee7983 */ /* 0x000f680000300a00 */
[----:B------:R-:W5:Y:S01]  /*38c40*/  LDL.LU.64 R236, [R1+0x1c88] ;  /* 0x001c880001ec7983 */ /* 0x000f620000300a00 */
[C---:B---3--:R-:W-:Y:S08]  /*38c50*/  HMMA.1688.F32.TF32 R244, R172.reuse, R16, R244 ;  /* 0x00000010acf4723c */ /* 0x048ff000000810f4 */
[----:B--2---:R-:W-:Y:S01]  /*38c60*/  HMMA.1688.F32.TF32 R248, R172, R20, R248 ;  /* 0x00000014acf8723c */ /* 0x004fe200000810f8 */
[----:B----4-:R-:W-:Y:S01]  /*38c70*/  IMAD.MOV.U32 R171, RZ, RZ, R3 ;  /* 0x000000ffffab7224 */ /* 0x010fe200078e0003 */
[----:B------:R-:W-:Y:S01]  /*38c80*/  MOV R170, R7 ;  /* 0x0000000700aa7202 */ /* 0x000fe20000000f00 */
[----:B------:R-:W-:-:S07]  /*38c90*/  IMAD.MOV.U32 R169, RZ, RZ, R252 ;  /* 0x000000ffffa97224 */ /* 0x000fce00078e00fc */
[----:B-----5:R-:W-:Y:S11]  /*38ca0*/  HMMA.1688.F32.TF32 R168, R172, R12, R168 ;  /* 0x0000000caca8723c */ /* 0x020ff600000810a8 */
[----:B------:R-:W-:Y:S03]  /*38cb0*/  @!UPT UIADD3 URZ, URZ, URZ, URZ ;  /* 0x0000003f3f3ff290 */ /* 0x000fe6000fffe03f */
[----:B------:R-:W-:Y:S01]  /*38cc0*/  MOV R252, R250 ;  /* 0x000000fa00fc7202 */ /* 0x000fe20000000f00 */
[----:B------:R-:W-:Y:S02]  /*38cd0*/  IMAD.MOV.U32 R6, RZ, RZ, R251 ;  /* 0x000000ffff067224 */ /* 0x000fe400078e00fb */
[----:B------:R-:W-:Y:S02]  /*38ce0*/  IMAD.MOV.U32 R27, RZ, RZ, R249 ;  /* 0x000000ffff1b7224 */ /* 0x000fe400078e00f9 */
[----:B------:R-:W-:-:S05]  /*38cf0*/  IMAD.MOV.U32 R3, RZ, RZ, R248 ;  /* 0x000000ffff037224 */ /* 0x000fca00078e00f8 */
[----:B------:R-:W-:Y:S01]  /*38d00*/  IMAD.MOV.U32 R166, RZ, RZ, R168 ;  /* 0x000000ffffa67224 */ /* 0x000fe200078e00a8 */
[----:B------:R-:W-:Y:S01]  /*38d10*/  MOV R167, R171 ;  /* 0x000000ab00a77202 */ /* 0x000fe20000000f00 */
[----:B------:R-:W-:Y:S01]  /*38d20*/  IMAD.MOV.U32 R13, RZ, RZ, R169 ;  /* 0x000000ffff0d7224 */ /* 0x000fe200078e00a9 */
[----:B------:R-:W-:Y:S01]  /*38d30*/  MOV R12, R170 ;  /* 0x000000aa000c7202 */ /* 0x000fe20000000f00 */
[----:B------:R-:W-:Y:S01]  /*38d40*/  IMAD.MOV.U32 R168, RZ, RZ, R247 ;  /* 0x000000ffffa87224 */ /* 0x000fe200078e00f7 */
[----:B------:R-:W-:Y:S01]  /*38d50*/  MOV R169, R246 ;  /* 0x000000f600a97202 */ /* 0x000fe20000000f00 */
[----:B------:R-:W-:Y:S01]  /*38d60*/  IMAD.MOV.U32 R171, RZ, RZ, R244 ;  /* 0x000000ffffab7224 */ /* 0x000fe200078e00f4 */
[----:B------:R-:W2:Y:S01]  /*38d70*/  LDL.LU.64 R246, [R1+0x1c80] ;  /* 0x001c800001f67983 */ /* 0x000ea20000300a00 */
[----:B------:R-:W-:-:S03]  /*38d80*/  IMAD.MOV.U32 R170, RZ, RZ, R245 ;  /* 0x000000ffffaa7224 */ /* 0x000fc600078e00f5 */
[----:B------:R-:W2:Y:S04]  /*38d90*/  LDL.LU.64 R244, [R1+0x1c78] ;  /* 0x001c780001f47983 */ /* 0x000ea80000300a00 */
[----:B------:R-:W3:Y:S04]  /*38da0*/  LDL.LU.64 R250, [R1+0x1c70] ;  /* 0x001c700001fa7983 */ /* 0x000ee80000300a00 */
[----:B------:R-:W3:Y:S01]  /*38db0*/  LDL.LU.64 R248, [R1+0x1c68] ;  /* 0x001c680001f87983 */ /* 0x000ee20000300a00 */
[----:B------:R-:W-:Y:S02]  /*38dc0*/  MOV R21, R13 ;  /* 0x0000000d00157202 */ /* 0x000fe40000000f00 */
[----:B------:R-:W-:Y:S01]  /*38dd0*/  MOV R13, R164 ;  /* 0x000000a4000d7202 */ /* 0x000fe20000000f00 */
[C---:B---3--:R-:W-:Y:S11]  /*38de0*/  HMMA.1688.F32.TF32 R248, R172.reuse, R24, R248 ;  /* 0x00000018acf8723c */ /* 0x048ff600000810f8 */
[----:B------:R-:W-:Y:S11]  /*38df0*/  @!UPT UIADD3 URZ, URZ, URZ, URZ ;  /* 0x0000003f3f3ff290 */ /* 0x000ff6000fffe03f */
[----:B------:R-:W-:Y:S02]  /*38e00*/  @!UPT UIADD3 URZ, URZ, URZ, URZ ;  /* 0x0000003f3f3ff290 */ /* 0x000fe4000fffe03f */
[----:B------:R-:W-:Y:S01]  /*38e10*/  IMAD.MOV.U32 R16, RZ, RZ, R251 ;  /* 0x000000ffff107224 */ /* 0x000fe200078e00fb */
[----:B------:R-:W-:Y:S01]  /*38e20*/  MOV R20, R249 ;  /* 0x000000f900147202 */ /* 0x000fe20000000f00 */
[----:B------:R-:W-:Y:S01]  /*38e30*/  IMAD.MOV.U32 R17, RZ, RZ, R250 ;  /* 0x000000ffff117224 */ /* 0x000fe200078e00fa */
[----:B------:R-:W-:Y:S02]  /*38e40*/  MOV R24, R248 ;  /* 0x000000f800187202 */ /* 0x000fe40000000f00 */
[----:B--2---:R-:W-:Y:S07]  /*38e50*/  HMMA.1688.F32.TF32 R248, R172, R28, R244 ;  /* 0x0000001cacf8723c */ /* 0x004fee00000810f4 */
[----:B------:R-:W-:Y:S01]  /*38e60*/  MOV R247, R16 ;  /* 0x0000001000f77202 */ /* 0x000fe20000000f00 */
[----:B------:R-:W-:-:S02]  /*38e70*/  IMAD.MOV.U32 R245, RZ, RZ, R20 ;  /* 0x000000fffff57224 */ /* 0x000fc400078e0014 */
[----:B------:R-:W-:Y:S02]  /*38e80*/  IMAD.MOV.U32 R246, RZ, RZ, R17 ;  /* 0x000000fffff67224 */ /* 0x000fe400078e0011 */
[----:B------:R-:W-:Y:S02]  /*38e90*/  IMAD.MOV.U32 R16, RZ, RZ, R12 ;  /* 0x000000ffff107224 */ /* 0x000fe400078e000c */
[----:B------:R-:W-:Y:S02]  /*38ea0*/  IMAD.MOV.U32 R17, RZ, RZ, R167 ;  /* 0x000000ffff117224 */ /* 0x000fe400078e00a7 */
[----:B------:R-:W-:Y:S02]  /*38eb0*/  IMAD.MOV.U32 R20, RZ, RZ, R166 ;  /* 0x000000ffff147224 */ /* 0x000fe400078e00a6 */
[----:B------:R-:W-:Y:S02]  /*38ec0*/  IMAD.MOV.U32 R12, RZ, RZ, R165 ;  /* 0x000000ffff0c7224 */ /* 0x000fe400078e00a5 */
[----:B------:R-:W-:Y:S01]  /*38ed0*/  HMMA.1688.F32.TF32 R164, R172, R36, R220 ;  /* 0x00000024aca4723c */ /* 0x000fe200000810dc */
[----:B------:R-:W-:Y:S01]  /*38ee0*/  IMAD.MOV.U32 R25, RZ, RZ, R27 ;  /* 0x000000ffff197224 */ /* 0x000fe200078e001b */
[----:B------:R-:W-:Y:S02]  /*38ef0*/  LDS R220, [R4+0xd080] ;  /* 0x00d0800004dc7984 */ /* 0x000fe40000000800 */
[----:B------:R-:W-:Y:S01]  /*38f00*/  IMAD.MOV.U32 R7, RZ, RZ, R249 ;  /* 0x000000ffff077224 */ /* 0x000fe200078e00f9 */
[----:B------:R-:W-:Y:S01]  /*38f10*/  MOV R29, R251 ;  /* 0x000000fb001d7202 */ /* 0x000fe20000000f00 */
[----:B------:R-:W-:Y:S01]  /*38f20*/  IMAD.MOV.U32 R244, RZ, RZ, R250 ;  /* 0x000000fffff47224 */ /* 0x000fe200078e00fa */
[----:B------:R-:W-:Y:S01]  /*38f30*/  LDS R222, [R4+0xd880] ;  /* 0x00d8800004de7984 */ /* 0x000fe20000000800 */
[----:B------:R-:W-:-:S02]  /*38f40*/  IMAD.MOV.U32 R28, RZ, RZ, R248 ;  /* 0x000000ffff1c7224 */ /* 0x000fc400078e00f8 */
[----:B------:R-:W-:Y:S01]  /*38f50*/  HMMA.1688.F32.TF32 R248, R172, R32, R236 ;  /* 0x00000020acf8723c */ /* 0x000fe200000810ec */
[----:B------:R-:W-:Y:S04]  /*38f60*/  LDS R172, [R2+0xd080] ;  /* 0x00d0800002ac7984 */ /* 0x000fe80000000800 */
[----:B------:R-:W-:Y:S04]  /*38f70*/  LDS R174, [R2+0xd880] ;  /* 0x00d8800002ae7984 */ /* 0x000fe80000000800 */
[----:B------:R-:W-:Y:S04]  /*38f80*/  LDS R173, [R0+0xd080] ;  /* 0x00d0800000ad7984 */ /* 0x000fe80000000800 */
[----:B------:R-:W-:Y:S01]  /*38f90*/  LDS R175, [R0+0xd880] ;  /* 0x00d8800000af7984 */ /* 0x000fe20000000800 */
[----:B------:R-:W-:Y:S01]  /*38fa0*/  MOV R27, R164 ;  /* 0x000000a4001b7202 */ /* 0x000fe20000000f00 */
[----:B------:R-:W-:Y:S01]  /*38fb0*/  IMAD.MOV.U32 R238, RZ, RZ, R165 ;  /* 0x000000ffffee7224 */ /* 0x000fe200078e00a5 */
[----:B------:R-:W-:Y:S01]  /*38fc0*/  MOV R36, R167 ;  /* 0x000000a700247202 */ /* 0x000fe20000000f00 */
[----:B------:R-:W-:Y:S01]  /*38fd0*/  IMAD.MOV.U32 R37, RZ, RZ, R166 ;  /* 0x000000ffff257224 */ /* 0x000fe200078e00a6 */
[----:B------:R-:W-:Y:S04]  /*38fe0*/  LDS R164, [R2+0xd000] ;  /* 0x00d0000002a47984 */ /* 0x000fe80000000800 */
[----:B------:R-:W-:Y:S04]  /*38ff0*/  LDS R166, [R2+0xd800] ;  /* 0x00d8000002a67984 */ /* 0x000fe80000000800 */
[----:B------:R-:W-:Y:S04]  /*39000*/  LDS R165, [R0+0xd000] ;  /* 0x00d0000000a57984 */ /* 0x000fe80000000800 */
[----:B------:R-:W1:Y:S04]  /*39010*/  LDS R167, [R0+0xd800] ;  /* 0x00d8000000a77984 */ /* 0x000e680000000800 */
[----:B------:R-:W-:Y:S04]  /*39020*/  LDS R221, [R5+0xd080] ;  /* 0x00d0800005dd7984 */ /* 0x000fe80000000800 */
[----:B------:R-:W-:Y:S01]  /*39030*/  LDS R223, [R5+0xd880] ;  /* 0x00d8800005df7984 */ /* 0x000fe20000000800 */
[C---:B-1----:R-:W-:Y:S11]  /*39040*/  HMMA.1688.F32.TF32 R240, R164.reuse, R10, R240 ;  /* 0x0000000aa4f0723c */ /* 0x042ff600000810f0 */
[----:B------:R-:W-:Y:S11]  /*39050*/  @!UPT UIADD3 URZ, URZ, URZ, URZ ;  /* 0x0000003f3f3ff290 */ /* 0x000ff6000fffe03f */
[----:B------:R-:W-:Y:S01]  /*39060*/  @!UPT UIADD3 URZ, URZ, URZ, URZ ;  /* 0x0000003f3f3ff290 */ /* 0x000fe2000fffe03f */
[----:B------:R-:W-:Y:S04]  /*39070*/  STL.64 [R1+0x370], R240 ;  /* 0x000370f001007387 */ /* 0x000fe80000100a00 */
[----:B------:R1:W-:Y:S02]  /*39080*/  STL [R1+0x37c], R243 ;  /* 0x00037cf301007387 */ /* 0x0003e40000100800 */
[----:B-1----:R-:W-:Y:S02]  /*39090*/  IMAD.MOV.U32 R243, RZ, RZ, R27 ;  /* 0x000000fffff37224 */ /* 0x002fe400078e001b */
[----:B------:R-:W2:Y:S01]  /*390a0*/  LDL.LU R27, [R1+0x1c64] ;  /* 0x001c6400011b7983 */ /* 0x000ea20000300800 */
[C---:B------:R-:W-:Y:S08]  /*390b0*/  HMMA.1688.F32.TF32 R44, R164.reuse, R18, R44 ;  /* 0x00000012a42c723c */ /* 0x040ff0000008102c */
[----:B------:R-:W-:Y:S01]  /*390c0*/  HMMA.1688.F32.TF32 R40, R164, R14, R40 ;  /* 0x0000000ea428723c */ /* 0x000fe20000081028 */
[----:B------:R-:W-:-:S02]  /*390d0*/  IMAD.MOV.U32 R239, RZ, RZ, R7 ;  /* 0x000000ffffef7224 */ /* 0x000fc400078e0007 */
[----:B------:R-:W-:-:S05]  /*390e0*/  IMAD.MOV.U32 R7, RZ, RZ, R242 ;  /* 0x000000ffff077224 */ /* 0x000fca00078e00f2 */
[----:B------:R1:W-:Y:S07]  /*390f0*/  STL [R1+0x1bc8], R7 ;  /* 0x001bc80701007387 */ /* 0x0003ee0000100800 */
[----:B------:R-:W-:Y:S01]  /*39100*/  STL.64 [R1+0x350], R44 ;  /* 0x0003502c01007387 */ /* 0x000fe20000100a00 */
[----:B-1----:R-:W-:-:S07]  /*39110*/  MOV R7, R47 ;  /* 0x0000002f00077202 */ /* 0x002fce0000000f00 */
[----:B------:R-:W-:Y:S04]  /*39120*/  STL.64 [R1+0x360], R40 ;  /* 0x0003602801007387 */ /* 0x000fe80000100a00 */
[----:B------:R-:W-:Y:S04]  /*39130*/  STL.64 [R1+0x368], R42 ;  /* 0x0003682a01007387 */ /* 0x000fe80000100a00 */
[----:B------:R1:W-:Y:S02]  /*39140*/  STL [R1+0x358], R46 ;  /* 0x0003582e01007387 */ /* 0x0003e40000100800 */
[----:B-1----:R-:W-:Y:S01]  /*39150*/  HMMA.1688.F32.TF32 R44, R164, R22, R48 ;  /* 0x00000016a42c723c */ /* 0x002fe20000081030 */
        /* <DEDUP_REMOVED lines=8> */
[----:B------:R-:W-:-:S03]  /*391e0*/  IMAD.MOV.U32 R250, RZ, RZ, R169 ;  /* 0x000000fffffa7224 */ /* 0x000fc600078e00a9 */
[----:B------:R-:W-:Y:S04]  /*391f0*/  LDS R170, [R4+0xd800] ;  /* 0x00d8000004aa7984 */ /* 0x000fe80000000800 */
[----:B------:R-:W-:Y:S04]  /*39200*/  LDS R169, [R5+0xd000] ;  /* 0x00d0000005a97984 */ /* 0x000fe80000000800 */
[----:B------:R-:W1:Y:S04]  /*39210*/  LDS R171, [R5+0xd800] ;  /* 0x00d8000005ab7984 */ /* 0x000e680000000800 */
[----:B------:R3:W-:Y:S01]  /*39220*/  STL [R1+0x1bcc], R7 ;  /* 0x001bcc0701007387 */ /* 0x0007e20000100800 */
[----:B-1----:R-:W-:Y:S01]  /*39230*/  HMMA.1688.F32.TF32 R48, R168, R18, R76 ;  /* 0x00000012a830723c */ /* 0x002fe2000008104c */
[----:B------:R-:W-:-:S07]  /*39240*/  MOV R242, R37 ;  /* 0x0000002500f27202 */ /* 0x000fce0000000f00 */
[----:B--2---:R-:W-:Y:S01]  /*39250*/  HMMA.1688.F32.TF32 R40, R164, R26, R52 ;  /* 0x0000001aa428723c */ /* 0x004fe20000081034 */
[----:B------:R-:W-:Y:S01]  /*39260*/  IMAD.MOV.U32 R240, RZ, RZ, R243 ;  /* 0x000000fffff07224 */ /* 0x000fe200078e00f3 */
[----:B------:R-:W-:Y:S01]  /*39270*/  LDS R76, [R2+0xd180] ;  /* 0x00d18000024c7984 */ /* 0x000fe20000000800 */
[----:B------:R-:W-:-:S03]  /*39280*/  IMAD.MOV.U32 R241, RZ, RZ, R238 ;  /* 0x000000fffff17224 */ /* 0x000fc600078e00ee */
[----:B------:R-:W-:Y:S04]  /*39290*/  LDS R78, [R2+0xd980] ;  /* 0x00d98000024e7984 */ /* 0x000fe80000000800 */
[----:B------:R-:W-:Y:S04]  /*392a0*/  LDS R77, [R0+0xd180] ;  /* 0x00d18000004d7984 */ /* 0x000fe80000000800 */
[----:B------:R-:W1:Y:S09]  /*392b0*/  LDS R79, [R0+0xd980] ;  /* 0x00d98000004f7984 */ /* 0x000e720000000800 */
[----:B------:R-:W-:Y:S01]  /*392c0*/  STL.64 [R1+0x330], R40 ;  /* 0x0003302801007387 */ /* 0x000fe20000100a00 */
[----:B---3--:R-:W-:-:S03]  /*392d0*/  IMAD.MOV.U32 R7, RZ, RZ, R43 ;  /* 0x000000ffff077224 */ /* 0x008fc600078e002b */
[----:B------:R-:W-:Y:S04]  /*392e0*/  STL.64 [R1+0x340], R44 ;  /* 0x0003402c01007387 */ /* 0x000fe80000100a00 */
[----:B------:R2:W-:Y:S04]  /*392f0*/  STL.64 [R1+0x348], R46 ;  /* 0x0003482e01007387 */ /* 0x0005e80000100a00 */
[----:B------:R3:W-:Y:S01]  /*39300*/  STL [R1+0x338], R42 ;  /* 0x0003382a01007387 */ /* 0x0007e20000100800 */
[C---:B--2---:R-:W-:Y:S08]  /*39310*/  HMMA.1688.F32.TF32 R44, R164.reuse, R30, R56 ;  /* 0x0000001ea42c723c */ /* 0x044ff00000081038 */
[----:B---3--:R-:W-:Y:S01]  /*39320*/  HMMA.1688.F32.TF32 R40, R164, R34, R60 ;  /* 0x00000022a428723c */ /* 0x008fe2000008103c */
[----:B------:R2:W-:Y:S11]  /*39330*/  STL [R1+0x1bd0], R7 ;  /* 0x001bd00701007387 */ /* 0x0005f60000100800 */
[----:B------:R-:W-:Y:S11]  /*39340*/  @!UPT UIADD3 URZ, URZ, URZ, URZ ;  /* 0x0000003f3f3ff290 */ /* 0x000ff6000fffe03f */
[----:B------:R-:W-:Y:S01]  /*39350*/  STL.64 [R1+0x310], R40 ;  /* 0x0003102801007387 */ /* 0x000fe20000100a00 */
[----:B--2---:R-:W-:-:S03]  /*39360*/  IMAD.MOV.U32 R7, RZ, RZ, R43 ;  /* 0x000000ffff077224 */ /* 0x004fc600078e002b */
[----:B------:R-:W-:Y:S04]  /*39370*/  STL.64 [R1+0x320], R44 ;  /* 0x0003202c01007387 */ /* 0x000fe80000100a00 */
[----:B------:R2:W-:Y:S04]  /*39380*/  STL.64 [R1+0x328], R46 ;  /* 0x0003282e01007387 */ /* 0x0005e80000100a00 */
[----:B------:R3:W-:Y:S01]  /*39390*/  STL [R1+0x318], R42 ;  /* 0x0003182a01007387 */ /* 0x0007e20000100800 */
[----:B--2---:R-:W-:Y:S08]  /*393a0*/  HMMA.1688.F32.TF32 R44, R164, R38, R64 ;  /* 0x00000026a42c723c */ /* 0x004ff00000081040 */
[C---:B---3--:R-:W-:Y:S11]  /*393b0*/  HMMA.1688.F32.TF32 R40, R168.reuse, R10, R68 ;  /* 0x0000000aa828723c */ /* 0x048ff60000081044 */
[----:B------:R-:W-:Y:S04]  /*393c0*/  @!UPT UIADD3 URZ, URZ, URZ, URZ ;  /* 0x0000003f3f3ff290 */ /* 0x000fe8000fffe03f */
[----:B------:R-:W-:Y:S04]  /*393d0*/  STL.64 [R1+0x290], R44 ;  /* 0x0002902c01007387 */ /* 0x000fe80000100a00 */
[----:B------:R-:W-:Y:S04]  /*393e0*/  STL.64 [R1+0x298], R46 ;  /* 0x0002982e01007387 */ /* 0x000fe80000100a00 */
[----:B------:R-:W-:Y:S04]  /*393f0*/  STL.64 [R1+0x280], R40 ;  /* 0x0002802801007387 */ /* 0x000fe80000100a00 */
[----:B------:R2:W-:Y:S02]  /*39400*/  STL.64 [R1+0x288], R42 ;  /* 0x0002882a01007387 */ /* 0x0005e40000100a00 */
[C---:B--2---:R-:W-:Y:S08]  /*39410*/  HMMA.1688.F32.TF32 R40, R168.reuse, R14, R72 ;  /* 0x0000000ea828723c */ /* 0x044ff00000081048 */
[C---:B------:R-:W-:Y:S08]  /*39420*/  HMMA.1688.F32.TF32 R44, R168.reuse, R22, R80 ;  /* 0x00000016a82c723c */ /* 0x040ff00000081050 */
[----:B------:R-:W-:Y:S01]  /*39430*/  HMMA.1688.F32.TF32 R164, R168, R30, R88 ;  /* 0x0000001ea8a4723c */ /* 0x000fe20000081058 */
[----:B------:R-:W-:-:S02]  /*39440*/  IMAD.MOV.U32 R37, RZ, RZ, R237 ;  /* 0x000000ffff257224 */ /* 0x000fc400078e00ed */
[----:B------:R-:W-:Y:S02]  /*39450*/  IMAD.MOV.U32 R243, RZ, RZ, R36 ;  /* 0x000000fffff37224 */ /* 0x000fe400078e0024 */
[----:B------:R-:W-:Y:S02]  /*39460*/  IMAD.MOV.U32 R238, RZ, RZ, R244 ;  /* 0x000000ffffee7224 */ /* 0x000fe400078e00f4 */
[----:B------:R-:W-:Y:S01]  /*39470*/  IMAD.MOV.U32 R68, RZ, RZ, R208 ;  /* 0x000000ffff447224 */ /* 0x000fe200078e00d0 */
[----:B------:R-:W-:Y:S04]  /*39480*/  STL.64 [R1+0x270], R40 ;  /* 0x0002702801007387 */ /* 0x000fe80000100a00 */
[----:B------:R2:W-:Y:S01]  /*39490*/  STL.64 [R1+0x278], R42 ;  /* 0x0002782a01007387 */ /* 0x0005e20000100a00 */
[----:B------:R-:W-:Y:S01]  /*394a0*/  IMAD.MOV.U32 R69, RZ, RZ, R214 ;  /* 0x000000ffff457224 */ /* 0x000fe200078e00d6 */
[----:B------:R-:W-:Y:S01]  /*394b0*/  MOV R70, R213 ;  /* 0x000000d500467202 */ /* 0x000fe20000000f00 */
[----:B------:R-:W-:Y:S01]  /*394c0*/  IMAD.MOV.U32 R71, RZ, RZ, R212 ;  /* 0x000000ffff477224 */ /* 0x000fe200078e00d4 */
[----:B------:R-:W-:Y:S01]  /*394d0*/  MOV R65, R216 ;  /* 0x000000d800417202 */ /* 0x000fe20000000f00 */
[----:B------:R-:W-:-:S02]  /*394e0*/  IMAD.MOV.U32 R64, RZ, RZ, R217 ;  /* 0x000000ffff407224 */ /* 0x000fc400078e00d9 */
[----:B------:R-:W-:Y:S02]  /*394f0*/  IMAD.MOV.U32 R66, RZ, RZ, R226 ;  /* 0x000000ffff427224 */ /* 0x000fe400078e00e2 */
[----:B------:R-:W-:Y:S01]  /*39500*/  IMAD.MOV.U32 R67, RZ, RZ, R225 ;  /* 0x000000ffff437224 */ /* 0x000fe200078e00e1 */
[----:B------:R-:W-:Y:S01]  /*39510*/  MOV R60, R232 ;  /* 0x000000e8003c7202 */ /* 0x000fe20000000f00 */
[----:B------:R-:W-:Y:S01]  /*39520*/  IMAD.MOV.U32 R61, RZ, RZ, R233 ;  /* 0x000000ffff3d7224 */ /* 0x000fe200078e00e9 */
[C---:B--2---:R-:W-:Y:S01]  /*39530*/  HMMA.1688.F32.TF32 R40, R168.reuse, R26, R84 ;  /* 0x0000001aa828723c */ /* 0x044fe20000081054 */
[----:B------:R-:W-:Y:S04]  /*39540*/  STL.64 [R1+0x260], R48 ;  /* 0x0002603001007387 */ /* 0x000fe80000100a00 */
[----:B------:R-:W-:Y:S04]  /*39550*/  STL.64 [R1+0x268], R50 ;  /* 0x0002683201007387 */ /* 0x000fe80000100a00 */
[----:B------:R-:W-:Y:S04]  /*39560*/  STL.64 [R1+0x250], R44 ;  /* 0x0002502c01007387 */ /* 0x000fe80000100a00 */
[----:B------:R2:W-:Y:S04]  /*39570*/  STL.64 [R1+0x258], R46 ;  /* 0x0002582e01007387 */ /* 0x0005e80000100a00 */
[----:B------:R-:W-:Y:S01]  /*39580*/  STL [R1+0x1b78], R164 ;  /* 0x001b78a401007387 */ /* 0x000fe20000100800 */
[----:B------:R-:W-:Y:S01]  /*39590*/  IMAD.MOV.U32 R62, RZ, RZ, R234 ;  /* 0x000000ffff3e7224 */ /* 0x000fe200078e00ea */
[----:B------:R-:W-:Y:S01]  /*395a0*/  MOV R63, R235 ;  /* 0x000000eb003f7202 */ /* 0x000fe20000000f00 */
[----:B------:R-:W-:Y:S01]  /*395b0*/  IMAD.MOV.U32 R56, RZ, RZ, R209 ;  /* 0x000000ffff387224 */ /* 0x000fe200078e00d1 */
[----:B------:R-:W-:Y:S01]  /*395c0*/  MOV R58, R211 ;  /* 0x000000d3003a7202 */ /* 0x000fe20000000f00 */
[----:B------:R-:W-:Y:S01]  /*395d0*/  IMAD.MOV.U32 R57, RZ, RZ, R210 ;  /* 0x000000ffff397224 */ /* 0x000fe200078e00d2 */
[----:B------:R-:W-:Y:S01]  /*395e0*/  STL.64 [R1+0x240], R40 ;  /* 0x0002402801007387 */ /* 0x000fe20000100a00 */
[----:B--2---:R-:W-:Y:S03]  /*395f0*/  HMMA.1688.F32.TF32 R44, R168, R34, R92 ;  /* 0x00000022a82c723c */ /* 0x004fe6000008105c */
[----:B------:R2:W-:Y:S01]  /*39600*/  STL.64 [R1+0x248], R42 ;  /* 0x0002482a01007387 */ /* 0x0005e20000100a00 */
[----:B------:R-:W-:Y:S01]  /*39610*/  IMAD.MOV.U32 R59, RZ, RZ, R215 ;  /* 0x000000ffff3b7224 */ /* 0x000fe200078e00d7 */
[----:B------:R-:W-:Y:S01]  /*39620*/  MOV R73, R219 ;  /* 0x000000db00497202 */ /* 0x000fe20000000f00 */
[----:B------:R-:W-:Y:S01]  /*39630*/  IMAD.MOV.U32 R72, RZ, RZ, R218 ;  /* 0x000000ffff487224 */ /* 0x000fe200078e00da */
[----:B------:R-:W-:Y:S01]  /*39640*/  LDS R80, [R4+0xd180] ;  /* 0x00d1800004507984 */ /* 0x000fe20000000800 */
[----:B------:R-:W-:-:S02]  /*39650*/  IMAD.MOV.U32 R74, RZ, RZ, R227 ;  /* 0x000000ffff4a7224 */ /* 0x000fc400078e00e3 */
[----:B------:R-:W-:Y:S01]  /*39660*/  IMAD.MOV.U32 R75, RZ, RZ, R231 ;  /* 0x000000ffff4b7224 */ /* 0x000fe200078e00e7 */
[----:B------:R-:W-:Y:S01]  /*39670*/  LDS R82, [R4+0xd980] ;  /* 0x00d9800004527984 */ /* 0x000fe20000000800 */
[----:B--2---:R-:W-:Y:S03]  /*39680*/  HMMA.1688.F32.TF32 R40, R168, R38, R96 ;  /* 0x00000026a828723c */ /* 0x004fe60000081060 */
[----:B------:R-:W-:Y:S04]  /*39690*/  STL [R1+0x1b74], R165 ;  /* 0x001b74a501007387 */ /* 0x000fe80000100800 */
[----:B------:R-:W-:Y:S04]  /*396a0*/  STL [R1+0x1b70], R166 ;  /* 0x001b70a601007387 */ /* 0x000fe80000100800 */
[----:B------:R-:W-:Y:S04]  /*396b0*/  STL [R1+0x1b6c], R167 ;  /* 0x001b6ca701007387 */ /* 0x000fe80000100800 */
[----:B------:R-:W-:Y:S04]  /*396c0*/  STL.64 [R1+0x230], R44 ;  /* 0x0002302c01007387 */ /* 0x000fe80000100a00 */
[----:B------:R2:W-:Y:S04]  /*396d0*/  STL.64 [R1+0x238], R46 ;  /* 0x0002382e01007387 */ /* 0x0005e80000100a00 */
[----:B------:R-:W-:Y:S01]  /*396e0*/  LDS R81, [R5+0xd180] ;  /* 0x00d1800005517984 */ /* 0x000fe20000000800 */
[----:B------:R-:W-:Y:S01]  /*396f0*/  MOV R171, R40 ;  /* 0x0000002800ab7202 */ /* 0x000fe20000000f00 */
[----:B------:R-:W-:Y:S01]  /*39700*/  IMAD.MOV.U32 R170, RZ, RZ, R41 ;  /* 0x000000ffffaa7224 */ /* 0x000fe200078e0029 */
[----:B------:R-:W-:Y:S01]  /*39710*/  MOV R168, R43 ;  /* 0x0000002b00a87202 */ /* 0x000fe20000000f00 */
[----:B------:R-:W-:Y:S01]  /*39720*/  IMAD.MOV.U32 R169, RZ, RZ, R42 ;  /* 0x000000ffffa97224 */ /* 0x000fe200078e002a */
[----:B------:R-:W-:Y:S01]  /*39730*/  LDS R83, [R5+0xd980] ;  /* 0x00d9800005537984 */ /* 0x000fe20000000800 */
[C---:B--2---:R-:W-:Y:S08]  /*39740*/  HMMA.1688.F32.TF32 R44, R172.reuse, R10, R100 ;  /* 0x0000000aac2c723c */ /* 0x044ff00000081064 */
[----:B------:R-:W-:Y:S01]  /*39750*/  HMMA.1688.F32.TF32 R40, R172, R14, R104 ;  /* 0x0000000eac28723c */ /* 0x000fe20000081068 */
[----:B------:R2:W-:Y:S04]  /*39760*/  STL [R1+0x1b88], R168 ;  /* 0x001b88a801007387 */ /* 0x0005e80000100800 */
[----:B------:R-:W-:Y:S04]  /*39770*/  STL [R1+0x1b84], R170 ;  /* 0x001b84aa01007387 */ /* 0x000fe80000100800 */
[----:B------:R3:W-:Y:S04]  /*39780*/  STL [R1+0x1b80], R171 ;  /* 0x001b80ab01007387 */ /* 0x0007e80000100800 */
[----:B------:R4:W-:Y:S04]  /*39790*/  STL [R1+0x1b7c], R169 ;  /* 0x001b7ca901007387 */ /* 0x0009e80000100800 */
[----:B------:R-:W-:Y:S04]  /*397a0*/  STL.64 [R1+0x210], R44 ;  /* 0x0002102c01007387 */ /* 0x000fe80000100a00 */
[----:B------:R5:W-:Y:S03]  /*397b0*/  STL.64 [R1+0x218], R46 ;  /* 0x0002182e01007387 */ /* 0x000be60000100a00 */
[----:B--2---:R-:W-:Y:S01]  /*397c0*/  IMAD.MOV.U32 R168, RZ, RZ, R40 ;  /* 0x000000ffffa87224 */ /* 0x004fe200078e0028 */
[----:B---3--:R-:W-:Y:S01]  /*397d0*/  MOV R171, R42 ;  /* 0x0000002a00ab7202 */ /* 0x008fe20000000f00 */
[----:B------:R-:W-:-:S02]  /*397e0*/  IMAD.MOV.U32 R170, RZ, RZ, R41 ;  /* 0x000000ffffaa7224 */ /* 0x000fc400078e0029 */
[----:B----4-:R-:W-:Y:S02]  /*397f0*/  IMAD.MOV.U32 R169, RZ, RZ, R43 ;  /* 0x000000ffffa97224 */ /* 0x010fe400078e002b */
[C---:B------:R-:W-:Y:S08]  /*39800*/  HMMA.1688.F32.TF32 R40, R172.reuse, R22, R112 ;  /* 0x00000016ac28723c */ /* 0x040ff00000081070 */
[----:B-----5:R-:W-:Y:S01]  /*39810*/  HMMA.1688.F32.TF32 R44, R172, R18, R108 ;  /* 0x00000012ac2c723c */ /* 0x020fe2000008106c */
[----:B------:R-:W-:Y:S04]  /*39820*/  STL [R1+0x1b98], R168 ;  /* 0x001b98a801007387 */ /* 0x000fe80000100800 */
[----:B------:R-:W-:Y:S04]  /*39830*/  STL [R1+0x1b94], R170 ;  /* 0x001b94aa01007387 */ /* 0x000fe80000100800 */
[----:B------:R2:W-:Y:S04]  /*39840*/  STL [R1+0x1b90], R171 ;  /* 0x001b90ab01007387 */ /* 0x0005e80000100800 */
[----:B------:R3:W-:Y:S03]  /*39850*/  STL [R1+0x1b8c], R169 ;  /* 0x001b8ca901007387 */ /* 0x0007e60000100800 */
[----:B--2---:R-:W-:-:S07]  /*39860*/  IMAD.MOV.U32 R171, RZ, RZ, R40 ;  /* 0x000000ffffab7224 */ /* 0x004fce00078e0028 */
[----:B------:R-:W-:Y:S01]  /*39870*/  STL.64 [R1+0x1f0], R44 ;  /* 0x0001f02c01007387 */ /* 0x000fe20000100a00 */
[----:B---3--:R-:W-:-:S03]  /*39880*/  MOV R169, R41 ;  /* 0x0000002900a97202 */ /* 0x008fc60000000f00 */
[----:B------:R-:W-:Y:S04]  /*39890*/  STL.64 [R1+0x1f8], R46 ;  /* 0x0001f82e01007387 */ /* 0x000fe80000100a00 */
[----:B------:R2:W-:Y:S02]  /*398a0*/  STL.64 [R1+0x1e8], R42 ;  /* 0x0001e82a01007387 */ /* 0x0005e40000100a00 */
[C---:B--2---:R-:W-:Y:S02]  /*398b0*/  HMMA.1688.F32.TF32 R40, R172.reuse, R26, R116 ;  /* 0x0000001aac28723c */ /* 0x044fe40000081074 */
[----:B------:R-:W-:Y:S04]  /*398c0*/  STL [R1+0x1ba0], R171 ;  /* 0x001ba0ab01007387 */ /* 0x000fe80000100800 */
[----:B------:R-:W-:Y:S11]  /*398d0*/  STL [R1+0x1b9c], R169 ;  /* 0x001b9ca901007387 */ /* 0x000ff60000100800 */
[----:B------:R-:W-:Y:S06]  /*398e0*/  @!UPT UIADD3 URZ, URZ, URZ, URZ ;  /* 0x0000003f3f3ff290 */ /* 0x000fec000fffe03f */
[----:B------:R2:W-:Y:S01]  /*398f0*/  STL.64 [R1+0x1d0], R40 ;  /* 0x0001d02801007387 */ /* 0x0005e20000100a00 */
[----:B------:R-:W-:Y:S02]  /*39900*/  IMAD.MOV.U32 R168, RZ, RZ, R42 ;  /* 0x000000ffffa87224 */ /* 0x000fe400078e002a */
[----:B------:R-:W-:Y:S02]  /*39910*/  IMAD.MOV.U32 R170, RZ, RZ, R43 ;  /* 0x000000ffffaa7224 */ /* 0x000fe400078e002b */
[C---:B--2---:R-:W-:Y:S03]  /*39920*/  HMMA.1688.F32.TF32 R40, R172.reuse, R30, R120 ;  /* 0x0000001eac28723c */ /* 0x044fe60000081078 */
[----:B------:R-:W-:Y:S04]  /*39930*/  STL [R1+0x1ba8], R170 ;  /* 0x001ba8aa01007387 */ /* 0x000fe80000100800 */
[----:B------:R-:W-:Y:S01]  /*39940*/  STL [R1+0x1ba4], R168 ;  /* 0x001ba4a801007387 */ /* 0x000fe20000100800 */
[C---:B------:R-:W-:Y:S11]  /*39950*/  HMMA.1688.F32.TF32 R44, R172.reuse, R34, R124 ;  /* 0x00000022ac2c723c */ /* 0x040ff6000008107c */
[----:B------:R-:W-:Y:S04]  /*39960*/  @!UPT UIADD3 URZ, URZ, URZ, URZ ;  /* 0x0000003f3f3ff290 */ /* 0x000fe8000fffe03f */
[----:B------:R2:W-:Y:S01]  /*39970*/  STL.64 [R1+0x1c0], R40 ;  /* 0x0001c02801007387 */ /* 0x0005e20000100a00 */
[----:B------:R-:W-:Y:S01]  /*39980*/  MOV R171, R42 ;  /* 0x0000002a00ab7202 */ /* 0x000fe20000000f00 */
[----:B------:R-:W-:Y:S02]  /*39990*/  IMAD.MOV.U32 R169, RZ, RZ, R43 ;  /* 0x000000ffffa97224 */ /* 0x000fe400078e002b */
[----:B--2---:R-:W-:Y:S02]  /*399a0*/  HMMA.1688.F32.TF32 R40, R172, R38, R128 ;  /* 0x00000026ac28723c */ /* 0x004fe40000081080 */
[----:B------:R-:W-:Y:S04]  /*399b0*/  STL [R1+0x1bb0], R171 ;  /* 0x001bb0ab01007387 */ /* 0x000fe80000100800 */
[----:B------:R2:W-:Y:S04]  /*399c0*/  STL [R1+0x1bac], R169 ;  /* 0x001baca901007387 */ /* 0x0005e80000100800 */
[----:B------:R-:W-:Y:S04]  /*399d0*/  STL.64 [R1+0x1b0], R44 ;  /* 0x0001b02c01007387 */ /* 0x000fe80000100a00 */
[----:B------:R3:W-:Y:S01]  /*399e0*/  STL.64 [R1+0x1b8], R46 ;  /* 0x0001b82e01007387 */ /* 0x0007e20000100a00 */
[----:B------:R-:W-:Y:S01]  /*399f0*/  HMMA.1688.F32.TF32 R48, R220, R18, R140 ;  /* 0x00000012dc30723c */ /* 0x000fe2000008108c */
[----:B------:R-:W-:Y:S01]  /*39a00*/  IMAD.MOV.U32 R237, RZ, RZ, R239 ;  /* 0x000000ffffed7224 */ /* 0x000fe200078e00ef */
[----:B------:R-:W-:-:S02]  /*39a10*/  MOV R36, R236 ;  /* 0x000000ec00247202 */ /* 0x000fc40000000f00 */
[----:B------:R-:W-:Y:S01]  /*39a20*/  MOV R244, R246 ;  /* 0x000000f600f47202 */ /* 0x000fe20000000f00 */
[----:B------:R-:W-:Y:S01]  /*39a30*/  IMAD.MOV.U32 R117, RZ, RZ, R230 ;  /* 0x000000ffff757224 */ /* 0x000fe200078e00e6 */
[----:B------:R-:W-:Y:S01]  /*39a40*/  MOV R116, R224 ;  /* 0x000000e000747202 */ /* 0x000fe20000000f00 */
[----:B------:R-:W-:Y:S01]  /*39a50*/  IMAD.MOV.U32 R118, RZ, RZ, R229 ;  /* 0x000000ffff767224 */ /* 0x000fe200078e00e5 */
[----:B------:R-:W-:Y:S01]  /*39a60*/  MOV R119, R228 ;  /* 0x000000e400777202 */ /* 0x000fe20000000f00 */
[----:B------:R-:W-:Y:S01]  /*39a70*/  IMAD.MOV.U32 R105, RZ, RZ, R249 ;  /* 0x000000ffff697224 */ /* 0x000fe200078e00f9 */
[----:B--2---:R-:W-:Y:S01]  /*39a80*/  MOV R169, R41 ;  /* 0x0000002900a97202 */ /* 0x004fe20000000f00 */
[----:B---3--:R-:W-:Y:S01]  /*39a90*/  HMMA.1688.F32.TF32 R44, R220, R10, R132 ;  /* 0x0000000adc2c723c */ /* 0x008fe20000081084 */
[----:B------:R-:W-:Y:S01]  /*39aa0*/  IMAD.MOV.U32 R171, RZ, RZ, R40 ;  /* 0x000000ffffab7224 */ /* 0x000fe200078e0028 */
[----:B------:R-:W-:Y:S01]  /*39ab0*/  MOV R104, R248 ;  /* 0x000000f800687202 */ /* 0x000fe20000000f00 */
[----:B------:R-:W-:Y:S01]  /*39ac0*/  IMAD.MOV.U32 R170, RZ, RZ, R42 ;  /* 0x000000ffffaa7224 */ /* 0x000fe200078e002a */
[----:B------:R-:W-:Y:S01]  /*39ad0*/  MOV R107, R251 ;  /* 0x000000fb006b7202 */ /* 0x000fe20000000f00 */
[----:B------:R-:W-:-:S02]  /*39ae0*/  IMAD.MOV.U32 R168, RZ, RZ, R43 ;  /* 0x000000ffffa87224 */ /* 0x000fc400078e002b */
[----:B------:R-:W-:Y:S01]  /*39af0*/  IMAD.MOV.U32 R106, RZ, RZ, R250 ;  /* 0x000000ffff6a7224 */ /* 0x000fe200078e00fa */
[C---:B------:R-:W-:Y:S01]  /*39b00*/  HMMA.1688.F32.TF32 R40, R220.reuse, R14, R136 ;  /* 0x0000000edc28723c */ /* 0x040fe20000081088 */
[----:B------:R-:W-:Y:S01]  /*39b10*/  IMAD.MOV.U32 R84, RZ, RZ, R240 ;  /* 0x000000ffff547224 */ /* 0x000fe200078e00f0 */
[----:B------:R2:W-:Y:S04]  /*39b20*/  STL [R1+0x1bc0], R168 ;  /* 0x001bc0a801007387 */ /* 0x0005e80000100800 */
[----:B------:R3:W-:Y:S04]  /*39b30*/  STL [R1+0x1bbc], R170 ;  /* 0x001bbcaa01007387 */ /* 0x0007e80000100800 */
[----:B------:R-:W-:Y:S04]  /*39b40*/  STL [R1+0x1bb8], R171 ;  /* 0x001bb8ab01007387 */ /* 0x000fe80000100800 */
[----:B------:R4:W-:Y:S04]  /*39b50*/  STL [R1+0x1bb4], R169 ;  /* 0x001bb4a901007387 */ /* 0x0009e80000100800 */
[----:B------:R-:W-:Y:S04]  /*39b60*/  STL.64 [R1+0x190], R44 ;  /* 0x0001902c01007387 */ /* 0x000fe80000100a00 */
[----:B------:R5:W-:Y:S02]  /*39b70*/  STL.64 [R1+0x198], R46 ;  /* 0x0001982e01007387 */ /* 0x000be40000100a00 */
[----:B--2---:R-:W-:Y:S01]  /*39b80*/  MOV R168, R40 ;  /* 0x0000002800a87202 */ /* 0x004fe20000000f00 */
[----:B---3--:R-:W-:Y:S01]  /*39b90*/  IMAD.MOV.U32 R170, RZ, RZ, R41 ;  /* 0x000000ffffaa7224 */ /* 0x008fe200078e0029 */
[----:B----4-:R-:W-:Y:S01]  /*39ba0*/  MOV R169, R43 ;  /* 0x0000002b00a97202 */ /* 0x010fe20000000f00 */
[----:B------:R-:W-:Y:S01]  /*39bb0*/  IMAD.MOV.U32 R171, RZ, RZ, R42 ;  /* 0x000000ffffab7224 */ /* 0x000fe200078e002a */
[----:B------:R-:W-:Y:S01]  /*39bc0*/  MOV R86, R242 ;  /* 0x000000f200567202 */ /* 0x000fe20000000f00 */
[----:B------:R-:W-:Y:S01]  /*39bd0*/  HMMA.1688.F32.TF32 R40, R220, R26, R148 ;  /* 0x0000001adc28723c */ /* 0x000fe20000081094 */
[----:B------:R-:W-:-:S02]  /*39be0*/  IMAD.MOV.U32 R85, RZ, RZ, R241 ;  /* 0x000000ffff557224 */ /* 0x000fc400078e00f1 */
[----:B------:R-:W-:Y:S02]  /*39bf0*/  IMAD.MOV.U32 R87, RZ, RZ, R243 ;  /* 0x000000ffff577224 */ /* 0x000fe400078e00f3 */
[----:B------:R-:W-:Y:S01]  /*39c00*/  IMAD.MOV.U32 R94, RZ, RZ, R238 ;  /* 0x000000ffff5e7224 */ /* 0x000fe200078e00ee */
[----:B------:R-:W-:Y:S01]  /*39c10*/  MOV R113, R13 ;  /* 0x0000000d00717202 */ /* 0x000fe20000000f00 */
[----:B------:R-:W-:Y:S01]  /*39c20*/  IMAD.MOV.U32 R112, RZ, RZ, R12 ;  /* 0x000000ffff707224 */ /* 0x000fe200078e000c */
[----:B-----5:R-:W-:Y:S01]  /*39c30*/  HMMA.1688.F32.TF32 R44, R220, R22, R144 ;  /* 0x00000016dc2c723c */ /* 0x020fe20000081090 */
[----:B------:R-:W-:Y:S04]  /*39c40*/  STL.64 [R1+0x170], R48 ;  /* 0x0001703001007387 */ /* 0x000fe80000100a00 */
[----:B------:R-:W-:Y:S01]  /*39c50*/  STL.64 [R1+0x178], R50 ;  /* 0x0001783201007387 */ /* 0x000fe20000100a00 */
[----:B------:R-:W-:-:S02]  /*39c60*/  IMAD.MOV.U32 R114, RZ, RZ, R9 ;  /* 0x000000ffff727224 */ /* 0x000fc400078e0009 */
[----:B------:R-:W-:Y:S01]  /*39c70*/  IMAD.MOV.U32 R115, RZ, RZ, R8 ;  /* 0x000000ffff737224 */ /* 0x000fe200078e0008 */
[C---:B-1----:R-:W-:Y:S01]  /*39c80*/  HMMA.1688.F32.TF32 R56, R76.reuse, R18, R56 ;  /* 0x000000124c38723c */ /* 0x042fe20000081038 */
[----:B------:R-:W-:Y:S01]  /*39c90*/  MOV R89, R37 ;  /* 0x0000002500597202 */ /* 0x000fe20000000f00 */
[----:B------:R-:W-:Y:S01]  /*39ca0*/  IMAD.MOV.U32 R90, RZ, RZ, R33 ;  /* 0x000000ffff5a7224 */ /* 0x000fe200078e0021 */
[----:B------:R-:W-:Y:S04]  /*39cb0*/  LDS R140, [R2+0xe000] ;  /* 0x00e00000028c7984 */ /* 0x000fe80000000800 */
[----:B------:R-:W-:Y:S01]  /*39cc0*/  IMAD.MOV.U32 R164, RZ, RZ, R40 ;  /* 0x000000ffffa47224 */ /* 0x000fe200078e0028 */
[----:B------:R-:W-:Y:S01]  /*39cd0*/  MOV R166, R42 ;  /* 0x0000002a00a67202 */ /* 0x000fe20000000f00 */
[----:B------:R-:W-:Y:S01]  /*39ce0*/  IMAD.MOV.U32 R165, RZ, RZ, R41 ;  /* 0x000000ffffa57224 */ /* 0x000fe200078e0029 */
[----:B------:R-:W-:Y:S01]  /*39cf0*/  HMMA.1688.F32.TF32 R60, R76, R22, R60 ;  /* 0x000000164c3c723c */ /* 0x000fe2000008103c */
[----:B------:R-:W-:Y:S01]  /*39d00*/  IMAD.MOV.U32 R167, RZ, RZ, R43 ;  /* 0x000000ffffa77224 */ /* 0x000fe200078e002b */
[----:B------:R-:W-:Y:S04]  /*39d10*/  LDS R142, [R2+0xe800] ;  /* 0x00e80000028e7984 */ /* 0x000fe80000000800 */
[----:B------:R-:W-:Y:S04]  /*39d20*/  STL.64 [R1+0x160], R44 ;  /* 0x0001602c01007387 */ /* 0x000fe80000100a00 */
[----:B------:R1:W-:Y:S01]  /*39d30*/  STL.64 [R1+0x168], R46 ;  /* 0x0001682e01007387 */ /* 0x0003e20000100a00 */
[----:B------:R-:W-:Y:S01]  /*39d40*/  HMMA.1688.F32.TF32 R40, R220, R34, R156 ;  /* 0x00000022dc28723c */ /* 0x000fe2000008109c */
[----:B------:R-:W-:-:S02]  /*39d50*/  IMAD.MOV.U32 R91, RZ, RZ, R32 ;  /* 0x000000ffff5b7224 */ /* 0x000fc400078e0020 */
[----:B------:R-:W-:Y:S04]  /*39d60*/  LDS R141, [R0+0xe000] ;  /* 0x00e00000008d7984 */ /* 0x000fe80000000800 */
[----:B------:R-:W-:Y:S01]  /*39d70*/  LDS R143, [R0+0xe800] ;  /* 0x00e80000008f7984 */ /* 0x000fe20000000800 */
[----:B-1----:R-:W-:Y:S08]  /*39d80*/  HMMA.1688.F32.TF32 R44, R220, R30, R152 ;  /* 0x0000001edc2c723c */ /* 0x002ff00000081098 */
[C---:B------:R-:W-:Y:S08]  /*39d90*/  HMMA.1688.F32.TF32 R64, R76.reuse, R26, R64 ;  /* 0x0000001a4c40723c */ /* 0x040ff00000081040 */
[C---:B------:R-:W-:Y:S08]  /*39da0*/  HMMA.1688.F32.TF32 R68, R76.reuse, R30, R68 ;  /* 0x0000001e4c44723c */ /* 0x040ff00000081044 */
[----:B------:R-:W-:Y:S01]  /*39db0*/  HMMA.1688.F32.TF32 R72, R76, R34, R72 ;  /* 0x000000224c48723c */ /* 0x000fe20000081048 */
[----:B------:R-:W-:Y:S04]  /*39dc0*/  STL.64 [R1+0x140], R44 ;  /* 0x0001402c01007387 */ /* 0x000fe80000100a00 */
[----:B------:R-:W-:Y:S04]  /*39dd0*/  STL.64 [R1+0x148], R46 ;  /* 0x0001482e01007387 */ /* 0x000fe80000100a00 */
[----:B------:R-:W-:Y:S04]  /*39de0*/  STL.64 [R1+0x130], R40 ;  /* 0x0001302801007387 */ /* 0x000fe80000100a00 */
[----:B------:R-:W-:Y:S04]  /*39df0*/  STL.64 [R1+0x138], R42 ;  /* 0x0001382a01007387 */ /* 0x000fe80000100a00 */
[----:B------:R-:W-:Y:S04]  /*39e00*/  LDS R40, [R2+0xd100] ;  /* 0x00d1000002287984 */ /* 0x000fe80000000800 */
[----:B------:R-:W-:Y:S04]  /*39e10*/  LDS R42, [R2+0xd900] ;  /* 0x00d90000022a7984 */ /* 0x000fe80000000800 */
[----:B------:R-:W-:Y:S04]  /*39e20*/  LDS R41, [R0+0xd100] ;  /* 0x00d1000000297984 */ /* 0x000fe80000000800 */
[----:B------:R-:W1:Y:S01]  /*39e30*/  LDS R43, [R0+0xd900] ;  /* 0x00d90000002b7984 */ /* 0x000e620000000800 */
[----:B------:R-:W-:Y:S01]  /*39e40*/  HMMA.1688.F32.TF32 R220, R220, R38, R160 ;  /* 0x00000026dcdc723c */ /* 0x000fe200000810a0 */
[----:B------:R-:W-:Y:S01]  /*39e50*/  MOV R239, R29 ;  /* 0x0000001d00ef7202 */ /* 0x000fe20000000f00 */
[----:B------:R-:W-:Y:S01]  /*39e60*/  IMAD.MOV.U32 R236, RZ, RZ, R28 ;  /* 0x000000ffffec7224 */ /* 0x000fe200078e001c */
[----:B------:R-:W-:Y:S01]  /*39e70*/  MOV R246, R3 ;  /* 0x0000000300f67202 */ /* 0x000fe20000000f00 */
[----:B------:R-:W-:Y:S04]  /*39e80*/  LDS R44, [R4+0xd100] ;  /* 0x00d10000042c7984 */ /* 0x000fe80000000800 */
[----:B------:R-:W-:Y:S04]  /*39e90*/  LDS R46, [R4+0xd900] ;  /* 0x00d90000042e7984 */ /* 0x000fe80000000800 */
[----:B------:R-:W-:Y:S04]  /*39ea0*/  LDS R45, [R5+0xd100] ;  /* 0x00d10000052d7984 */ /* 0x000fe80000000800 */
[----:B------:R-:W2:Y:S01]  /*39eb0*/  LDS R47, [R5+0xd900] ;  /* 0x00d90000052f7984 */ /* 0x000ea20000000800 */
[----:B------:R-:W-:Y:S01]  /*39ec0*/  IMAD.MOV.U32 R108, RZ, RZ, R20 ;  /* 0x000000ffff6c7224 */ /* 0x000fe200078e0014 */
[----:B------:R-:W-:Y:S01]  /*39ed0*/  MOV R110, R16 ;  /* 0x00000010006e7202 */ /* 0x000fe20000000f00 */
[----:B------:R-:W-:Y:S01]  /*39ee0*/  IMAD.MOV.U32 R109, RZ, RZ, R21 ;  /* 0x000000ffff6d7224 */ /* 0x000fe200078e0015 */
[----:B------:R-:W-:Y:S01]  /*39ef0*/  LDS R172, [R4+0xe000] ;  /* 0x00e0000004ac7984 */ /* 0x000fe20000000800 */
[----:B------:R-:W-:-:S03]  /*39f00*/  IMAD.MOV.U32 R111, RZ, RZ, R17 ;  /* 0x000000ffff6f7224 */ /* 0x000fc600078e0011 */
[----:B------:R-:W-:Y:S04]  /*39f10*/  LDS R174, [R4+0xe800] ;  /* 0x00e8000004ae7984 */ /* 0x000fe80000000800 */
[----:B------:R-:W-:Y:S04]  /*39f20*/  LDS R173, [R5+0xe000] ;  /* 0x00e0000005ad7984 */ /* 0x000fe80000000800 */
[----:B------:R-:W-:Y:S01]  /*39f30*/  LDS R175, [R5+0xe800] ;  /* 0x00e8000005af7984 */ /* 0x000fe20000000800 */
[C---:B-1----:R-:W-:Y:S03]  /*39f40*/  HMMA.1688.F32.TF32 R48, R40.reuse, R10, R176 ;  /* 0x0000000a2830723c */ /* 0x042fe600000810b0 */
[----:B------:R-:W-:Y:S04]  /*39f50*/  STL [R1+0x1b34], R220 ;  /* 0x001b34dc01007387 */ /* 0x000fe80000100800 */
[----:B------:R-:W-:Y:S04]  /*39f60*/  STL [R1+0x1b30], R221 ;  /* 0x001b30dd01007387 */ /* 0x000fe80000100800 */
[----:B------:R-:W-:Y:S04]  /*39f70*/  STL [R1+0x1b2c], R222 ;  /* 0x001b2cde01007387 */ /* 0x000fe80000100800 */
[----:B------:R-:W-:Y:S08]  /*39f80*/  STL [R1+0x1b28], R223 ;  /* 0x001b28df01007387 */ /* 0x000ff00000100800 */
[----:B------:R-:W-:Y:S04]  /*39f90*/  STL.64 [R1+0x300], R48 ;  /* 0x0003003001007387 */ /* 0x000fe80000100a00 */
[----:B------:R1:W-:Y:S02]  /*39fa0*/  STL.64 [R1+0x308], R50 ;  /* 0x0003083201007387 */ /* 0x0003e40000100a00 */
[C---:B-1----:R-:W-:Y:S11]  /*39fb0*/  HMMA.1688.F32.TF32 R48, R40.reuse, R14, R180 ;  /* 0x0000000e2830723c */ /* 0x042ff600000810b4 */
[----:B------:R-:W-:Y:S11]  /*39fc0*/  @!UPT UIADD3 URZ, URZ, URZ, URZ ;  /* 0x0000003f3f3ff290 */ /* 0x000ff6000fffe03f */
[----:B------:R-:W-:Y:S02]  /*39fd0*/  @!UPT UIADD3 URZ, URZ, URZ, URZ ;  /* 0x0000003f3f3ff290 */ /* 0x000fe4000fffe03f */
[----:B------:R-:W-:Y:S01]  /*39fe0*/  IMAD.MOV.U32 R220, RZ, RZ, R48 ;  /* 0x000000ffffdc7224 */ /* 0x000fe200078e0030 */
[----:B------:R-:W-:Y:S01]  /*39ff0*/  MOV R221, R49 ;  /* 0x0000003100dd7202 */ /* 0x000fe20000000f00 */
[----:B------:R-:W-:Y:S02]  /*3a000*/  IMAD.MOV.U32 R222, RZ, RZ, R50 ;  /* 0x000000ffffde7224 */ /* 0x000fe400078e0032 */
[----:B------:R-:W-:Y:S02]  /*3a010*/  IMAD.MOV.U32 R223, RZ, RZ, R51 ;  /* 0x000000ffffdf7224 */ /* 0x000fe400078e0033 */
[C---:B------:R-:W-:Y:S03]  /*3a020*/  HMMA.1688.F32.TF32 R48, R40.reuse, R22, R188 ;  /* 0x000000162830723c */ /* 0x040fe600000810bc */
[----:B------:R1:W-:Y:S04]  /*3a030*/  STL [R1+0x1b44], R223 ;  /* 0x001b44df01007387 */ /* 0x0003e80000100800 */
[----:B------:R3:W-:Y:S01]  /*3a040*/  STL [R1+0x1b40], R222 ;  /* 0x001b40de01007387 */ /* 0x0007e20000100800 */
[----:B------:R-:W-:Y:S03]  /*3a050*/  HMMA.1688.F32.TF32 R52, R40, R18, R184 ;  /* 0x000000122834723c */ /* 0x000fe600000810b8 */
[----:B------:R-:W-:Y:S04]  /*3a060*/  STL [R1+0x1b3c], R220 ;  /* 0x001b3cdc01007387 */ /* 0x000fe80000100800 */
[----:B------:R4:W-:Y:S09]  /*3a070*/  STL [R1+0x1b38], R221 ;  /* 0x001b38dd01007387 */ /* 0x0009f20000100800 */
[----:B-1----:R-:W-:Y:S01]  /*3a080*/  MOV R223, R48 ;  /* 0x0000003000df7202 */ /* 0x002fe20000000f00 */
[----:B---3--:R-:W-:Y:S01]  /*3a090*/  IMAD.MOV.U32 R222, RZ, RZ, R49 ;  /* 0x000000ffffde7224 */ /* 0x008fe200078e0031 */
[----:B----4-:R-:W-:Y:S01]  /*3a0a0*/  MOV R221, R51 ;  /* 0x0000003300dd7202 */ /* 0x010fe20000000f00 */
[----:B------:R-:W-:-:S02]  /*3a0b0*/  IMAD.MOV.U32 R220, RZ, RZ, R50 ;  /* 0x000000ffffdc7224 */ /* 0x000fc400078e0032 */
[----:B------:R-:W-:Y:S02]  /*3a0c0*/  HMMA.1688.F32.TF32 R48, R40, R26, R192 ;  /* 0x0000001a2830723c */ /* 0x000fe400000810c0 */
[----:B------:R-:W-:Y:S01]  /*3a0d0*/  STL.64 [R1+0x2e0], R52 ;  /* 0x0002e03401007387 */ /* 0x000fe20000100a00 */
[----:B------:R-:W-:-:S03]  /*3a0e0*/  IMAD.MOV.U32 R29, RZ, RZ, R245 ;  /* 0x000000ffff1d7224 */ /* 0x000fc600078e00f5 */
[----:B------:R-:W-:Y:S01]  /*3a0f0*/  STL.64 [R1+0x2e8], R54 ;  /* 0x0002e83601007387 */ /* 0x000fe20000100a00 */
[----:B------:R-:W-:Y:S01]  /*3a100*/  IMAD.MOV.U32 R245, RZ, RZ, R247 ;  /* 0x000000fffff57224 */ /* 0x000fe200078e00f7 */
[----:B------:R-:W-:Y:S02]  /*3a110*/  MOV R247, R25 ;  /* 0x0000001900f77202 */ /* 0x000fe40000000f00 */
[----:B------:R-:W-:Y:S01]  /*3a120*/  STL [R1+0x1b54], R223 ;  /* 0x001b54df01007387 */ /* 0x000fe20000100800 */
[----:B------:R-:W-:-:S03]  /*3a130*/  IMAD.MOV.U32 R28, RZ, RZ, R24 ;  /* 0x000000ffff1c7224 */ /* 0x000fc600078e0018 */
[----:B------:R-:W-:Y:S01]  /*3a140*/  STL [R1+0x1b50], R222 ;  /* 0x001b50de01007387 */ /* 0x000fe20000100800 */
[----:B------:R-:W-:Y:S02]  /*3a150*/  IMAD.MOV.U32 R24, RZ, RZ, R252 ;  /* 0x000000ffff187224 */ /* 0x000fe400078e00fc */
[----:B------:R-:W-:Y:S01]  /*3a160*/  IMAD.MOV.U32 R25, RZ, RZ, R6 ;  /* 0x000000ffff197224 */ /* 0x000fe200078e0006 */
[----:B------:R-:W-:Y:S04]  /*3a170*/  STL [R1+0x1b4c], R220 ;  /* 0x001b4cdc01007387 */ /* 0x000fe80000100800 */
[----:B------:R-:W-:Y:S02]  /*3a180*/  STL [R1+0x1b48], R221 ;  /* 0x001b48dd01007387 */ /* 0x000fe40000100800 */
[----:B------:R-:W-:Y:S01]  /*3a190*/  IMAD.MOV.U32 R252, RZ, RZ, R49 ;  /* 0x000000fffffc7224 */ /* 0x000fe200078e0031 */
[----:B------:R-:W-:Y:S01]  /*3a1a0*/  MOV R3, R51 ;  /* 0x0000003300037202 */ /* 0x000fe20000000f00 */
[----:B------:R-:W-:Y:S01]  /*3a1b0*/  IMAD.MOV.U32 R6, RZ, RZ, R50 ;  /* 0x000000ffff067224 */ /* 0x000fe200078e0032 */
[----:B------:R1:W-:Y:S02]  /*3a1c0*/  STL [R1+0x2c0], R48 ;  /* 0x0002c03001007387 */ /* 0x0003e40000100800 */
[C---:B-1----:R-:W-:Y:S02]  /*3a1d0*/  HMMA.1688.F32.TF32 R48, R40.reuse, R30, R196 ;  /* 0x0000001e2830723c */ /* 0x042fe400000810c4 */
[----:B------:R-:W-:Y:S04]  /*3a1e0*/  STL [R1+0x1b60], R3 ;  /* 0x001b600301007387 */ /* 0x000fe80000100800 */
[----:B------:R-:W-:Y:S04]  /*3a1f0*/  STL [R1+0x1b5c], R6 ;  /* 0x001b5c0601007387 */ /* 0x000fe80000100800 */
[----:B------:R-:W-:Y:S11]  /*3a200*/  STL [R1+0x1b58], R252 ;  /* 0x001b58fc01007387 */ /* 0x000ff60000100800 */
[----:B------:R-:W-:Y:S02]  /*3a210*/  @!UPT UIADD3 URZ, URZ, URZ, URZ ;  /* 0x0000003f3f3ff290 */ /* 0x000fe4000fffe03f */
[----:B------:R1:W-:Y:S01]  /*3a220*/  STL.64 [R1+0x2b8], R50 ;  /* 0x0002b83201007387 */ /* 0x0003e20000100a00 */
[----:B------:R-:W-:Y:S02]  /*3a230*/  IMAD.MOV.U32 R220, RZ, RZ, R48 ;  /* 0x000000ffffdc7224 */ /* 0x000fe400078e0030 */
[----:B------:R-:W-:Y:S02]  /*3a240*/  IMAD.MOV.U32 R221, RZ, RZ, R49 ;  /* 0x000000ffffdd7224 */ /* 0x000fe400078e0031 */
[C---:B-1----:R-:W-:Y:S08]  /*3a250*/  HMMA.1688.F32.TF32 R48, R40.reuse, R34, R200 ;  /* 0x000000222830723c */ /* 0x042ff000000810c8 */
[----:B------:R-:W-:Y:S01]  /*3a260*/  HMMA.1688.F32.TF32 R40, R40, R38, R204 ;  /* 0x000000262828723c */ /* 0x000fe200000810cc */
[----:B------:R1:W-:Y:S04]  /*3a270*/  STL [R1+0x1b68], R221 ;  /* 0x001b68dd01007387 */ /* 0x0003e80000100800 */
[----:B------:R3:W-:Y:S01]  /*3a280*/  STL [R1+0x1b64], R220 ;  /* 0x001b64dc01007387 */ /* 0x0007e20000100800 */
[----:B------:R-:W-:Y:S01]  /*3a290*/  MOV R98, R244 ;  /* 0x000000f400627202 */ /* 0x000fe20000000f00 */
[----:B------:R-:W-:Y:S01]  /*3a2a0*/  IMAD.MOV.U32 R99, RZ, RZ, R245 ;  /* 0x000000ffff637224 */ /* 0x000fe200078e00f5 */
[----:B------:R-:W-:Y:S01]  /*3a2b0*/  MOV R101, R247 ;  /* 0x000000f700657202 */ /* 0x000fe20000000f00 */
[----:B------:R-:W-:Y:S01]  /*3a2c0*/  IMAD.MOV.U32 R100, RZ, RZ, R246 ;  /* 0x000000ffff647224 */ /* 0x000fe200078e00f6 */
[----:B------:R-:W-:Y:S01]  /*3a2d0*/  MOV R92, R236 ;  /* 0x000000ec005c7202 */ /* 0x000fe20000000f00 */
        /* <DEDUP_REMOVED lines=8> */
[----:B------:R-:W-:Y:S04]  /*3a360*/  LDS R204, [R2+0xe080] ;  /* 0x00e0800002cc7984 */ /* 0x000fe80000000800 */
[----:B------:R4:W-:Y:S04]  /*3a370*/  STL [R1+0x20], R40 ;  /* 0x0000202801007387 */ /* 0x0009e80000100800 */
[----:B------:R-:W5:Y:S04]  /*3a380*/  LDL.LU R224, [R1+0x1c60] ;  /* 0x001c600001e07983 */ /* 0x000f680000300800 */
[----:B------:R-:W2:Y:S04]  /*3a390*/  LDL.LU R230, [R1+0x1c5c] ;  /* 0x001c5c0001e67983 */ /* 0x000ea80000300800 */
        /* <DEDUP_REMOVED lines=14> */
[----:B------:R-:W-:-:S02]  /*3a480*/  IMAD.MOV.U32 R96, RZ, RZ, R28 ;  /* 0x000000ffff607224 */ /* 0x000fc400078e001c */
[----:B------:R-:W-:Y:S01]  /*3a490*/  IMAD.MOV.U32 R97, RZ, RZ, R29 ;  /* 0x000000ffff617224 */ /* 0x000fe200078e001d */
[----:B------:R-:W-:Y:S01]  /*3a4a0*/  LDS R206, [R2+0xe880] ;  /* 0x00e8800002ce7984 */ /* 0x000fe20000000800 */
[----:B------:R-:W-:Y:S02]  /*3a4b0*/  IMAD.MOV.U32 R102, RZ, RZ, R24 ;  /* 0x000000ffff667224 */ /* 0x000fe400078e0018 */
[----:B------:R-:W-:Y:S01]  /*3a4c0*/  IMAD.MOV.U32 R103, RZ, RZ, R25 ;  /* 0x000000ffff677224 */ /* 0x000fe200078e0019 */
[----:B------:R-:W-:Y:S04]  /*3a4d0*/  LDS R205, [R0+0xe080] ;  /* 0x00e0800000cd7984 */ /* 0x000fe80000000800 */
[----:B------:R-:W-:Y:S01]  /*3a4e0*/  LDS R207, [R0+0xe880] ;  /* 0x00e8800000cf7984 */ /* 0x000fe20000000800 */
[----:B-----5:R-:W-:Y:S01]  /*3a4f0*/  IMAD.MOV.U32 R55, RZ, RZ, R224 ;  /* 0x000000ffff377224 */ /* 0x020fe200078e00e0 */
[----:B--2---:R-:W-:Y:S01]  /*3a500*/  MOV R54, R230 ;  /* 0x000000e600367202 */ /* 0x004fe20000000f00 */
[----:B---3--:R-:W-:-:S02]  /*3a510*/  IMAD.MOV.U32 R53, RZ, RZ, R229 ;  /* 0x000000ffff357224 */ /* 0x008fc400078e00e5 */
[----:B----4-:R-:W-:Y:S02]  /*3a520*/  IMAD.MOV.U32 R52, RZ, RZ, R228 ;  /* 0x000000ffff347224 */ /* 0x010fe400078e00e4 */
[----:B------:R-:W2:Y:S04]  /*3a530*/  LDL.LU R228, [R1+0x1c20] ;  /* 0x001c200001e47983 */ /* 0x000ea80000300800 */
[----:B------:R-:W2:Y:S04]  /*3a540*/  LDL.LU R229, [R1+0x1c1c] ;  /* 0x001c1c0001e57983 */ /* 0x000ea80000300800 */
[----:B------:R-:W2:Y:S04]  /*3a550*/  LDL.LU R230, [R1+0x1c18] ;  /* 0x001c180001e67983 */ /* 0x000ea80000300800 */
[----:B------:R-:W3:Y:S01]  /*3a560*/  LDL.LU R224, [R1+0x1c14] ;  /* 0x001c140001e07983 */ /* 0x000ee20000300800 */
[----:B------:R-:W-:-:S02]  /*3a570*/  IMAD.MOV.U32 R123, RZ, RZ, R217 ;  /* 0x000000ffff7b7224 */ /* 0x000fc400078e00d9 */
[----:B------:R-:W-:Y:S01]  /*3a580*/  IMAD.MOV.U32 R122, RZ, RZ, R216 ;  /* 0x000000ffff7a7224 */ /* 0x000fe200078e00d8 */
[----:B------:R-:W-:Y:S01]  /*3a590*/  MOV R121, R226 ;  /* 0x000000e200797202 */ /* 0x000fe20000000f00 */
[----:B------:R-:W-:Y:S02]  /*3a5a0*/  IMAD.MOV.U32 R120, RZ, RZ, R225 ;  /* 0x000000ffff787224 */ /* 0x000fe400078e00e1 */
[----:B------:R-:W3:Y:S04]  /*3a5b0*/  LDL.LU R225, [R1+0x1c10] ;  /* 0x001c100001e17983 */ /* 0x000ee80000300800 */
[----:B------:R-:W3:Y:S04]  /*3a5c0*/  LDL.LU R226, [R1+0x1c0c] ;  /* 0x001c0c0001e27983 */ /* 0x000ee80000300800 */
[----:B------:R-:W4:Y:S04]  /*3a5d0*/  LDL.LU R216, [R1+0x1c08] ;  /* 0x001c080001d87983 */ /* 0x000f280000300800 */
[----:B------:R-:W4:Y:S01]  /*3a5e0*/  LDL.LU R217, [R1+0x1c04] ;  /* 0x001c040001d97983 */ /* 0x000f220000300800 */
[----:B------:R-:W-:-:S03]  /*3a5f0*/  MOV R48, R212 ;  /* 0x000000d400307202 */ /* 0x000fc60000000f00 */
[----:B------:R-:W5:Y:S01]  /*3a600*/  LDL.LU R124, [R1+0x10] ;  /* 0x00001000017c7983 */ /* 0x000f620000300800 */
[----:B------:R-:W-:-:S03]  /*3a610*/  IMAD.MOV.U32 R49, RZ, RZ, R213 ;  /* 0x000000ffff317224 */ /* 0x000fc600078e00d5 */
[----:B------:R-:W5:Y:S01]  /*3a620*/  LDL.LU R125, [R1+0x14] ;  /* 0x00001400017d7983 */ /* 0x000f620000300800 */
[----:B------:R-:W-:-:S03]  /*3a630*/  IMAD.MOV.U32 R50, RZ, RZ, R214 ;  /* 0x000000ffff327224 */ /* 0x000fc600078e00d6 */
[----:B------:R-:W5:Y:S01]  /*3a640*/  LDL.LU R126, [R1+0x18] ;  /* 0x00001800017e7983 */ /* 0x000f620000300800 */
[----:B------:R-:W-:-:S03]  /*3a650*/  MOV R51, R208 ;  /* 0x000000d000337202 */ /* 0x000fc60000000f00 */
        /* <DEDUP_REMOVED lines=9> */
[----:B------:R-:W4:Y:S04]  /*3a6f0*/  LDL.LU R218, [R1+0x1be0] ;  /* 0x001be00001da7983 */ /* 0x000f280000300800 */
[----:B------:R-:W4:Y:S04]  /*3a700*/  LDL.LU R219, [R1+0x1bdc] ;  /* 0x001bdc0001db7983 */ /* 0x000f280000300800 */
[----:B------:R-:W4:Y:S04]  /*3a710*/  LDL.LU R227, [R1+0x1bd8] ;  /* 0x001bd80001e37983 */ /* 0x000f280000300800 */
[----:B------:R-:W4:Y:S01]  /*3a720*/  LDL.LU R231, [R1+0x1bd4] ;  /* 0x001bd40001e77983 */ /* 0x000f220000300800 */
[----:B------:R-:W-:Y:S01]  /*3a730*/  HMMA.1688.F32.TF32 R232, R44, R30, R232 ;  /* 0x0000001e2ce8723c */ /* 0x000fe200000810e8 */
[----:B-1----:R-:W-:Y:S01]  /*3a740*/  IMAD.MOV.U32 R221, RZ, RZ, R41 ;  /* 0x000000ffffdd7224 */ /* 0x002fe200078e0029 */
[----:B------:R-:W-:Y:S01]  /*3a750*/  MOV R3, R43 ;  /* 0x0000002b00037202 */ /* 0x000fe20000000f00 */
[----:B------:R-:W-:-:S05]  /*3a760*/  IMAD.MOV.U32 R220, RZ, RZ, R42 ;  /* 0x000000ffffdc7224 */ /* 0x000fca00078e002a */
[C---:B-----5:R-:W-:Y:S08]  /*3a770*/  HMMA.1688.F32.TF32 R40, R44.reuse, R34, R124 ;  /* 0x000000222c28723c */ /* 0x060ff0000008107c */
[C---:B--2---:R-:W-:Y:S08]  /*3a780*/  HMMA.1688.F32.TF32 R248, R44.reuse, R10, R208 ;  /* 0x0000000a2cf8723c */ /* 0x044ff000000810d0 */
[C---:B---3--:R-:W-:Y:S01]  /*3a790*/  HMMA.1688.F32.TF32 R244, R44.reuse, R14, R212 ;  /* 0x0000000e2cf4723c */ /* 0x048fe200000810d4 */
[----:B------:R-:W-:Y:S04]  /*3a7a0*/  LDS R212, [R4+0xe080] ;  /* 0x00e0800004d47984 */ /* 0x000fe80000000800 */
[----:B------:R-:W-:Y:S03]  /*3a7b0*/  LDS R214, [R4+0xe880] ;  /* 0x00e8800004d67984 */ /* 0x000fe60000000800 */
[C---:B----4-:R-:W-:Y:S01]  /*3a7c0*/  HMMA.1688.F32.TF32 R240, R44.reuse, R18, R216 ;  /* 0x000000122cf0723c */ /* 0x050fe200000810d8 */
[----:B------:R-:W-:Y:S04]  /*3a7d0*/  LDS R213, [R5+0xe080] ;  /* 0x00e0800005d57984 */ /* 0x000fe80000000800 */
[----:B------:R-:W-:Y:S03]  /*3a7e0*/  LDS R215, [R5+0xe880] ;  /* 0x00e8800005d77984 */ /* 0x000fe60000000800 */
[C---:B------:R-:W-:Y:S08]  /*3a7f0*/  HMMA.1688.F32.TF32 R236, R44.reuse, R22, R224 ;  /* 0x000000162cec723c */ /* 0x040ff000000810e0 */
[C---:B------:R-:W-:Y:S08]  /*3a800*/  HMMA.1688.F32.TF32 R228, R44.reuse, R26, R228 ;  /* 0x0000001a2ce4723c */ /* 0x040ff000000810e4 */
        /* <DEDUP_REMOVED lines=24> */
[----:B------:R-:W4:Y:S04]  /*3a990*/  LDL.LU R7, [R1+0x1bd0] ;  /* 0x001bd00001077983 */ /* 0x000f280000300800 */
[----:B------:R-:W5:Y:S04]  /*3a9a0*/  LDL.LU R132, [R1+0x320] ;  /* 0x0003200001847983 */ /* 0x000f680000300800 */
[----:B------:R-:W5:Y:S04]  /*3a9b0*/  LDL.LU R133, [R1+0x324] ;  /* 0x0003240001857983 */ /* 0x000f680000300800 */
[----:B------:R-:W5:Y:S04]  /*3a9c0*/  LDL.LU R134, [R1+0x328] ;  /* 0x0003280001867983 */ /* 0x000f680000300800 */
[----:B------:R-:W5:Y:S04]  /*3a9d0*/  LDL.LU R135, [R1+0x32c] ;  /* 0x00032c0001877983 */ /* 0x000f680000300800 */
[----:B------:R-:W2:Y:S04]  /*3a9e0*/  LDL.LU R128, [R1+0x330] ;  /* 0x0003300001807983 */ /* 0x000ea80000300800 */
[----:B------:R-:W2:Y:S04]  /*3a9f0*/  LDL.LU R129, [R1+0x334] ;  /* 0x0003340001817983 */ /* 0x000ea80000300800 */
[----:B------:R-:W2:Y:S01]  /*3aa00*/  LDL.LU R130, [R1+0x338] ;  /* 0x0003380001827983 */ /* 0x000ea20000300800 */
[----:B----4-:R-:W-:-:S03]  /*3aa10*/  IMAD.MOV.U32 R131, RZ, RZ, R7 ;  /* 0x000000ffff837224 */ /* 0x010fc600078e0007 */
[----:B------:R-:W4:Y:S04]  /*3aa20*/  LDL.LU R7, [R1+0x1bcc] ;  /* 0x001bcc0001077983 */ /* 0x000f280000300800 */
[----:B------:R-:W2:Y:S04]  /*3aa30*/  LDL.LU R124, [R1+0x340] ;  /* 0x00034000017c7983 */ /* 0x000ea80000300800 */
[----:B------:R-:W2:Y:S04]  /*3aa40*/  LDL.LU R125, [R1+0x344] ;  /* 0x00034400017d7983 */ /* 0x000ea80000300800 */
[----:B------:R-:W2:Y:S04]  /*3aa50*/  LDL.LU R126, [R1+0x348] ;  /* 0x00034800017e7983 */ /* 0x000ea80000300800 */
[----:B------:R-:W2:Y:S04]  /*3aa60*/  LDL.LU R127, [R1+0x34c] ;  /* 0x00034c00017f7983 */ /* 0x000ea80000300800 */
[----:B------:R-:W2:Y:S04]  /*3aa70*/  LDL.LU R120, [R1+0x350] ;  /* 0x0003500001787983 */ /* 0x000ea80000300800 */
[----:B------:R-:W2:Y:S04]  /*3aa80*/  LDL.LU R121, [R1+0x354] ;  /* 0x0003540001797983 */ /* 0x000ea80000300800 */
[----:B------:R-:W2:Y:S01]  /*3aa90*/  LDL.LU R122, [R1+0x358] ;  /* 0x00035800017a7983 */ /* 0x000ea20000300800 */
[----:B----4-:R-:W-:-:S03]  /*3aaa0*/  IMAD.MOV.U32 R123, RZ, RZ, R7 ;  /* 0x000000ffff7b7224 */ /* 0x010fc600078e0007 */
[----:B------:R-:W4:Y:S01]  /*3aab0*/  LDL.LU R7, [R1+0x1bc8] ;  /* 0x001bc80001077983 */ /* 0x000f220000300800 */
[C---:B------:R-:W-:Y:S08]  /*3aac0*/  HMMA.1688.F32.TF32 R48, R76.reuse, R10, R48 ;  /* 0x0000000a4c30723c */ /* 0x040ff00000081030 */
[C---:B------:R-:W-:Y:S08]  /*3aad0*/  HMMA.1688.F32.TF32 R52, R76.reuse, R14, R52 ;  /* 0x0000000e4c34723c */ /* 0x040ff00000081034 */
[----:B------:R-:W-:Y:S01]  /*3aae0*/  HMMA.1688.F32.TF32 R76, R76, R38, R116 ;  /* 0x000000264c4c723c */ /* 0x000fe20000081074 */
[----:B------:R-:W2:Y:S04]  /*3aaf0*/  LDL.LU R116, [R1+0x360] ;  /* 0x0003600001747983 */ /* 0x000ea80000300800 */
[----:B------:R-:W2:Y:S03]  /*3ab00*/  LDL.LU R117, [R1+0x364] ;  /* 0x0003640001757983 */ /* 0x000ea60000300800 */
[----:B------:R-:W-:Y:S01]  /*3ab10*/  HMMA.1688.F32.TF32 R8, R80, R10, R112 ;  /* 0x0000000a5008723c */ /* 0x000fe20000081070 */
[----:B------:R-:W2:Y:S04]  /*3ab20*/  LDL.LU R118, [R1+0x368] ;  /* 0x0003680001767983 */ /* 0x000ea80000300800 */
[----:B------:R-:W2:Y:S04]  /*3ab30*/  LDL.LU R119, [R1+0x36c] ;  /* 0x00036c0001777983 */ /* 0x000ea80000300800 */
[----:B------:R-:W2:Y:S04]  /*3ab40*/  LDL.LU R112, [R1+0x370] ;  /* 0x0003700001707983 */ /* 0x000ea80000300800 */
[----:B------:R-:W2:Y:S01]  /*3ab50*/  LDL.LU R113, [R1+0x374] ;  /* 0x0003740001717983 */ /* 0x000ea20000300800 */
[----:B----4-:R-:W-:-:S03]  /*3ab60*/  MOV R114, R7 ;  /* 0x0000000700727202 */ /* 0x010fc60000000f00 */
[----:B------:R-:W4:Y:S01]  /*3ab70*/  LDL.LU R7, [R1+0x1bc4] ;  /* 0x001bc40001077983 */ /* 0x000f220000300800 */
[C---:B------:R-:W-:Y:S03]  /*3ab80*/  HMMA.1688.F32.TF32 R36, R80.reuse, R38, R84 ;  /* 0x000000265024723c */ /* 0x040fe60000081054 */
[----:B------:R-:W2:Y:S05]  /*3ab90*/  LDL.LU R115, [R1+0x37c] ;  /* 0x00037c0001737983 */ /* 0x000eaa0000300800 */
        /* <DEDUP_REMOVED lines=8> */
[----:B------:R-:W-:-:S02]  /*3ac20*/  IMAD.MOV.U32 R225, RZ, RZ, R170 ;  /* 0x000000ffffe17224 */ /* 0x000fc400078e00aa */
[----:B------:R-:W-:Y:S01]  /*3ac30*/  IMAD.MOV.U32 R227, RZ, RZ, R169 ;  /* 0x000000ffffe37224 */ /* 0x000fe200078e00a9 */
[----:B----4-:R-:W2:Y:S04]  /*3ac40*/  LDSM.16.M88.4 R84, [R7+0x22180] ;  /* 0x022180000754783b */ /* 0x010ea80000000200 */
[----:B------:R-:W1:Y:S04]  /*3ac50*/  LDSM.16.M88.4 R88, [R7+0x24180] ;  /* 0x024180000758783b */ /* 0x000e680000000200 */
[----:B------:R-:W4:Y:S04]  /*3ac60*/  LDSM.16.M88.4 R92, [R7+0x26180] ;  /* 0x02618000075c783b */ /* 0x000f280000000200 */
[----:B------:R-:W3:Y:S04]  /*3ac70*/  LDSM.16.M88.4 R96, [R7+0x28180] ;  /* 0x028180000760783b */ /* 0x000ee80000000200 */
[----:B------:R-:W3:Y:S04]  /*3ac80*/  LDSM.16.M88.4 R100, [R7+0x2a180] ;  /* 0x02a180000764783b */ /* 0x000ee80000000200 */
[----:B------:R-:W3:Y:S04]  /*3ac90*/  LDSM.16.M88.4 R104, [R7+0x2c180] ;  /* 0x02c180000768783b */ /* 0x000ee80000000200 */
[----:B------:R-:W3:Y:S04]  /*3aca0*/  LDSM.16.M88.4 R108, [R7+0x2e180] ;  /* 0x02e18000076c783b */ /* 0x000ee80000000200 */
[----:B------:R-:W3:Y:S01]  /*3acb0*/  LDSM.16.M88.4 R80, [R7+0x20180] ;  /* 0x020180000750783b */ /* 0x000ee20000000200 */
[C---:B--2---:R-:W-:Y:S03]  /*3acc0*/  HMMA.1688.F32.TF32 R116, R140.reuse, R84, R116 ;  /* 0x000000548c74723c */ /* 0x044fe60000081074 */
[----:B------:R-:W-:Y:S05]  /*3acd0*/  STL [R1+0x1a5c], R86 ;  /* 0x001a5c5601007387 */ /* 0x000fea0000100800 */
[C---:B-1----:R-:W-:Y:S01]  /*3ace0*/  HMMA.1688.F32.TF32 R120, R140.reuse, R88, R120 ;  /* 0x000000588c78723c */ /* 0x042fe20000081078 */
[----:B------:R-:W-:Y:S04]  /*3acf0*/  STL [R1+0x1a58], R87 ;  /* 0x001a585701007387 */ /* 0x000fe80000100800 */
[----:B------:R-:W-:Y:S03]  /*3ad00*/  STL [R1+0x1a64], R90 ;  /* 0x001a645a01007387 */ /* 0x000fe60000100800 */
[----:B----4-:R-:W-:Y:S01]  /*3ad10*/  HMMA.1688.F32.TF32 R124, R140, R92, R124 ;  /* 0x0000005c8c7c723c */ /* 0x010fe2000008107c */
[----:B------:R-:W-:Y:S04]  /*3ad20*/  STL [R1+0x1a60], R91 ;  /* 0x001a605b01007387 */ /* 0x000fe80000100800 */
[----:B------:R-:W-:Y:S04]  /*3ad30*/  STL [R1+0x1a68], R94 ;  /* 0x001a685e01007387 */ /* 0x000fe80000100800 */
[----:B------:R-:W-:Y:S04]  /*3ad40*/  STL [R1+0x1a54], R95 ;  /* 0x001a545f01007387 */ /* 0x000fe80000100800 */
[----:B---3--:R-:W-:Y:S04]  /*3ad50*/  STL [R1+0x1a6c], R98 ;  /* 0x001a6c6201007387 */ /* 0x008fe80000100800 */
[----:B------:R-:W-:Y:S04]  /*3ad60*/  STL [R1+0x1a50], R99 ;  /* 0x001a506301007387 */ /* 0x000fe80000100800 */
        /* <DEDUP_REMOVED lines=8> */
[----:B------:R2:W-:Y:S04]  /*3adf0*/  STL [R1+0x1a80], R118 ;  /* 0x001a807601007387 */ /* 0x0005e80000100800 */
[----:B------:R3:W-:Y:S04]  /*3ae00*/  STL [R1+0x1a7c], R119 ;  /* 0x001a7c7701007387 */ /* 0x0007e80000100800 */
[----:B------:R-:W-:Y:S04]  /*3ae10*/  STL [R1+0x1a98], R120 ;  /* 0x001a987801007387 */ /* 0x000fe80000100800 */
[----:B------:R-:W-:Y:S04]  /*3ae20*/  STL [R1+0x1a94], R121 ;  /* 0x001a947901007387 */ /* 0x000fe80000100800 */
[----:B------:R4:W-:Y:S04]  /*3ae30*/  STL [R1+0x1a90], R122 ;  /* 0x001a907a01007387 */ /* 0x0009e80000100800 */
[----:B------:R1:W-:Y:S04]  /*3ae40*/  STL [R1+0x1a8c], R123 ;  /* 0x001a8c7b01007387 */ /* 0x0003e80000100800 */
[----:B------:R-:W-:Y:S04]  /*3ae50*/  STL [R1+0x1aa0], R126 ;  /* 0x001aa07e01007387 */ /* 0x000fe80000100800 */
[----:B------:R-:W-:Y:S04]  /*3ae60*/  STL [R1+0x1a9c], R127 ;  /* 0x001a9c7f01007387 */ /* 0x000fe80000100800 */
        /* <DEDUP_REMOVED lines=8> */
[----:B--2---:R-:W-:-:S03]  /*3aef0*/  IMAD.MOV.U32 R236, RZ, RZ, R171 ;  /* 0x000000ffffec7224 */ /* 0x004fc600078e00ab */
[----:B------:R-:W2:Y:S01]  /*3af00*/  LDL.LU R171, [R1+0x1bb0] ;  /* 0x001bb00001ab7983 */ /* 0x000ea20000300800 */
[----:B---3--:R-:W-:-:S03]  /*3af10*/  MOV R237, R169 ;  /* 0x000000a900ed7202 */ /* 0x008fc60000000f00 */
[----:B------:R-:W3:Y:S01]  /*3af20*/  LDL.LU R169, [R1+0x1bac] ;  /* 0x001bac0001a97983 */ /* 0x000ee20000300800 */
[----:B------:R-:W-:Y:S02]  /*3af30*/  IMAD.MOV.U32 R238, RZ, RZ, R170 ;  /* 0x000000ffffee7224 */ /* 0x000fe400078e00aa */
[----:B------:R-:W-:Y:S01]  /*3af40*/  IMAD.MOV.U32 R239, RZ, RZ, R168 ;  /* 0x000000ffffef7224 */ /* 0x000fe200078e00a8 */
[----:B------:R-:W4:Y:S04]  /*3af50*/  LDL.LU R170, [R1+0x1ba8] ;  /* 0x001ba80001aa7983 */ /* 0x000f280000300800 */
[----:B------:R-:W5:Y:S04]  /*3af60*/  LDL.LU R168, [R1+0x1ba4] ;  /* 0x001ba40001a87983 */ /* 0x000f680000300800 */
[----:B------:R-:W5:Y:S04]  /*3af70*/  LDL.LU R196, [R1+0x1c0] ;  /* 0x0001c00001c47983 */ /* 0x000f680000300800 */
[----:B------:R-:W5:Y:S01]  /*3af80*/  LDL.LU R197, [R1+0x1c4] ;  /* 0x0001c40001c57983 */ /* 0x000f620000300800 */
[----:B--2---:R-:W-:-:S03]  /*3af90*/  MOV R198, R171 ;  /* 0x000000ab00c67202 */ /* 0x004fc60000000f00 */
[----:B------:R-:W2:Y:S01]  /*3afa0*/  LDL.LU R171, [R1+0x1ba0] ;  /* 0x001ba00001ab7983 */ /* 0x000ea20000300800 */
[----:B---3--:R-:W-:-:S03]  /*3afb0*/  IMAD.MOV.U32 R199, RZ, RZ, R169 ;  /* 0x000000ffffc77224 */ /* 0x008fc600078e00a9 */
[----:B------:R-:W3:Y:S01]  /*3afc0*/  LDL.LU R169, [R1+0x1b9c] ;  /* 0x001b9c0001a97983 */ /* 0x000ee20000300800 */
[----:B----4-:R-:W-:-:S03]  /*3afd0*/  MOV R195, R170 ;  /* 0x000000aa00c37202 */ /* 0x010fc60000000f00 */
[----:B------:R-:W4:Y:S01]  /*3afe0*/  LDL.LU R192, [R1+0x1d0] ;  /* 0x0001d00001c07983 */ /* 0x000f220000300800 */
[----:B-----5:R-:W-:-:S03]  /*3aff0*/  IMAD.MOV.U32 R194, RZ, RZ, R168 ;  /* 0x000000ffffc27224 */ /* 0x020fc600078e00a8 */
[----:B------:R-:W4:Y:S04]  /*3b000*/  LDL.LU R193, [R1+0x1d4] ;  /* 0x0001d40001c17983 */ /* 0x000f280000300800 */
[----:B------:R-:W5:Y:S04]  /*3b010*/  LDL.LU R168, [R1+0x1b98] ;  /* 0x001b980001a87983 */ /* 0x000f680000300800 */
[----:B------:R-:W4:Y:S01]  /*3b020*/  LDL.LU R170, [R1+0x1b94] ;  /* 0x001b940001aa7983 */ /* 0x000f220000300800 */
[----:B--2---:R-:W-:-:S03]  /*3b030*/  IMAD.MOV.U32 R188, RZ, RZ, R171 ;  /* 0x000000ffffbc7224 */ /* 0x004fc600078e00ab */
[----:B------:R-:W2:Y:S01]  /*3b040*/  LDL.LU R171, [R1+0x1b90] ;  /* 0x001b900001ab7983 */ /* 0x000ea20000300800 */
[----:B---3--:R-:W-:-:S03]  /*3b050*/  IMAD.MOV.U32 R189, RZ, RZ, R169 ;  /* 0x000000ffffbd7224 */ /* 0x008fc600078e00a9 */
[----:B------:R-:W3:Y:S04]  /*3b060*/  LDL.LU R169, [R1+0x1b8c] ;  /* 0x001b8c0001a97983 */ /* 0x000ee80000300800 */
[----:B------:R-:W3:Y:S04]  /*3b070*/  LDL.LU R190, [R1+0x1e8] ;  /* 0x0001e80001be7983 */ /* 0x000ee80000300800 */
[----:B------:R-:W3:Y:S01]  /*3b080*/  LDL.LU R191, [R1+0x1ec] ;  /* 0x0001ec0001bf7983 */ /* 0x000ee20000300800 */
[----:B-----5:R-:W-:-:S03]  /*3b090*/  MOV R180, R168 ;  /* 0x000000a800b47202 */ /* 0x020fc60000000f00 */
[----:B------:R-:W5:Y:S01]  /*3b0a0*/  LDL.LU R168, [R1+0x1b88] ;  /* 0x001b880001a87983 */ /* 0x000f620000300800 */
[----:B----4-:R-:W-:-:S03]  /*3b0b0*/  IMAD.MOV.U32 R181, RZ, RZ, R170 ;  /* 0x000000ffffb57224 */ /* 0x010fc600078e00aa */
[----:B------:R-:W4:Y:S01]  /*3b0c0*/  LDL.LU R170, [R1+0x1b84] ;  /* 0x001b840001aa7983 */ /* 0x000f220000300800 */
[----:B--2---:R-:W-:-:S03]  /*3b0d0*/  IMAD.MOV.U32 R182, RZ, RZ, R171 ;  /* 0x000000ffffb67224 */ /* 0x004fc600078e00ab */
[----:B------:R-:W2:Y:S01]  /*3b0e0*/  LDL.LU R171, [R1+0x1b80] ;  /* 0x001b800001ab7983 */ /* 0x000ea20000300800 */
[----:B---3--:R-:W-:-:S03]  /*3b0f0*/  MOV R183, R169 ;  /* 0x000000a900b77202 */ /* 0x008fc60000000f00 */
[----:B------:R-:W3:Y:S01]  /*3b100*/  LDL.LU R169, [R1+0x1b7c] ;  /* 0x001b7c0001a97983 */ /* 0x000ee20000300800 */
[C---:B------:R-:W-:Y:S03]  /*3b110*/  HMMA.1688.F32.TF32 R112, R140.reuse, R80, R112 ;  /* 0x000000508c70723c */ /* 0x040fe60000081070 */
[----:B------:R-:W3:Y:S04]  /*3b120*/  LDL.LU R176, [R1+0x210] ;  /* 0x0002100001b07983 */ /* 0x000ee80000300800 */
[----:B------:R-:W3:Y:S01]  /*3b130*/  LDL.LU R177, [R1+0x214] ;  /* 0x0002140001b17983 */ /* 0x000ee20000300800 */
[C---:B------:R-:W-:Y:S03]  /*3b140*/  HMMA.1688.F32.TF32 R128, R140.reuse, R96, R128 ;  /* 0x000000608c80723c */ /* 0x040fe60000081080 */
[----:B------:R-:W3:Y:S04]  /*3b150*/  LDL.LU R178, [R1+0x218] ;  /* 0x0002180001b27983 */ /* 0x000ee80000300800 */
[----:B------:R-:W3:Y:S01]  /*3b160*/  LDL.LU R179, [R1+0x21c] ;  /* 0x00021c0001b37983 */ /* 0x000ee20000300800 */
[C---:B------:R-:W-:Y:S08]  /*3b170*/  HMMA.1688.F32.TF32 R132, R140.reuse, R100, R132 ;  /* 0x000000648c84723c */ /* 0x040ff00000081084 */
[C---:B------:R-:W-:Y:S08]  /*3b180*/  HMMA.1688.F32.TF32 R136, R140.reuse, R104, R136 ;  /* 0x000000688c88723c */ /* 0x040ff00000081088 */
[----:B------:R-:W-:Y:S01]  /*3b190*/  HMMA.1688.F32.TF32 R140, R140, R108, R144 ;  /* 0x0000006c8c8c723c */ /* 0x000fe20000081090 */
        /* <DEDUP_REMOVED lines=16> */
[----:B-----5:R-:W-:-:S03]  /*3b2a0*/  IMAD.MOV.U32 R231, RZ, RZ, R168 ;  /* 0x000000ffffe77224 */ /* 0x020fc600078e00a8 */
[----:B------:R-:W5:Y:S04]  /*3b2b0*/  LDL.LU R156, [R1+0x250] ;  /* 0x00025000019c7983 */ /* 0x000f680000300800 */
[----:B------:R-:W5:Y:S01]  /*3b2c0*/  LDL.LU R157, [R1+0x254] ;  /* 0x00025400019d7983 */ /* 0x000f620000300800 */
[----:B----4-:R-:W-:-:S03]  /*3b2d0*/  IMAD.MOV.U32 R229, RZ, RZ, R170 ;  /* 0x000000ffffe57224 */ /* 0x010fc600078e00aa */
[----:B------:R-:W5:Y:S04]  /*3b2e0*/  LDL.LU R158, [R1+0x258] ;  /* 0x00025800019e7983 */ /* 0x000f680000300800 */
[----:B------:R-:W5:Y:S04]  /*3b2f0*/  LDL.LU R159, [R1+0x25c] ;  /* 0x00025c00019f7983 */ /* 0x000f680000300800 */
[----:B------:R-:W4:Y:S01]  /*3b300*/  LDL.LU R168, [R1+0x230] ;  /* 0x0002300001a87983 */ /* 0x000f220000300800 */
[----:B------:R-:W-:Y:S01]  /*3b310*/  IMAD.MOV.U32 R244, RZ, RZ, R164 ;  /* 0x000000fffff47224 */ /* 0x000fe200078e00a4 */
[----:B------:R-:W-:Y:S01]  /*3b320*/  MOV R245, R165 ;  /* 0x000000a500f57202 */ /* 0x000fe20000000f00 */
[----:B------:R-:W-:-:S02]  /*3b330*/  IMAD.MOV.U32 R246, RZ, RZ, R166 ;  /* 0x000000fffff67224 */ /* 0x000fc400078e00a6 */
[----:B------:R-:W-:Y:S02]  /*3b340*/  IMAD.MOV.U32 R247, RZ, RZ, R167 ;  /* 0x000000fffff77224 */ /* 0x000fe400078e00a7 */
[----:B--2---:R-:W-:Y:S01]  /*3b350*/  IMAD.MOV.U32 R228, RZ, RZ, R171 ;  /* 0x000000ffffe47224 */ /* 0x004fe200078e00ab */
[----:B---3--:R-:W-:Y:S02]  /*3b360*/  MOV R230, R169 ;  /* 0x000000a900e67202 */ /* 0x008fe40000000f00 */
[----:B------:R-:W4:Y:S04]  /*3b370*/  LDL.LU R169, [R1+0x234] ;  /* 0x0002340001a97983 */ /* 0x000f280000300800 */
[----:B------:R-:W4:Y:S04]  /*3b380*/  LDL.LU R170, [R1+0x238] ;  /* 0x0002380001aa7983 */ /* 0x000f280000300800 */
[----:B------:R-:W4:Y:S04]  /*3b390*/  LDL.LU R171, [R1+0x23c] ;  /* 0x00023c0001ab7983 */ /* 0x000f280000300800 */
        /* <DEDUP_REMOVED lines=23> */
[----:B------:R-:W4:Y:S01]  /*3b510*/  LDL.LU R251, [R1+0x14c] ;  /* 0x00014c0001fb7983 */ /* 0x000f220000300800 */
[----:B------:R-:W-:Y:S03]  /*3b520*/  HMMA.1688.F32.TF32 R44, R212, R84, R224 ;  /* 0x00000054d42c723c */ /* 0x000fe600000810e0 */
[----:B------:R-:W-:Y:S04]  /*3b530*/  LDS R224, [R4+0xe180] ;  /* 0x00e1800004e07984 */ /* 0x000fe80000000800 */
[----:B------:R-:W-:Y:S01]  /*3b540*/  LDS R226, [R4+0xe980] ;  /* 0x00e9800004e27984 */ /* 0x000fe20000000800 */
[----:B------:R-:W-:Y:S03]  /*3b550*/  HMMA.1688.F32.TF32 R144, R172, R80, R144 ;  /* 0x00000050ac90723c */ /* 0x000fe60000081090 */
[----:B------:R-:W-:Y:S04]  /*3b560*/  LDS R225, [R5+0xe180] ;  /* 0x00e1800005e17984 */ /* 0x000fe80000000800 */
[----:B------:R-:W-:Y:S08]  /*3b570*/  LDS R227, [R5+0xe980] ;  /* 0x00e9800005e37984 */ /* 0x000ff00000000800 */
[----:B------:R1:W-:Y:S04]  /*3b580*/  STL.64 [R1], R44 ;  /* 0x0000002c01007387 */ /* 0x0003e80000100a00 */
[----:B------:R1:W-:Y:S01]  /*3b590*/  STL.64 [R1+0x8], R46 ;  /* 0x0000082e01007387 */ /* 0x0003e20000100a00 */
[C---:B--2---:R-:W-:Y:S11]  /*3b5a0*/  HMMA.1688.F32.TF32 R40, R212.reuse, R88, R240 ;  /* 0x00000058d428723c */ /* 0x044ff600000810f0 */
[----:B------:R-:W-:Y:S11]  /*3b5b0*/  @!UPT UIADD3 URZ, URZ, URZ, URZ ;  /* 0x0000003f3f3ff290 */ /* 0x000ff6000fffe03f */
[----:B------:R-:W-:Y:S02]  /*3b5c0*/  @!UPT UIADD3 URZ, URZ, URZ, URZ ;  /* 0x0000003f3f3ff290 */ /* 0x000fe4000fffe03f */
[----:B-1----:R-:W-:Y:S01]  /*3b5d0*/  MOV R106, R40 ;  /* 0x00000028006a7202 */ /* 0x002fe20000000f00 */
[----:B------:R-:W-:Y:S01]  /*3b5e0*/  IMAD.MOV.U32 R98, RZ, RZ, R41 ;  /* 0x000000ffff627224 */ /* 0x000fe200078e0029 */
[----:B------:R-:W-:Y:S01]  /*3b5f0*/  MOV R90, R43 ;  /* 0x0000002b005a7202 */ /* 0x000fe20000000f00 */
[----:B------:R-:W-:Y:S02]  /*3b600*/  IMAD.MOV.U32 R94, RZ, RZ, R42 ;  /* 0x000000ffff5e7224 */ /* 0x000fe400078e002a */
[----:B---3--:R-:W-:Y:S01]  /*3b610*/  HMMA.1688.F32.TF32 R40, R212, R92, R216 ;  /* 0x0000005cd428723c */ /* 0x008fe200000810d8 */
[----:B------:R-:W2:Y:S04]  /*3b620*/  LDL.LU R216, [R1+0x130] ;  /* 0x0001300001d87983 */ /* 0x000ea80000300800 */
[----:B------:R-:W2:Y:S04]  /*3b630*/  LDL.LU R217, [R1+0x134] ;  /* 0x0001340001d97983 */ /* 0x000ea80000300800 */
[----:B------:R-:W2:Y:S04]  /*3b640*/  LDL.LU R218, [R1+0x138] ;  /* 0x0001380001da7983 */ /* 0x000ea80000300800 */
[----:B------:R-:W2:Y:S11]  /*3b650*/  LDL.LU R219, [R1+0x13c] ;  /* 0x00013c0001db7983 */ /* 0x000eb60000300800 */
[----:B------:R-:W-:Y:S01]  /*3b660*/  IMAD.MOV.U32 R91, RZ, RZ, R40 ;  /* 0x000000ffff5b7224 */ /* 0x000fe200078e0028 */
[----:B------:R-:W-:Y:S01]  /*3b670*/  MOV R87, R42 ;  /* 0x0000002a00577202 */ /* 0x000fe20000000f00 */
[----:B------:R-:W-:-:S02]  /*3b680*/  IMAD.MOV.U32 R86, RZ, RZ, R41 ;  /* 0x000000ffff567224 */ /* 0x000fc400078e0029 */
        /* <DEDUP_REMOVED lines=8> */
[----:B----4-:R-:W-:Y:S01]  /*3b710*/  HMMA.1688.F32.TF32 R40, R212, R100, R248 ;  /* 0x00000064d428723c */ /* 0x010fe200000810f8 */
[----:B------:R-:W3:Y:S06]  /*3b720*/  LDL.LU R248, [R1+0x20] ;  /* 0x0000200001f87983 */ /* 0x000eec0000300800 */
[----:B------:R-:W-:-:S02]  /*3b730*/  IMAD.MOV.U32 R249, RZ, RZ, R221 ;  /* 0x000000fffff97224 */ /* 0x000fc400078e00dd */
[----:B------:R-:W4:Y:S01]  /*3b740*/  LDL.LU R221, [R1+0x1b68] ;  /* 0x001b680001dd7983 */ /* 0x000f220000300800 */
[----:B------:R-:W-:-:S03]  /*3b750*/  IMAD.MOV.U32 R250, RZ, RZ, R220 ;  /* 0x000000fffffa7224 */ /* 0x000fc600078e00dc */
[----:B------:R-:W2:Y:S01]  /*3b760*/  LDL.LU R220, [R1+0x1b64] ;  /* 0x001b640001dc7983 */ /* 0x000ea20000300800 */
[----:B------:R-:W-:Y:S01]  /*3b770*/  MOV R251, R3 ;  /* 0x0000000300fb7202 */ /* 0x000fe20000000f00 */
[----:B------:R-:W-:Y:S02]  /*3b780*/  IMAD.MOV.U32 R244, RZ, RZ, R6 ;  /* 0x000000fffff47224 */ /* 0x000fe400078e0006 */
[----:B------:R-:W3:Y:S01]  /*3b790*/  LDL.LU R3, [R1+0x1b60] ;  /* 0x001b600001037983 */ /* 0x000ee20000300800 */
[----:B------:R-:W-:Y:S01]  /*3b7a0*/  IMAD.MOV.U32 R245, RZ, RZ, R252 ;  /* 0x000000fffff57224 */ /* 0x000fe200078e00fc */
[----:B------:R-:W-:Y:S02]  /*3b7b0*/  MOV R246, R223 ;  /* 0x000000df00f67202 */ /* 0x000fe40000000f00 */
[----:B------:R-:W3:Y:S01]  /*3b7c0*/  LDL.LU R6, [R1+0x1b5c] ;  /* 0x001b5c0001067983 */ /* 0x000ee20000300800 */
[----:B------:R-:W-:-:S03]  /*3b7d0*/  IMAD.MOV.U32 R247, RZ, RZ, R222 ;  /* 0x000000fffff77224 */ /* 0x000fc600078e00de */
[----:B------:R-:W3:Y:S04]  /*3b7e0*/  LDL.LU R252, [R1+0x1b58] ;  /* 0x001b580001fc7983 */ /* 0x000ee80000300800 */
[----:B------:R-:W3:Y:S04]  /*3b7f0*/  LDL.LU R223, [R1+0x1b54] ;  /* 0x001b540001df7983 */ /* 0x000ee80000300800 */
[----:B------:R-:W3:Y:S01]  /*3b800*/  LDL.LU R222, [R1+0x1b50] ;  /* 0x001b500001de7983 */ /* 0x000ee20000300800 */
[----:B----4-:R-:W-:Y:S01]  /*3b810*/  MOV R241, R221 ;  /* 0x000000dd00f17202 */ /* 0x010fe20000000f00 */
[----:B--2---:R-:W-:-:S02]  /*3b820*/  IMAD.MOV.U32 R240, RZ, RZ, R220 ;  /* 0x000000fffff07224 */ /* 0x004fc400078e00dc */
[----:B------:R-:W2:Y:S04]  /*3b830*/  LDL.LU R220, [R1+0x1b4c] ;  /* 0x001b4c0001dc7983 */ /* 0x000ea80000300800 */
[----:B------:R-:W4:Y:S01]  /*3b840*/  LDL.LU R221, [R1+0x1b48] ;  /* 0x001b480001dd7983 */ /* 0x000f220000300800 */
[C---:B------:R-:W-:Y:S03]  /*3b850*/  HMMA.1688.F32.TF32 R148, R172.reuse, R84, R148 ;  /* 0x00000054ac94723c */ /* 0x040fe60000081094 */
[----:B------:R-:W4:Y:S04]  /*3b860*/  LDL.LU R242, [R1+0x2b8] ;  /* 0x0002b80001f27983 */ /* 0x000f280000300800 */
[----:B------:R-:W4:Y:S01]  /*3b870*/  LDL.LU R243, [R1+0x2bc] ;  /* 0x0002bc0001f37983 */ /* 0x000f220000300800 */
[C---:B------:R-:W-:Y:S08]  /*3b880*/  HMMA.1688.F32.TF32 R152, R172.reuse, R88, R152 ;  /* 0x00000058ac98723c */ /* 0x040ff00000081098 */
[C---:B-----5:R-:W-:Y:S08]  /*3b890*/  HMMA.1688.F32.TF32 R156, R172.reuse, R92, R156 ;  /* 0x0000005cac9c723c */ /* 0x060ff0000008109c */
[C---:B------:R-:W-:Y:S08]  /*3b8a0*/  HMMA.1688.F32.TF32 R160, R172.reuse, R96, R160 ;  /* 0x00000060aca0723c */ /* 0x040ff000000810a0 */
[C---:B------:R-:W-:Y:S08]  /*3b8b0*/  HMMA.1688.F32.TF32 R164, R172.reuse, R100, R164 ;  /* 0x00000064aca4723c */ /* 0x040ff000000810a4 */
[C---:B------:R-:W-:Y:S08]  /*3b8c0*/  HMMA.1688.F32.TF32 R168, R172.reuse, R104, R168 ;  /* 0x00000068aca8723c */ /* 0x040ff000000810a8 */
[----:B------:R-:W-:Y:S07]  /*3b8d0*/  HMMA.1688.F32.TF32 R172, R172, R108, R228 ;  /* 0x0000006cacac723c */ /* 0x000fee00000810e4 */
[----:B---3--:R-:W-:-:S02]  /*3b8e0*/  IMAD.MOV.U32 R228, RZ, RZ, R223 ;  /* 0x000000ffffe47224 */ /* 0x008fc400078e00df */
[----:B------:R-:W3:Y:S01]  /*3b8f0*/  LDL.LU R223, [R1+0x1b44] ;  /* 0x001b440001df7983 */ /* 0x000ee20000300800 */
[----:B------:R-:W-:-:S03]  /*3b900*/  IMAD.MOV.U32 R229, RZ, RZ, R222 ;  /* 0x000000ffffe57224 */ /* 0x000fc600078e00de */
[----:B------:R-:W5:Y:S01]  /*3b910*/  LDL.LU R222, [R1+0x1b40] ;  /* 0x001b400001de7983 */ /* 0x000f620000300800 */
[----:B--2---:R-:W-:-:S03]  /*3b920*/  MOV R230, R220 ;  /* 0x000000dc00e67202 */ /* 0x004fc60000000f00 */
[----:B------:R-:W2:Y:S01]  /*3b930*/  LDL.LU R220, [R1+0x1b3c] ;  /* 0x001b3c0001dc7983 */ /* 0x000ea20000300800 */
[----:B----4-:R-:W-:-:S03]  /*3b940*/  IMAD.MOV.U32 R231, RZ, RZ, R221 ;  /* 0x000000ffffe77224 */ /* 0x010fc600078e00dd */
[----:B------:R-:W4:Y:S01]  /*3b950*/  LDL.LU R221, [R1+0x1b38] ;  /* 0x001b380001dd7983 */ /* 0x000f220000300800 */
[----:B------:R-:W-:-:S03]  /*3b960*/  MOV R122, R40 ;  /* 0x00000028007a7202 */ /* 0x000fc60000000f00 */
[----:B------:R-:W4:Y:S01]  /*3b970*/  LDL.LU R232, [R1+0x2e0] ;  /* 0x0002e00001e87983 */ /* 0x000f220000300800 */
[----:B------:R-:W-:-:S03]  /*3b980*/  IMAD.MOV.U32 R123, RZ, RZ, R41 ;  /* 0x000000ffff7b7224 */ /* 0x000fc600078e0029 */
[----:B------:R-:W4:Y:S01]  /*3b990*/  LDL.LU R233, [R1+0x2e4] ;  /* 0x0002e40001e97983 */ /* 0x000f220000300800 */
[----:B------:R-:W-:-:S03]  /*3b9a0*/  IMAD.MOV.U32 R116, RZ, RZ, R42 ;  /* 0x000000ffff747224 */ /* 0x000fc600078e002a */
[----:B------:R-:W4:Y:S01]  /*3b9b0*/  LDL.LU R234, [R1+0x2e8] ;  /* 0x0002e80001ea7983 */ /* 0x000f220000300800 */
[----:B------:R-:W-:-:S03]  /*3b9c0*/  MOV R117, R43 ;  /* 0x0000002b00757202 */ /* 0x000fc60000000f00 */
[----:B------:R-:W4:Y:S01]  /*3b9d0*/  LDL.LU R235, [R1+0x2ec] ;  /* 0x0002ec0001eb7983 */ /* 0x000f220000300800 */
[----:B---3--:R-:W-:Y:S02]  /*3b9e0*/  IMAD.MOV.U32 R43, RZ, RZ, R223 ;  /* 0x000000ffff2b7224 */ /* 0x008fe400078e00df */
[----:B-----5:R-:W-:Y:S01]  /*3b9f0*/  IMAD.MOV.U32 R42, RZ, RZ, R222 ;  /* 0x000000ffff2a7224 */ /* 0x020fe200078e00de */
[C---:B------:R-:W-:Y:S08]  /*3ba00*/  HMMA.1688.F32.TF32 R176, R204.reuse, R80, R176 ;  /* 0x00000050ccb0723c */ /* 0x040ff000000810b0 */
[C---:B------:R-:W-:Y:S08]  /*3ba10*/  HMMA.1688.F32.TF32 R180, R204.reuse, R84, R180 ;  /* 0x00000054ccb4723c */ /* 0x040ff000000810b4 */
[C---:B------:R-:W-:Y:S08]  /*3ba20*/  HMMA.1688.F32.TF32 R184, R204.reuse, R88, R184 ;  /* 0x00000058ccb8723c */ /* 0x040ff000000810b8 */
[C---:B------:R-:W-:Y:S08]  /*3ba30*/  HMMA.1688.F32.TF32 R188, R204.reuse, R92, R188 ;  /* 0x0000005cccbc723c */ /* 0x040ff000000810bc */
[C---:B------:R-:W-:Y:S08]  /*3ba40*/  HMMA.1688.F32.TF32 R192, R204.reuse, R96, R192 ;  /* 0x00000060ccc0723c */ /* 0x040ff000000810c0 */
[C---:B------:R-:W-:Y:S08]  /*3ba50*/  HMMA.1688.F32.TF32 R196, R204.reuse, R100, R196 ;  /* 0x00000064ccc4723c */ /* 0x040ff000000810c4 */
[C---:B------:R-:W-:Y:S08]  /*3ba60*/  HMMA.1688.F32.TF32 R200, R204.reuse, R104, R200 ;  /* 0x00000068ccc8723c */ /* 0x040ff000000810c8 */
[----:B------:R-:W-:Y:S01]  /*3ba70*/  HMMA.1688.F32.TF32 R204, R204, R108, R236 ;  /* 0x0000006ccccc723c */ /* 0x000fe200000810ec */
[----:B--2---:R-:W-:-:S02]  /*3ba80*/  IMAD.MOV.U32 R40, RZ, RZ, R220 ;  /* 0x000000ffff287224 */ /* 0x004fc400078e00dc */
[----:B------:R-:W2:Y:S01]  /*3ba90*/  LDL.LU R220, [R1+0x1b34] ;  /* 0x001b340001dc7983 */ /* 0x000ea20000300800 */
[----:B----4-:R-:W-:-:S03]  /*3baa0*/  MOV R41, R221 ;  /* 0x000000dd00297202 */ /* 0x010fc60000000f00 */
[----:B------:R-:W2:Y:S04]  /*3bab0*/  LDL.LU R221, [R1+0x1b30] ;  /* 0x001b300001dd7983 */ /* 0x000ea80000300800 */
[----:B------:R-:W2:Y:S04]  /*3bac0*/  LDL.LU R222, [R1+0x1b2c] ;  /* 0x001b2c0001de7983 */ /* 0x000ea80000300800 */
[----:B------:R-:W2:Y:S04]  /*3bad0*/  LDL.LU R223, [R1+0x1b28] ;  /* 0x001b280001df7983 */ /* 0x000ea80000300800 */
[----:B------:R-:W3:Y:S04]  /*3bae0*/  LDL.LU R44, [R1+0x300] ;  /* 0x00030000012c7983 */ /* 0x000ee80000300800 */
[----:B------:R-:W3:Y:S04]  /*3baf0*/  LDL.LU R45, [R1+0x304] ;  /* 0x00030400012d7983 */ /* 0x000ee80000300800 */
[----:B------:R-:W3:Y:S04]  /*3bb00*/  LDL.LU R46, [R1+0x308] ;  /* 0x00030800012e7983 */ /* 0x000ee80000300800 */
[----:B------:R-:W3:Y:S04]  /*3bb10*/  LDL.LU R47, [R1+0x30c] ;  /* 0x00030c00012f7983 */ /* 0x000ee80000300800 */
[----:B------:R-:W4:Y:S01]  /*3bb20*/  LDL.LU R236, [R1+0x2c0] ;  /* 0x0002c00001ec7983 */ /* 0x000f220000300800 */
[C---:B------:R-:W-:Y:S08]  /*3bb30*/  HMMA.1688.F32.TF32 R208, R212.reuse, R80, R208 ;  /* 0x00000050d4d0723c */ /* 0x040ff000000810d0 */
[----:B------:R-:W-:Y:S01]  /*3bb40*/  HMMA.1688.F32.TF32 R216, R212, R104, R216 ;  /* 0x00000068d4d8723c */ /* 0x000fe200000810d8 */
[----:B------:R-:W-:Y:S01]  /*3bb50*/  MOV R237, R252 ;  /* 0x000000fc00ed7202 */ /* 0x000fe20000000f00 */
[----:B------:R-:W-:-:S02]  /*3bb60*/  IMAD.MOV.U32 R238, RZ, RZ, R6 ;  /* 0x000000ffffee7224 */ /* 0x000fc400078e0006 */
[----:B------:R-:W-:-:S04]  /*3bb70*/  IMAD.MOV.U32 R239, RZ, RZ, R3 ;  /* 0x000000ffffef7224 */ /* 0x000fc800078e0003 */
[----:B--2---:R-:W-:Y:S11]  /*3bb80*/  HMMA.1688.F32.TF32 R212, R212, R108, R220 ;  /* 0x0000006cd4d4723c */ /* 0x004ff600000810dc */
[----:B------:R-:W-:Y:S05]  /*3bb90*/  @!UPT UIADD3 URZ, URZ, URZ, URZ ;  /* 0x0000003f3f3ff290 */ /* 0x000fea000fffe03f */
[----:B------:R-:W-:Y:S01]  /*3bba0*/  MOV R126, R216 ;  /* 0x000000d8007e7202 */ /* 0x000fe20000000f00 */
[----:B------:R-:W-:Y:S01]  /*3bbb0*/  IMAD.MOV.U32 R127, RZ, RZ, R217 ;  /* 0x000000ffff7f7224 */ /* 0x000fe200078e00d9 */
[----:B------:R-:W-:Y:S01]  /*3bbc0*/  MOV R121, R219 ;  /* 0x000000db00797202 */ /* 0x000fe20000000f00 */
[----:B------:R-:W-:Y:S01]  /*3bbd0*/  IMAD.MOV.U32 R120, RZ, RZ, R218 ;  /* 0x000000ffff787224 */ /* 0x000fe200078e00da */
[----:B------:R-:W-:Y:S04]  /*3bbe0*/  LDS R216, [R4+0xe100] ;  /* 0x00e1000004d87984 */ /* 0x000fe80000000800 */
[----:B------:R-:W-:Y:S04]  /*3bbf0*/  LDS R218, [R4+0xe900] ;  /* 0x00e9000004da7984 */ /* 0x000fe80000000800 */
[----:B------:R-:W-:Y:S04]  /*3bc00*/  LDS R217, [R5+0xe100] ;  /* 0x00e1000005d97984 */ /* 0x000fe80000000800 */
[----:B------:R-:W-:Y:S04]  /*3bc10*/  LDS R219, [R5+0xe900] ;  /* 0x00e9000005db7984 */ /* 0x000fe80000000800 */
[----:B------:R-:W-:Y:S01]  /*3bc20*/  LDS R220, [R2+0xe180] ;  /* 0x00e1800002dc7984 */ /* 0x000fe20000000800 */
[----:B------:R-:W-:Y:S01]  /*3bc30*/  IMAD.MOV.U32 R99, RZ, RZ, R212 ;  /* 0x000000ffff637224 */ /* 0x000fe200078e00d4 */
[----:B------:R-:W-:Y:S01]  /*3bc40*/  MOV R103, R214 ;  /* 0x000000d600677202 */ /* 0x000fe20000000f00 */
[----:B------:R-:W-:Y:S01]  /*3bc50*/  IMAD.MOV.U32 R102, RZ, RZ, R213 ;  /* 0x000000ffff667224 */ /* 0x000fe200078e00d5 */
[----:B------:R-:W-:Y:S01]  /*3bc60*/  LDS R212, [R2+0xe100] ;  /* 0x00e1000002d47984 */ /* 0x000fe20000000800 */
[----:B------:R-:W-:-:S03]  /*3bc70*/  IMAD.MOV.U32 R107, RZ, RZ, R215 ;  /* 0x000000ffff6b7224 */ /* 0x000fc600078e00d7 */
[----:B------:R-:W-:Y:S04]  /*3bc80*/  LDS R214, [R2+0xe900] ;  /* 0x00e9000002d67984 */ /* 0x000fe80000000800 */
[----:B------:R-:W-:Y:S04]  /*3bc90*/  LDS R213, [R0+0xe100] ;  /* 0x00e1000000d57984 */ /* 0x000fe80000000800 */
[----:B------:R-:W3:Y:S04]  /*3bca0*/  LDS R215, [R0+0xe900] ;  /* 0x00e9000000d77984 */ /* 0x000ee80000000800 */
[----:B------:R-:W-:Y:S04]  /*3bcb0*/  LDS R222, [R2+0xe980] ;  /* 0x00e9800002de7984 */ /* 0x000fe80000000800 */
[----:B------:R-:W-:Y:S04]  /*3bcc0*/  LDS R221, [R0+0xe180] ;  /* 0x00e1800000dd7984 */ /* 0x000fe80000000800 */
[----:B------:R-:W1:Y:S01]  /*3bcd0*/  LDS R223, [R0+0xe980] ;  /* 0x00e9800000df7984 */ /* 0x000e620000000800 */
[C---:B---3--:R-:W-:Y:S08]  /*3bce0*/  HMMA.1688.F32.TF32 R44, R212.reuse, R80, R44 ;  /* 0x00000050d42c723c */ /* 0x048ff0000008102c */
[C---:B------:R-:W-:Y:S08]  /*3bcf0*/  HMMA.1688.F32.TF32 R40, R212.reuse, R84, R40 ;  /* 0x00000054d428723c */ /* 0x040ff00000081028 */
[C---:B------:R-:W-:Y:S08]  /*3bd00*/  HMMA.1688.F32.TF32 R232, R212.reuse, R88, R232 ;  /* 0x00000058d4e8723c */ /* 0x040ff000000810e8 */
[C---:B------:R-:W-:Y:S01]  /*3bd10*/  HMMA.1688.F32.TF32 R228, R212.reuse, R92, R228 ;  /* 0x0000005cd4e4723c */ /* 0x040fe200000810e4 */
[----:B------:R-:W-:Y:S07]  /*3bd20*/  STL.64 [R1+0xa0], R44 ;  /* 0x0000a02c01007387 */ /* 0x000fee0000100a00 */
[C---:B----4-:R-:W-:Y:S01]  /*3bd30*/  HMMA.1688.F32.TF32 R236, R212.reuse, R96, R236 ;  /* 0x00000060d4ec723c */ /* 0x050fe200000810ec */
[----:B------:R2:W-:Y:S07]  /*3bd40*/  STL.64 [R1+0xa8], R46 ;  /* 0x0000a82e01007387 */ /* 0x0005ee0000100a00 */
[C---:B------:R-:W-:Y:S01]  /*3bd50*/  HMMA.1688.F32.TF32 R240, R212.reuse, R100, R240 ;  /* 0x00000064d4f0723c */ /* 0x040fe200000810f0 */
[----:B--2---:R-:W2:Y:S07]  /*3bd60*/  LDL.LU.64 R46, [R1+0x1b20] ;  /* 0x001b2000012e7983 */ /* 0x004eae0000300a00 */
[C---:B------:R-:W-:Y:S01]  /*3bd70*/  HMMA.1688.F32.TF32 R244, R212.reuse, R104, R244 ;  /* 0x00000068d4f4723c */ /* 0x040fe200000810f4 */
[----:B------:R-:W2:Y:S04]  /*3bd80*/  LDL.LU.64 R44, [R1+0x1b18] ;  /* 0x001b1800012c7983 */ /* 0x000ea80000300a00 */
[----:B------:R-:W-:Y:S04]  /*3bd90*/  STL.64 [R1+0xb0], R40 ;  /* 0x0000b02801007387 */ /* 0x000fe80000100a00 */
[----:B------:R3:W-:Y:S04]  /*3bda0*/  STL.64 [R1+0xb8], R42 ;  /* 0x0000b82a01007387 */ /* 0x0007e80000100a00 */
[----:B---3--:R-:W3:Y:S04]  /*3bdb0*/  LDL.LU.64 R42, [R1+0x1b10] ;  /* 0x001b1000012a7983 */ /* 0x008ee80000300a00 */
[----:B------:R-:W3:Y:S04]  /*3bdc0*/  LDL.LU.64 R40, [R1+0x1b08] ;  /* 0x001b080001287983 */ /* 0x000ee80000300a00 */
[----:B------:R-:W-:Y:S04]  /*3bdd0*/  STL.64 [R1+0xc0], R232 ;  /* 0x0000c0e801007387 */ /* 0x000fe80000100a00 */
[----:B------:R4:W-:Y:S04]  /*3bde0*/  STL.64 [R1+0xc8], R234 ;  /* 0x0000c8ea01007387 */ /* 0x0009e80000100a00 */
[----:B----4-:R-:W4:Y:S04]  /*3bdf0*/  LDL.LU.64 R234, [R1+0x1b00] ;  /* 0x001b000001ea7983 */ /* 0x010f280000300a00 */
[----:B------:R-:W4:Y:S04]  /*3be00*/  LDL.LU.64 R232, [R1+0x1af8] ;  /* 0x001af80001e87983 */ /* 0x000f280000300a00 */
[----:B------:R-:W-:Y:S04]  /*3be10*/  STL.64 [R1+0xf0], R228 ;  /* 0x0000f0e401007387 */ /* 0x000fe80000100a00 */
[----:B------:R5:W-:Y:S04]  /*3be20*/  STL.64 [R1+0xf8], R230 ;  /* 0x0000f8e601007387 */ /* 0x000be80000100a00 */
[----:B-----5:R-:W5:Y:S04]  /*3be30*/  LDL.LU.64 R230, [R1+0x1af0] ;  /* 0x001af00001e67983 */ /* 0x020f680000300a00 */
[----:B------:R-:W5:Y:S04]  /*3be40*/  LDL.LU.64 R228, [R1+0x1ae8] ;  /* 0x001ae80001e47983 */ /* 0x000f680000300a00 */
[----:B------:R-:W-:Y:S04]  /*3be50*/  STL.64 [R1+0x140], R236 ;  /* 0x000140ec01007387 */ /* 0x000fe80000100a00 */
[----:B------:R1:W-:Y:S01]  /*3be60*/  STL.64 [R1+0x148], R238 ;  /* 0x000148ee01007387 */ /* 0x0003e20000100a00 */
[----:B------:R-:W-:Y:S03]  /*3be70*/  HMMA.1688.F32.TF32 R212, R212, R108, R248 ;  /* 0x0000006cd4d4723c */ /* 0x000fe600000810f8 */
        /* <DEDUP_REMOVED lines=10> */
[----:B------:R-:W2:Y:S04]  /*3bf20*/  LDL.LU.64 R250, [R1+0x1ab0] ;  /* 0x001ab00001fa7983 */ /* 0x000ea80000300a00 */
[----:B------:R-:W2:Y:S04]  /*3bf30*/  LDL.LU.64 R248, [R1+0x1aa8] ;  /* 0x001aa80001f87983 */ /* 0x000ea80000300a00 */
[----:B------:R-:W-:Y:S04]  /*3bf40*/  STL.64 [R1+0x1b0], R212 ;  /* 0x0001b0d401007387 */ /* 0x000fe80000100a00 */
[----:B------:R2:W-:Y:S01]  /*3bf50*/  STL.64 [R1+0x1b8], R214 ;  /* 0x0001b8d601007387 */ /* 0x0005e20000100a00 */
[C---:B---3--:R-:W-:Y:S08]  /*3bf60*/  HMMA.1688.F32.TF32 R40, R216.reuse, R104, R40 ;  /* 0x00000068d828723c */ /* 0x048ff00000081028 */
[C---:B--2---:R-:W-:Y:S11]  /*3bf70*/  HMMA.1688.F32.TF32 R212, R216.reuse, R80, R248 ;  /* 0x00000050d8d4723c */ /* 0x044ff600000810f8 */
[----:B------:R-:W-:Y:S11]  /*3bf80*/  @!UPT UIADD3 URZ, URZ, URZ, URZ ;  /* 0x0000003f3f3ff290 */ /* 0x000ff6000fffe03f */
[----:B------:R-:W-:Y:S01]  /*3bf90*/  @!UPT UIADD3 URZ, URZ, URZ, URZ ;  /* 0x0000003f3f3ff290 */ /* 0x000fe2000fffe03f */
[----:B------:R-:W-:Y:S04]  /*3bfa0*/  STL.64 [R1+0x1a0], R212 ;  /* 0x0001a0d401007387 */ /* 0x000fe80000100a00 */
[----:B------:R1:W-:Y:S02]  /*3bfb0*/  STL.64 [R1+0x1a8], R214 ;  /* 0x0001a8d601007387 */ /* 0x0003e40000100a00 */
[C---:B-1----:R-:W-:Y:S08]  /*3bfc0*/  HMMA.1688.F32.TF32 R212, R216.reuse, R92, R236 ;  /* 0x0000005cd8d4723c */ /* 0x042ff000000810ec */
[C---:B------:R-:W-:Y:S11]  /*3bfd0*/  HMMA.1688.F32.TF32 R244, R216.reuse, R84, R244 ;  /* 0x00000054d8f4723c */ /* 0x040ff600000810f4 */
[----:B------:R-:W-:Y:S05]  /*3bfe0*/  @!UPT UIADD3 URZ, URZ, URZ, URZ ;  /* 0x0000003f3f3ff290 */ /* 0x000fea000fffe03f */
[----:B------:R-:W-:Y:S01]  /*3bff0*/  IMAD.MOV.U32 R239, RZ, RZ, R212 ;  /* 0x000000ffffef7224 */ /* 0x000fe200078e00d4 */
[----:B------:R-:W-:Y:S01]  /*3c000*/  MOV R238, R213 ;  /* 0x000000d500ee7202 */ /* 0x000fe20000000f00 */
[----:B------:R-:W-:Y:S02]  /*3c010*/  IMAD.MOV.U32 R237, RZ, RZ, R214 ;  /* 0x000000ffffed7224 */ /* 0x000fe400078e00d6 */
[----:B------:R-:W-:Y:S02]  /*3c020*/  IMAD.MOV.U32 R236, RZ, RZ, R215 ;  /* 0x000000ffffec7224 */ /* 0x000fe400078e00d7 */
[C---:B-----5:R-:W-:Y:S08]  /*3c030*/  HMMA.1688.F32.TF32 R212, R216.reuse, R96, R228 ;  /* 0x00000060d8d4723c */ /* 0x060ff000000810e4 */
[C---:B------:R-:W-:Y:S01]  /*3c040*/  HMMA.1688.F32.TF32 R240, R216.reuse, R88, R240 ;  /* 0x00000058d8f0723c */ /* 0x040fe200000810f0 */
[----:B------:R-:W-:Y:S11]  /*3c050*/  STL.64 [R1+0x190], R244 ;  /* 0x000190f401007387 */ /* 0x000ff60000100a00 */
[----:B------:R-:W-:Y:S04]  /*3c060*/  @!UPT UIADD3 URZ, URZ, URZ, URZ ;  /* 0x0000003f3f3ff290 */ /* 0x000fe8000fffe03f */
[----:B------:R-:W-:Y:S01]  /*3c070*/  MOV R231, R212 ;  /* 0x000000d400e77202 */ /* 0x000fe20000000f00 */
[----:B------:R-:W-:Y:S01]  /*3c080*/  IMAD.MOV.U32 R230, RZ, RZ, R213 ;  /* 0x000000ffffe67224 */ /* 0x000fe200078e00d5 */
[----:B------:R-:W-:Y:S01]  /*3c090*/  MOV R228, R215 ;  /* 0x000000d700e47202 */ /* 0x000fe20000000f00 */
[----:B------:R-:W-:Y:S02]  /*3c0a0*/  IMAD.MOV.U32 R229, RZ, RZ, R214 ;  /* 0x000000ffffe57224 */ /* 0x000fe400078e00d6 */
[----:B----4-:R-:W-:Y:S01]  /*3c0b0*/  HMMA.1688.F32.TF32 R212, R216, R100, R232 ;  /* 0x00000064d8d4723c */ /* 0x010fe200000810e8 */
[----:B------:R-:W-:Y:S04]  /*3c0c0*/  STL.64 [R1+0x198], R246 ;  /* 0x000198f601007387 */ /* 0x000fe80000100a00 */
[----:B------:R-:W-:Y:S04]  /*3c0d0*/  STL.64 [R1+0x180], R240 ;  /* 0x000180f001007387 */ /* 0x000fe80000100a00 */
[----:B------:R-:W-:Y:S04]  /*3c0e0*/  STL.64 [R1+0x188], R242 ;  /* 0x000188f201007387 */ /* 0x000fe80000100a00 */
        /* <DEDUP_REMOVED lines=8> */
[----:B------:R1:W-:Y:S04]  /*3c170*/  STL.64 [R1+0x1a18], R214 ;  /* 0x001a18d601007387 */ /* 0x0003e80000100a00 */
[----:B------:R2:W-:Y:S01]  /*3c180*/  STL.64 [R1+0x1a10], R212 ;  /* 0x001a10d401007387 */ /* 0x0005e20000100a00 */
[----:B-1----:R-:W-:-:S02]  /*3c190*/  IMAD.MOV.U32 R215, RZ, RZ, R40 ;  /* 0x000000ffffd77224 */ /* 0x002fc400078e0028 */
[----:B------:R-:W-:Y:S01]  /*3c1a0*/  IMAD.MOV.U32 R214, RZ, RZ, R41 ;  /* 0x000000ffffd67224 */ /* 0x000fe200078e0029 */
[----:B--2---:R-:W-:Y:S01]  /*3c1b0*/  MOV R213, R42 ;  /* 0x0000002a00d57202 */ /* 0x004fe20000000f00 */
        /* <DEDUP_REMOVED lines=58> */
[C---:B------:R-:W-:Y:S08]  /*3c560*/  HMMA.1688.F32.TF32 R248, R224.reuse, R80, R8 ;  /* 0x00000050e0f8723c */ /* 0x040ff00000081008 */
[C---:B------:R-:W-:Y:S08]  /*3c570*/  HMMA.1688.F32.TF32 R244, R224.reuse, R84, R12 ;  /* 0x00000054e0f4723c */ /* 0x040ff0000008100c */
[----:B------:R-:W-:Y:S01]  /*3c580*/  HMMA.1688.F32.TF32 R240, R224, R88, R16 ;  /* 0x00000058e0f0723c */ /* 0x000fe20000081010 */
        /* <DEDUP_REMOVED lines=8> */
[C---:B------:R-:W-:Y:S03]  /*3c610*/  HMMA.1688.F32.TF32 R20, R224.reuse, R92, R20 ;  /* 0x0000005ce014723c */ /* 0x040fe60000081014 */
[----:B------:R-:W-:Y:S05]  /*3c620*/  STL.64 [R1+0x1998], R250 ;  /* 0x001998fa01007387 */ /* 0x000fea0000100a00 */
[C---:B------:R-:W-:Y:S01]  /*3c630*/  HMMA.1688.F32.TF32 R24, R224.reuse, R96, R24 ;  /* 0x00000060e018723c */ /* 0x040fe20000081018 */
[----:B------:R-:W-:Y:S04]  /*3c640*/  STL.64 [R1+0x1990], R248 ;  /* 0x001990f801007387 */ /* 0x000fe80000100a00 */
[----:B------:R-:W-:Y:S03]  /*3c650*/  STL.64 [R1+0x19a8], R246 ;  /* 0x0019a8f601007387 */ /* 0x000fe60000100a00 */
[C---:B------:R-:W-:Y:S01]  /*3c660*/  HMMA.1688.F32.TF32 R28, R224.reuse, R100, R28 ;  /* 0x00000064e01c723c */ /* 0x040fe2000008101c */
[----:B------:R-:W-:Y:S04]  /*3c670*/  STL.64 [R1+0x19a0], R244 ;  /* 0x0019a0f401007387 */ /* 0x000fe80000100a00 */
[----:B------:R-:W-:Y:S03]  /*3c680*/  STL.64 [R1+0x19b8], R242 ;  /* 0x0019b8f201007387 */ /* 0x000fe60000100a00 */
[C---:B------:R-:W-:Y:S01]  /*3c690*/  HMMA.1688.F32.TF32 R32, R224.reuse, R104, R32 ;  /* 0x00000068e020723c */ /* 0x040fe20000081020 */
[----:B------:R-:W-:Y:S04]  /*3c6a0*/  STL.64 [R1+0x19b0], R240 ;  /* 0x0019b0f001007387 */ /* 0x000fe80000100a00 */
[----:B------:R-:W-:Y:S03]  /*3c6b0*/  STL.64 [R1+0x19c8], R22 ;  /* 0x0019c81601007387 */ /* 0x000fe60000100a00 */
[----:B------:R-:W-:Y:S01]  /*3c6c0*/  HMMA.1688.F32.TF32 R36, R224, R108, R36 ;  /* 0x0000006ce024723c */ /* 0x000fe20000081024 */
[----:B------:R1:W-:Y:S01]  /*3c6d0*/  STL.64 [R1+0x19c0], R20 ;  /* 0x0019c01401007387 */ /* 0x0003e20000100a00 */
[----:B------:R-:W-:Y:S01]  /*3c6e0*/  IMAD.MOV.U32 R56, RZ, RZ, R126 ;  /* 0x000000ffff387224 */ /* 0x000fe200078e007e */
[----:B------:R-:W-:Y:S01]  /*3c6f0*/  MOV R57, R127 ;  /* 0x0000007f00397202 */ /* 0x000fe20000000f00 */
[----:B------:R-:W-:Y:S01]  /*3c700*/  IMAD.MOV.U32 R58, RZ, RZ, R120 ;  /* 0x000000ffff3a7224 */ /* 0x000fe200078e0078 */
[----:B------:R-:W-:Y:S01]  /*3c710*/  MOV R52, R122 ;  /* 0x0000007a00347202 */ /* 0x000fe20000000f00 */
[----:B------:R-:W-:-:S02]  /*3c720*/  IMAD.MOV.U32 R59, RZ, RZ, R121 ;  /* 0x000000ffff3b7224 */ /* 0x000fc400078e0079 */
[----:B------:R-:W-:Y:S01]  /*3c730*/  IMAD.MOV.U32 R53, RZ, RZ, R123 ;  /* 0x000000ffff357224 */ /* 0x000fe200078e007b */
[----:B------:R-:W-:Y:S01]  /*3c740*/  MOV R55, R117 ;  /* 0x0000007500377202 */ /* 0x000fe20000000f00 */
[----:B------:R-:W-:Y:S02]  /*3c750*/  IMAD.MOV.U32 R54, RZ, RZ, R116 ;  /* 0x000000ffff367224 */ /* 0x000fe400078e0074 */
[----:B------:R-:W-:Y:S01]  /*3c760*/  IMAD.MOV.U32 R48, RZ, RZ, R118 ;  /* 0x000000ffff307224 */ /* 0x000fe200078e0076 */
[----:B-1----:R-:W-:Y:S01]  /*3c770*/  HMMA.1688.F32.TF32 R20, R40, R82, R112 ;  /* 0x000000522814723c */ /* 0x002fe20000081070 */
        /* <DEDUP_REMOVED lines=9> */
[----:B------:R-:W-:Y:S04]  /*3c810*/  STL.64 [R1+0x1e0], R20 ;  /* 0x0001e01401007387 */ /* 0x000fe80000100a00 */
[----:B------:R1:W-:Y:S04]  /*3c820*/  STL.64 [R1+0x1e8], R22 ;  /* 0x0001e81601007387 */ /* 0x0003e80000100a00 */
[----:B------:R-:W2:Y:S04]  /*3c830*/  LDL.LU R127, [R1+0x1a9c] ;  /* 0x001a9c00017f7983 */ /* 0x000ea80000300800 */
[----:B------:R-:W3:Y:S04]  /*3c840*/  LDL.LU R120, [R1+0x1a98] ;  /* 0x001a980001787983 */ /* 0x000ee80000300800 */
[----:B------:R-:W3:Y:S04]  /*3c850*/  LDL.LU R121, [R1+0x1a94] ;  /* 0x001a940001797983 */ /* 0x000ee80000300800 */
[----:B------:R-:W3:Y:S01]  /*3c860*/  LDL.LU R122, [R1+0x1a90] ;  /* 0x001a9000017a7983 */ /* 0x000ee20000300800 */
[----:B------:R-:W-:-:S03]  /*3c870*/  IMAD.MOV.U32 R49, RZ, RZ, R119 ;  /* 0x000000ffff317224 */ /* 0x000fc600078e0077 */
[----:B------:R-:W3:Y:S01]  /*3c880*/  LDL.LU R123, [R1+0x1a8c] ;  /* 0x001a8c00017b7983 */ /* 0x000ee20000300800 */
[----:B------:R-:W-:-:S03]  /*3c890*/  MOV R50, R110 ;  /* 0x0000006e00327202 */ /* 0x000fc60000000f00 */
[----:B------:R-:W1:Y:S01]  /*3c8a0*/  LDL.LU R116, [R1+0x1a88] ;  /* 0x001a880001747983 */ /* 0x000e620000300800 */
[----:B------:R-:W-:-:S03]  /*3c8b0*/  IMAD.MOV.U32 R51, RZ, RZ, R111 ;  /* 0x000000ffff337224 */ /* 0x000fc600078e006f */
[----:B------:R-:W1:Y:S01]  /*3c8c0*/  LDL.LU R117, [R1+0x1a84] ;  /* 0x001a840001757983 */ /* 0x000e620000300800 */
[----:B------:R-:W-:-:S03]  /*3c8d0*/  IMAD.MOV.U32 R220, RZ, RZ, R106 ;  /* 0x000000ffffdc7224 */ /* 0x000fc600078e006a */
[----:B------:R-:W1:Y:S01]  /*3c8e0*/  LDL.LU R118, [R1+0x1a80] ;  /* 0x001a800001767983 */ /* 0x000e620000300800 */
[----:B------:R-:W-:-:S03]  /*3c8f0*/  MOV R221, R98 ;  /* 0x0000006200dd7202 */ /* 0x000fc60000000f00 */
[----:B------:R-:W1:Y:S01]  /*3c900*/  LDL.LU R119, [R1+0x1a7c] ;  /* 0x001a7c0001777983 */ /* 0x000e620000300800 */
[----:B------:R-:W-:-:S03]  /*3c910*/  IMAD.MOV.U32 R222, RZ, RZ, R94 ;  /* 0x000000ffffde7224 */ /* 0x000fc600078e005e */
[----:B------:R-:W4:Y:S01]  /*3c920*/  LDL.LU R110, [R1+0x1a78] ;  /* 0x001a7800016e7983 */ /* 0x000f220000300800 */
[----:B------:R-:W-:-:S03]  /*3c930*/  IMAD.MOV.U32 R223, RZ, RZ, R90 ;  /* 0x000000ffffdf7224 */ /* 0x000fc600078e005a */
[----:B------:R-:W4:Y:S04]  /*3c940*/  LDL.LU R111, [R1+0x1a74] ;  /* 0x001a7400016f7983 */ /* 0x000f280000300800 */
[----:B------:R-:W5:Y:S04]  /*3c950*/  LDL.LU R106, [R1+0x1a70] ;  /* 0x001a7000016a7983 */ /* 0x000f680000300800 */
[----:B------:R-:W2:Y:S04]  /*3c960*/  LDL.LU R98, [R1+0x1a6c] ;  /* 0x001a6c0001627983 */ /* 0x000ea80000300800 */
[----:B------:R-:W2:Y:S04]  /*3c970*/  LDL.LU R94, [R1+0x1a68] ;  /* 0x001a6800015e7983 */ /* 0x000ea80000300800 */
[----:B------:R-:W3:Y:S01]  /*3c980*/  LDL.LU R90, [R1+0x1a64] ;  /* 0x001a6400015a7983 */ /* 0x000ee20000300800 */
[----:B------:R-:W-:-:S03]  /*3c990*/  MOV R44, R91 ;  /* 0x0000005b002c7202 */ /* 0x000fc60000000f00 */
[----:B------:R-:W2:Y:S01]  /*3c9a0*/  LDL.LU R248, [R1] ;  /* 0x0000000001f87983 */ /* 0x000ea20000300800 */
[----:B------:R-:W-:-:S03]  /*3c9b0*/  IMAD.MOV.U32 R45, RZ, RZ, R86 ;  /* 0x000000ffff2d7224 */ /* 0x000fc600078e0056 */
[----:B------:R-:W2:Y:S01]  /*3c9c0*/  LDL.LU R249, [R1+0x4] ;  /* 0x0000040001f97983 */ /* 0x000ea20000300800 */
[----:B------:R-:W-:-:S03]  /*3c9d0*/  IMAD.MOV.U32 R46, RZ, RZ, R87 ;  /* 0x000000ffff2e7224 */ /* 0x000fc600078e0057 */
[----:B------:R-:W2:Y:S04]  /*3c9e0*/  LDL.LU R250, [R1+0x8] ;  /* 0x0000080001fa7983 */ /* 0x000ea80000300800 */
[----:B------:R-:W2:Y:S04]  /*3c9f0*/  LDL.LU R251, [R1+0xc] ;  /* 0x00000c0001fb7983 */ /* 0x000ea80000300800 */
[----:B------:R-:W3:Y:S04]  /*3ca00*/  LDL.LU R91, [R1+0x1a60] ;  /* 0x001a6000015b7983 */ /* 0x000ee80000300800 */
[----:B------:R-:W1:Y:S04]  /*3ca10*/  LDL.LU R86, [R1+0x1a5c] ;  /* 0x001a5c0001567983 */ /* 0x000e680000300800 */
[----:B------:R-:W1:Y:S01]  /*3ca20*/  LDL.LU R87, [R1+0x1a58] ;  /* 0x001a580001577983 */ /* 0x000e620000300800 */
[----:B------:R-:W-:Y:S01]  /*3ca30*/  MOV R47, R95 ;  /* 0x0000005f002f7202 */ /* 0x000fe20000000f00 */
[----:B------:R-:W-:-:S02]  /*3ca40*/  IMAD.MOV.U32 R76, RZ, RZ, R99 ;  /* 0x000000ffff4c7224 */ /* 0x000fc400078e0063 */
[----:B------:R-:W2:Y:S04]  /*3ca50*/  LDL.LU R95, [R1+0x1a54] ;  /* 0x001a5400015f7983 */ /* 0x000ea80000300800 */
[----:B------:R-:W2:Y:S01]  /*3ca60*/  LDL.LU R99, [R1+0x1a50] ;  /* 0x001a500001637983 */ /* 0x000ea20000300800 */
[----:B------:R-:W-:Y:S01]  /*3ca70*/  IMAD.MOV.U32 R77, RZ, RZ, R102 ;  /* 0x000000ffff4d7224 */ /* 0x000fe200078e0066 */
[----:B------:R-:W-:Y:S01]  /*3ca80*/  MOV R78, R103 ;  /* 0x00000067004e7202 */ /* 0x000fe20000000f00 */
[----:B------:R-:W-:Y:S01]  /*3ca90*/  IMAD.MOV.U32 R79, RZ, RZ, R107 ;  /* 0x000000ffff4f7224 */ /* 0x000fe200078e006b */
[----:B------:R-:W2:Y:S04]  /*3caa0*/  LDL.LU R102, [R1+0x1a4c] ;  /* 0x001a4c0001667983 */ /* 0x000ea80000300800 */
[----:B------:R-:W2:Y:S04]  /*3cab0*/  LDL.LU R103, [R1+0x1a48] ;  /* 0x001a480001677983 */ /* 0x000ea80000300800 */
[----:B------:R-:W5:Y:S04]  /*3cac0*/  LDL.LU R107, [R1+0x1a44] ;  /* 0x001a4400016b7983 */ /* 0x000f680000300800 */
[----:B------:R-:W-:Y:S04]  /*3cad0*/  LDS R16, [R4+0xf000] ;  /* 0x00f0000004107984 */ /* 0x000fe80000000800 */
[----:B------:R-:W-:Y:S04]  /*3cae0*/  LDS R18, [R4+0xf800] ;  /* 0x00f8000004127984 */ /* 0x000fe80000000800 */
[----:B------:R-:W-:Y:S04]  /*3caf0*/  LDS R17, [R5+0xf000] ;  /* 0x00f0000005117984 */ /* 0x000fe80000000800 */
[----:B------:R-:W1:Y:S04]  /*3cb00*/  LDS R19, [R5+0xf800] ;  /* 0x00f8000005137984 */ /* 0x000e680000000800 */
[----:B------:R-:W-:Y:S04]  /*3cb10*/  LDS R12, [R4+0xf080] ;  /* 0x00f08000040c7984 */ /* 0x000fe80000000800 */
[----:B------:R-:W-:Y:S04]  /*3cb20*/  LDS R14, [R4+0xf880] ;  /* 0x00f88000040e7984 */ /* 0x000fe80000000800 */
[----:B------:R-:W-:Y:S04]  /*3cb30*/  LDS R13, [R5+0xf080] ;  /* 0x00f08000050d7984 */ /* 0x000fe80000000800 */
[----:B------:R-:W1:Y:S04]  /*3cb40*/  LDS R15, [R5+0xf880] ;  /* 0x00f88000050f7984 */ /* 0x000e680000000800 */
[----:B------:R-:W-:Y:S04]  /*3cb50*/  LDS R8, [R2+0xf080] ;  /* 0x00f0800002087984 */ /* 0x000fe80000000800 */
[----:B------:R-:W-:Y:S04]  /*3cb60*/  LDS R10, [R2+0xf880] ;  /* 0x00f88000020a7984 */ /* 0x000fe80000000800 */
[----:B------:R-:W-:Y:S04]  /*3cb70*/  LDS R9, [R0+0xf080] ;  /* 0x00f0800000097984 */ /* 0x000fe80000000800 */
[----:B------:R-:W1:Y:S02]  /*3cb80*/  LDS R11, [R0+0xf880] ;  /* 0x00f88000000b7984 */ /* 0x000e640000000800 */
[C---:B-1----:R-:W-:Y:S08]  /*3cb90*/  HMMA.1688.F32.TF32 R20, R40.reuse, R86, R116 ;  /* 0x000000562814723c */ /* 0x042ff00000081074 */
[C---:B---3--:R-:W-:Y:S08]  /*3cba0*/  HMMA.1688.F32.TF32 R28, R40.reuse, R90, R120 ;  /* 0x0000005a281c723c */ /* 0x048ff00000081078 */
[----:B--2---:R-:W-:Y:S01]  /*3cbb0*/  HMMA.1688.F32.TF32 R24, R40, R94, R124 ;  /* 0x0000005e2818723c */ /* 0x004fe2000008107c */
[----:B------:R-:W-:-:S07]  /*3cbc0*/  IMAD.MOV.U32 R119, RZ, RZ, R212 ;  /* 0x000000ffff777224 */ /* 0x000fce00078e00d4 */
[C---:B------:R-:W-:Y:S01]  /*3cbd0*/  HMMA.1688.F32.TF32 R144, R16.reuse, R82, R144 ;  /* 0x000000521090723c */ /* 0x040fe20000081090 */
[----:B------:R-:W-:Y:S04]  /*3cbe0*/  STL.64 [R1+0x220], R20 ;  /* 0x0002201401007387 */ /* 0x000fe80000100a00 */
[----:B------:R1:W-:Y:S03]  /*3cbf0*/  STL.64 [R1+0x228], R22 ;  /* 0x0002281601007387 */ /* 0x0003e60000100a00 */
[----:B------:R-:W-:Y:S01]  /*3cc00*/  HMMA.1688.F32.TF32 R148, R16, R86, R148 ;  /* 0x000000561094723c */ /* 0x000fe20000081094 */
[----:B------:R-:W-:-:S07]  /*3cc10*/  MOV R118, R213 ;  /* 0x000000d500767202 */ /* 0x000fce0000000f00 */
[C---:B------:R-:W-:Y:S08]  /*3cc20*/  HMMA.1688.F32.TF32 R152, R16.reuse, R90, R152 ;  /* 0x0000005a1098723c */ /* 0x040ff00000081098 */
[C---:B------:R-:W-:Y:S08]  /*3cc30*/  HMMA.1688.F32.TF32 R156, R16.reuse, R94, R156 ;  /* 0x0000005e109c723c */ /* 0x040ff0000008109c */
[C---:B------:R-:W-:Y:S08]  /*3cc40*/  HMMA.1688.F32.TF32 R160, R16.reuse, R98, R160 ;  /* 0x0000006210a0723c */ /* 0x040ff000000810a0 */
[C---:B------:R-:W-:Y:S08]  /*3cc50*/  HMMA.1688.F32.TF32 R164, R16.reuse, R102, R164 ;  /* 0x0000006610a4723c */ /* 0x040ff000000810a4 */
[C---:B-----5:R-:W-:Y:S08]  /*3cc60*/  HMMA.1688.F32.TF32 R168, R16.reuse, R106, R168 ;  /* 0x0000006a10a8723c */ /* 0x060ff000000810a8 */
[----:B----4-:R-:W-:Y:S01]  /*3cc70*/  HMMA.1688.F32.TF32 R172, R16, R110, R172 ;  /* 0x0000006e10ac723c */ /* 0x010fe200000810ac */
[----:B------:R-:W-:Y:S01]  /*3cc80*/  IMAD.MOV.U32 R117, RZ, RZ, R214 ;  /* 0x000000ffff757224 */ /* 0x000fe200078e00d6 */
[----:B------:R-:W-:Y:S01]  /*3cc90*/  MOV R242, R65 ;  /* 0x0000004100f27202 */ /* 0x000fe20000000f00 */
[----:B------:R-:W-:Y:S01]  /*3cca0*/  IMAD.MOV.U32 R116, RZ, RZ, R215 ;  /* 0x000000ffff747224 */ /* 0x000fe200078e00d7 */
[----:B------:R-:W-:Y:S01]  /*3ccb0*/  MOV R247, R68 ;  /* 0x0000004400f77202 */ /* 0x000fe20000000f00 */
[----:B------:R-:W-:-:S02]  /*3ccc0*/  IMAD.MOV.U32 R243, RZ, RZ, R64 ;  /* 0x000000fffff37224 */ /* 0x000fc400078e0040 */
[----:B------:R-:W-:Y:S01]  /*3ccd0*/  IMAD.MOV.U32 R246, RZ, RZ, R69 ;  /* 0x000000fffff67224 */ /* 0x000fe200078e0045 */
[C---:B-1----:R-:W-:Y:S01]  /*3cce0*/  HMMA.1688.F32.TF32 R20, R40.reuse, R98, R128 ;  /* 0x000000622814723c */ /* 0x042fe20000081080 */
[----:B------:R-:W-:Y:S04]  /*3ccf0*/  STL.64 [R1+0x210], R28 ;  /* 0x0002101c01007387 */ /* 0x000fe80000100a00 */
[----:B------:R-:W-:Y:S04]  /*3cd00*/  STL.64 [R1+0x218], R30 ;  /* 0x0002181e01007387 */ /* 0x000fe80000100a00 */
[----:B------:R1:W-:Y:S04]  /*3cd10*/  STL.64 [R1+0x200], R24 ;  /* 0x0002001801007387 */ /* 0x0003e80000100a00 */
[----:B------:R2:W-:Y:S01]  /*3cd20*/  STL.64 [R1+0x208], R26 ;  /* 0x0002081a01007387 */ /* 0x0005e20000100a00 */
[----:B------:R-:W-:Y:S01]  /*3cd30*/  IMAD.MOV.U32 R241, RZ, RZ, R66 ;  /* 0x000000fffff17224 */ /* 0x000fe200078e0042 */
[----:B------:R-:W-:Y:S01]  /*3cd40*/  HMMA.1688.F32.TF32 R132, R40, R102, R132 ;  /* 0x000000662884723c */ /* 0x000fe20000081084 */
[----:B------:R-:W-:Y:S01]  /*3cd50*/  IMAD.MOV.U32 R240, RZ, RZ, R67 ;  /* 0x000000fffff07224 */ /* 0x000fe200078e0043 */
[----:B------:R-:W-:Y:S01]  /*3cd60*/  MOV R244, R71 ;  /* 0x0000004700f47202 */ /* 0x000fe20000000f00 */
[----:B------:R-:W-:Y:S01]  /*3cd70*/  IMAD.MOV.U32 R245, RZ, RZ, R70 ;  /* 0x000000fffff57224 */ /* 0x000fe200078e0046 */
[----:B------:R-:W-:Y:S01]  /*3cd80*/  LDS R124, [R2+0xf100] ;  /* 0x00f10000027c7984 */ /* 0x000fe20000000800 */
[----:B-1----:R-:W-:-:S03]  /*3cd90*/  MOV R24, R228 ;  /* 0x000000e400187202 */ /* 0x002fc60000000f00 */
[----:B------:R-:W-:Y:S01]  /*3cda0*/  STL.64 [R1+0x1f0], R20 ;  /* 0x0001f01401007387 */ /* 0x000fe20000100a00 */
[----:B------:R-:W-:-:S03]  /*3cdb0*/  IMAD.MOV.U32 R25, RZ, RZ, R229 ;  /* 0x000000ffff197224 */ /* 0x000fc600078e00e5 */
[----:B------:R1:W-:Y:S01]  /*3cdc0*/  STL.64 [R1+0x1f8], R22 ;  /* 0x0001f81601007387 */ /* 0x0003e20000100a00 */
[----:B--2---:R-:W-:Y:S01]  /*3cdd0*/  IMAD.MOV.U32 R26, RZ, RZ, R230 ;  /* 0x000000ffff1a7224 */ /* 0x004fe200078e00e6 */
[----:B------:R-:W-:Y:S02]  /*3cde0*/  MOV R27, R231 ;  /* 0x000000e7001b7202 */ /* 0x000fe40000000f00 */
[----:B------:R-:W2:Y:S04]  /*3cdf0*/  LDL.LU R228, [R1+0x1a40] ;  /* 0x001a400001e47983 */ /* 0x000ea80000300800 */
[----:B------:R-:W3:Y:S04]  /*3ce00*/  LDL.LU R229, [R1+0x1a3c] ;  /* 0x001a3c0001e57983 */ /* 0x000ee80000300800 */
[----:B------:R-:W4:Y:S04]  /*3ce10*/  LDL.LU R230, [R1+0x1a38] ;  /* 0x001a380001e67983 */ /* 0x000f280000300800 */
[----:B------:R-:W5:Y:S01]  /*3ce20*/  LDL.LU R231, [R1+0x1a34] ;  /* 0x001a340001e77983 */ /* 0x000f620000300800 */
[----:B------:R-:W-:Y:S01]  /*3ce30*/  IMAD.MOV.U32 R28, RZ, RZ, R236 ;  /* 0x000000ffff1c7224 */ /* 0x000fe200078e00ec */
[----:B------:R-:W-:Y:S01]  /*3ce40*/  MOV R30, R238 ;  /* 0x000000ee001e7202 */ /* 0x000fe20000000f00 */
[----:B------:R-:W-:Y:S01]  /*3ce50*/  IMAD.MOV.U32 R29, RZ, RZ, R237 ;  /* 0x000000ffff1d7224 */ /* 0x000fe200078e00ed */
[----:B------:R-:W5:Y:S01]  /*3ce60*/  LDL.LU R236, [R1+0x1a30] ;  /* 0x001a300001ec7983 */ /* 0x000f620000300800 */
[----:B------:R-:W-:-:S03]  /*3ce70*/  IMAD.MOV.U32 R31, RZ, RZ, R239 ;  /* 0x000000ffff1f7224 */ /* 0x000fc600078e00ef */
[----:B------:R-:W5:Y:S04]  /*3ce80*/  LDL.LU R237, [R1+0x1a2c] ;  /* 0x001a2c0001ed7983 */ /* 0x000f680000300800 */
[----:B------:R-:W5:Y:S01]  /*3ce90*/  LDL.LU R238, [R1+0x1a28] ;  /* 0x001a280001ee7983 */ /* 0x000f620000300800 */
[----:B------:R-:W-:Y:S03]  /*3cea0*/  HMMA.1688.F32.TF32 R16, R12, R86, R248 ;  /* 0x000000560c10723c */ /* 0x000fe600000810f8 */
[----:B------:R-:W5:Y:S04]  /*3ceb0*/  LDL.LU R239, [R1+0x1a24] ;  /* 0x001a240001ef7983 */ /* 0x000f680000300800 */
        /* <DEDUP_REMOVED lines=22> */
[----:B------:R-:W-:Y:S03]  /*3d020*/  HMMA.1688.F32.TF32 R140, R40, R110, R140 ;  /* 0x0000006e288c723c */ /* 0x000fe6000008108c */
[----:B------:R-:W5:Y:S04]  /*3d030*/  LDL.LU R65, [R1+0x144] ;  /* 0x0001440001417983 */ /* 0x000f680000300800 */
[----:B------:R-:W5:Y:S01]  /*3d040*/  LDL.LU R66, [R1+0x148] ;  /* 0x0001480001427983 */ /* 0x000f620000300800 */
[----:B------:R-:W-:Y:S03]  /*3d050*/  HMMA.1688.F32.TF32 R40, R12, R90, R220 ;  /* 0x0000005a0c28723c */ /* 0x000fe600000810dc */
        /* <DEDUP_REMOVED lines=9> */
[----:B-1----:R-:W-:Y:S01]  /*3d0f0*/  IMAD.MOV.U32 R23, RZ, RZ, R60 ;  /* 0x000000ffff177224 */ /* 0x002fe200078e003c */
[----:B------:R-:W-:Y:S01]  /*3d100*/  MOV R21, R62 ;  /* 0x0000003e00157202 */ /* 0x000fe20000000f00 */
[----:B------:R-:W-:Y:S01]  /*3d110*/  IMAD.MOV.U32 R22, RZ, RZ, R61 ;  /* 0x000000ffff167224 */ /* 0x000fe200078e003d */
[----:B------:R-:W-:Y:S01]  /*3d120*/  LDS R126, [R2+0xf900] ;  /* 0x00f90000027e7984 */ /* 0x000fe20000000800 */
[----:B------:R-:W-:-:S03]  /*3d130*/  IMAD.MOV.U32 R20, RZ, RZ, R63 ;  /* 0x000000ffff147224 */ /* 0x000fc600078e003f */
[----:B------:R-:W-:Y:S04]  /*3d140*/  LDS R125, [R0+0xf100] ;  /* 0x00f10000007d7984 */ /* 0x000fe80000000800 */
[----:B------:R-:W1:Y:S01]  /*3d150*/  LDS R127, [R0+0xf900] ;  /* 0x00f90000007f7984 */ /* 0x000e620000000800 */
[----:B--2---:R-:W-:-:S03]  /*3d160*/  IMAD.MOV.U32 R115, RZ, RZ, R228 ;  /* 0x000000ffff737224 */ /* 0x004fc600078e00e4 */
[----:B------:R-:W2:Y:S01]  /*3d170*/  LDL.LU R228, [R1+0xa0] ;  /* 0x0000a00001e47983 */ /* 0x000ea20000300800 */
[----:B---3--:R-:W-:-:S03]  /*3d180*/  IMAD.MOV.U32 R114, RZ, RZ, R229 ;  /* 0x000000ffff727224 */ /* 0x008fc600078e00e5 */
[----:B------:R-:W2:Y:S01]  /*3d190*/  LDL.LU R229, [R1+0xa4] ;  /* 0x0000a40001e57983 */ /* 0x000ea20000300800 */
[----:B----4-:R-:W-:-:S03]  /*3d1a0*/  MOV R113, R230 ;  /* 0x000000e600717202 */ /* 0x010fc60000000f00 */
[----:B------:R-:W2:Y:S01]  /*3d1b0*/  LDL.LU R230, [R1+0xa8] ;  /* 0x0000a80001e67983 */ /* 0x000ea20000300800 */
[----:B-----5:R-:W-:-:S03]  /*3d1c0*/  IMAD.MOV.U32 R112, RZ, RZ, R231 ;  /* 0x000000ffff707224 */ /* 0x020fc600078e00e7 */
        /* <DEDUP_REMOVED lines=9> */
[C---:B------:R-:W-:Y:S01]  /*3d260*/  HMMA.1688.F32.TF32 R208, R12.reuse, R82, R208 ;  /* 0x000000520cd0723c */ /* 0x040fe200000810d0 */
[----:B------:R-:W-:Y:S01]  /*3d270*/  IMAD.MOV.U32 R37, RZ, RZ, R218 ;  /* 0x000000ffff257224 */ /* 0x000fe200078e00da */
[----:B------:R-:W-:Y:S01]  /*3d280*/  MOV R39, R216 ;  /* 0x000000d800277202 */ /* 0x000fe20000000f00 */
[----:B------:R-:W-:Y:S04]  /*3d290*/  LDS R218, [R4+0xf900] ;  /* 0x00f9000004da7984 */ /* 0x000fe80000000800 */
[----:B------:R-:W-:Y:S01]  /*3d2a0*/  LDS R216, [R4+0xf100] ;  /* 0x00f1000004d87984 */ /* 0x000fe20000000800 */
        /* <DEDUP_REMOVED lines=10> */
[----:B------:R-:W-:Y:S08]  /*3d350*/  HMMA.1688.F32.TF32 R200, R8, R106, R200 ;  /* 0x0000006a08c8723c */ /* 0x000ff000000810c8 */
[-C--:B------:R-:W-:Y:S01]  /*3d360*/  HMMA.1688.F32.TF32 R12, R12, R110.reuse, R76 ;  /* 0x0000006e0c0c723c */ /* 0x080fe2000008104c */
[----:B------:R-:W5:Y:S04]  /*3d370*/  LDL.LU R76, [R1+0x180] ;  /* 0x00018000014c7983 */ /* 0x000f680000300800 */
[----:B------:R-:W5:Y:S03]  /*3d380*/  LDL.LU R77, [R1+0x184] ;  /* 0x00018400014d7983 */ /* 0x000f660000300800 */
[----:B------:R-:W-:Y:S01]  /*3d390*/  HMMA.1688.F32.TF32 R8, R8, R110, R204 ;  /* 0x0000006e0808723c */ /* 0x000fe200000810cc */
[----:B------:R-:W5:Y:S04]  /*3d3a0*/  LDL.LU R78, [R1+0x188] ;  /* 0x00018800014e7983 */ /* 0x000f680000300800 */
[----:B------:R-:W5:Y:S02]  /*3d3b0*/  LDL.LU R79, [R1+0x18c] ;  /* 0x00018c00014f7983 */ /* 0x000f640000300800 */
[----:B------:R-:W-:Y:S01]  /*3d3c0*/  IMAD.MOV.U32 R205, RZ, RZ, R238 ;  /* 0x000000ffffcd7224 */ /* 0x000fe200078e00ee */
[----:B------:R-:W-:Y:S01]  /*3d3d0*/  MOV R207, R236 ;  /* 0x000000ec00cf7202 */ /* 0x000fe20000000f00 */
[----:B------:R-:W-:Y:S01]  /*3d3e0*/  LDS R238, [R4+0xf980] ;  /* 0x00f9800004ee7984 */ /* 0x000fe20000000800 */
[C---:B-1----:R-:W-:Y:S03]  /*3d3f0*/  HMMA.1688.F32.TF32 R224, R124.reuse, R86, R224 ;  /* 0x000000567ce0723c */ /* 0x042fe600000810e0 */
[----:B------:R1:W-:Y:S05]  /*3d400*/  LDS R236, [R4+0xf180] ;  /* 0x00f1800004ec7984 */ /* 0x0003ea0000000800 */
[----:B------:R-:W-:Y:S01]  /*3d410*/  HMMA.1688.F32.TF32 R220, R124, R94, R220 ;  /* 0x0000005e7cdc723c */ /* 0x000fe200000810dc */
[----:B-1----:R-:W-:-:S02]  /*3d420*/  IMAD.MOV.U32 R4, RZ, RZ, R3 ;  /* 0x000000ffff047224 */ /* 0x002fc400078e0003 */
[----:B------:R-:W5:Y:S05]  /*3d430*/  LDL.LU R3, [R1+0x1a20] ;  /* 0x001a200001037983 */ /* 0x000f6a0000300800 */
[C---:B------:R-:W-:Y:S08]  /*3d440*/  HMMA.1688.F32.TF32 R64, R124.reuse, R98, R64 ;  /* 0x000000627c40723c */ /* 0x040ff00000081040 */
[C---:B------:R-:W-:Y:S08]  /*3d450*/  HMMA.1688.F32.TF32 R120, R124.reuse, R102, R120 ;  /* 0x000000667c78723c */ /* 0x040ff00000081078 */
[C---:B--2---:R-:W-:Y:S08]  /*3d460*/  HMMA.1688.F32.TF32 R228, R124.reuse, R82, R228 ;  /* 0x000000527ce4723c */ /* 0x044ff000000810e4 */
[C---:B---3--:R-:W-:Y:S08]  /*3d470*/  HMMA.1688.F32.TF32 R60, R124.reuse, R90, R60 ;  /* 0x0000005a7c3c723c */ /* 0x048ff0000008103c */
[C---:B----4-:R-:W-:Y:S08]  /*3d480*/  HMMA.1688.F32.TF32 R68, R124.reuse, R106, R68 ;  /* 0x0000006a7c44723c */ /* 0x050ff00000081044 */
[----:B------:R-:W-:Y:S01]  /*3d490*/  HMMA.1688.F32.TF32 R124, R124, R110, R212 ;  /* 0x0000006e7c7c723c */ /* 0x000fe200000810d4 */
[----:B------:R-:W2:Y:S04]  /*3d4a0*/  LDL.LU.64 R214, [R1+0x1a18] ;  /* 0x001a180001d67983 */ /* 0x000ea80000300a00 */
[----:B------:R-:W2:Y:S01]  /*3d4b0*/  LDL.LU.64 R212, [R1+0x1a10] ;  /* 0x001a100001d47983 */ /* 0x000ea20000300a00 */
        /* <DEDUP_REMOVED lines=9> */
[----:B------:R-:W-:-:S02]  /*3d550*/  IMAD.MOV.U32 R38, RZ, RZ, R217 ;  /* 0x000000ffff267224 */ /* 0x000fc400078e00d9 */
[----:B------:R-:W-:Y:S04]  /*3d560*/  LDS R217, [R5+0xf100] ;  /* 0x00f1000005d97984 */ /* 0x000fe80000000800 */
[----:B------:R-:W3:Y:S01]  /*3d570*/  LDS R219, [R5+0xf900] ;  /* 0x00f9000005db7984 */ /* 0x000ee20000000800 */
[----:B------:R-:W-:Y:S01]  /*3d580*/  MOV R204, R239 ;  /* 0x000000ef00cc7202 */ /* 0x000fe20000000f00 */
[----:B------:R-:W-:Y:S02]  /*3d590*/  IMAD.MOV.U32 R206, RZ, RZ, R237 ;  /* 0x000000ffffce7224 */ /* 0x000fe400078e00ed */
[----:B------:R-:W-:Y:S04]  /*3d5a0*/  LDS R239, [R5+0xf980] ;  /* 0x00f9800005ef7984 */ /* 0x000fe80000000800 */
[----:B------:R-:W4:Y:S01]  /*3d5b0*/  LDS R237, [R5+0xf180] ;  /* 0x00f1800005ed7984 */ /* 0x000f220000000800 */
[C---:B-1----:R-:W-:Y:S08]  /*3d5c0*/  HMMA.1688.F32.TF32 R32, R232.reuse, R82, R32 ;  /* 0x00000052e820723c */ /* 0x042ff00000081020 */
[C---:B------:R-:W-:Y:S08]  /*3d5d0*/  HMMA.1688.F32.TF32 R28, R232.reuse, R86, R28 ;  /* 0x00000056e81c723c */ /* 0x040ff0000008101c */
[C---:B------:R-:W-:Y:S08]  /*3d5e0*/  HMMA.1688.F32.TF32 R24, R232.reuse, R90, R24 ;  /* 0x0000005ae818723c */ /* 0x040ff00000081018 */
[C---:B------:R-:W-:Y:S08]  /*3d5f0*/  HMMA.1688.F32.TF32 R20, R232.reuse, R94, R20 ;  /* 0x0000005ee814723c */ /* 0x040ff00000081014 */
[----:B------:R-:W-:Y:S08]  /*3d600*/  HMMA.1688.F32.TF32 R240, R232, R98, R240 ;  /* 0x00000062e8f0723c */ /* 0x000ff000000810f0 */
[C---:B---3--:R-:W-:Y:S08]  /*3d610*/  HMMA.1688.F32.TF32 R72, R216.reuse, R82, R72 ;  /* 0x00000052d848723c */ /* 0x048ff00000081048 */
[C---:B------:R-:W-:Y:S08]  /*3d620*/  HMMA.1688.F32.TF32 R128, R216.reuse, R86, R128 ;  /* 0x00000056d880723c */ /* 0x040ff00000081080 */
[C---:B-----5:R-:W-:Y:S08]  /*3d630*/  HMMA.1688.F32.TF32 R76, R216.reuse, R90, R76 ;  /* 0x0000005ad84c723c */ /* 0x060ff0000008104c */
[C---:B------:R-:W-:Y:S08]  /*3d640*/  HMMA.1688.F32.TF32 R204, R216.reuse, R94, R204 ;  /* 0x0000005ed8cc723c */ /* 0x040ff000000810cc */
[C---:B------:R-:W-:Y:S08]  /*3d650*/  HMMA.1688.F32.TF32 R112, R216.reuse, R98, R112 ;  /* 0x00000062d870723c */ /* 0x040ff00000081070 */
[----:B------:R-:W-:Y:S08]  /*3d660*/  HMMA.1688.F32.TF32 R116, R216, R106, R116 ;  /* 0x0000006ad874723c */ /* 0x000ff00000081074 */
[C---:B------:R-:W-:Y:S08]  /*3d670*/  HMMA.1688.F32.TF32 R244, R232.reuse, R102, R244 ;  /* 0x00000066e8f4723c */ /* 0x040ff000000810f4 */
[----:B------:R-:W-:Y:S08]  /*3d680*/  HMMA.1688.F32.TF32 R248, R232, R106, R248 ;  /* 0x0000006ae8f8723c */ /* 0x000ff000000810f8 */
[C---:B--2---:R-:W-:Y:S08]  /*3d690*/  HMMA.1688.F32.TF32 R212, R216.reuse, R102, R212 ;  /* 0x00000066d8d4723c */ /* 0x044ff000000810d4 */
[----:B------:R-:W-:Y:S01]  /*3d6a0*/  HMMA.1688.F32.TF32 R216, R216, R110, R36 ;  /* 0x0000006ed8d8723c */ /* 0x000fe20000081024 */
[----:B------:R-:W2:Y:S04]  /*3d6b0*/  LDL.LU.64 R38, [R1+0x1a08] ;  /* 0x001a080001267983 */ /* 0x000ea80000300a00 */
[----:B------:R-:W2:Y:S04]  /*3d6c0*/  LDL.LU.64 R36, [R1+0x1a00] ;  /* 0x001a000001247983 */ /* 0x000ea80000300a00 */
[----:B------:R-:W-:Y:S04]  /*3d6d0*/  STL.64 [R1+0x20], R32 ;  /* 0x0000202001007387 */ /* 0x000fe80000100a00 */
[----:B------:R1:W-:Y:S04]  /*3d6e0*/  STL.64 [R1+0x28], R34 ;  /* 0x0000282201007387 */ /* 0x0003e80000100a00 */
[----:B-1----:R-:W3:Y:S04]  /*3d6f0*/  LDL.LU.64 R34, [R1+0x19f8] ;  /* 0x0019f80001227983 */ /* 0x002ee80000300a00 */
[----:B------:R-:W3:Y:S04]  /*3d700*/  LDL.LU.64 R32, [R1+0x19f0] ;  /* 0x0019f00001207983 */ /* 0x000ee80000300a00 */
[----:B------:R-:W5:Y:S04]  /*3d710*/  LDL R80, [R1+0x390] ;  /* 0x0003900001507983 */ /* 0x000f680000100800 */
        /* <DEDUP_REMOVED lines=18> */
[----:B-1----:R-:W4:Y:S04]  /*3d840*/  LDL.LU.64 R246, [R1+0x19a8] ;  /* 0x0019a80001f67983 */ /* 0x002f280000300a00 */
[----:B------:R-:W4:Y:S04]  /*3d850*/  LDL.LU.64 R244, [R1+0x19a0] ;  /* 0x0019a00001f47983 */ /* 0x000f280000300a00 */
[----:B------:R-:W-:Y:S04]  /*3d860*/  STL.64 [R1+0x100], R248 ;  /* 0x000100f801007387 */ /* 0x000fe80000100a00 */
[----:B------:R1:W-:Y:S04]  /*3d870*/  STL.64 [R1+0x108], R250 ;  /* 0x000108fa01007387 */ /* 0x0003e80000100a00 */
[----:B-1----:R-:W2:Y:S04]  /*3d880*/  LDL.LU.64 R250, [R1+0x1998] ;  /* 0x0019980001fa7983 */ /* 0x002ea80000300a00 */
[----:B------:R-:W2:Y:S01]  /*3d890*/  LDL.LU.64 R248, [R1+0x1990] ;  /* 0x0019900001f87983 */ /* 0x000ea20000300a00 */
[----:B------:R-:W-:-:S07]  /*3d8a0*/  IMAD.MOV.U32 R5, RZ, RZ, R252 ;  /* 0x000000ffff057224 */ /* 0x000fce00078e00fc */
[----:B------:R-:W-:Y:S11]  /*3d8b0*/  HMMA.1688.F32.TF32 R4, R232, R110, R4 ;  /* 0x0000006ee804723c */ /* 0x000ff60000081004 */
[----:B------:R-:W-:Y:S11]  /*3d8c0*/  @!UPT UIADD3 URZ, URZ, URZ, URZ ;  /* 0x0000003f3f3ff290 */ /* 0x000ff6000fffe03f */
[----:B------:R-:W-:Y:S01]  /*3d8d0*/  @!UPT UIADD3 URZ, URZ, URZ, URZ ;  /* 0x0000003f3f3ff290 */ /* 0x000fe2000fffe03f */
[----:B------:R-:W-:Y:S04]  /*3d8e0*/  STL.64 [R1+0xf0], R4 ;  /* 0x0000f00401007387 */ /* 0x000fe80000100a00 */
[----:B------:R1:W-:Y:S01]  /*3d8f0*/  STL.64 [R1+0xf8], R6 ;  /* 0x0000f80601007387 */ /* 0x0003e20000100a00 */
[----:B------:R-:W-:Y:S01]  /*3d900*/  MOV R0, c[0x0][0x180] ;  /* 0x0000600000007a02 */ /* 0x000fe20000000f00 */
[----:B------:R-:W-:Y:S02]  /*3d910*/  UIADD3 UR5, UR5, 0x1, URZ ;  /* 0x0000000105057890 */ /* 0x000fe4000fffe03f */
[----:B------:R-:W-:Y:S01]  /*3d920*/  BAR.SYNC.DEFER_BLOCKING 0x0 ;  /* 0x0000000000007b1d */ /* 0x000fe20000010000 */
[C---:B----4-:R-:W-:Y:S08]  /*3d930*/  HMMA.1688.F32.TF32 R84, R236.reuse, R86, R244 ;  /* 0x00000056ec54723c */ /* 0x050ff000000810f4 */
[C---:B--2---:R-:W-:Y:S11]  /*3d940*/  HMMA.1688.F32.TF32 R232, R236.reuse, R82, R248 ;  /* 0x00000052ece8723c */ /* 0x044ff600000810f8 */
[----:B------:R-:W-:Y:S11]  /*3d950*/  @!UPT UIADD3 URZ, URZ, URZ, URZ ;  /* 0x0000003f3f3ff290 */ /* 0x000ff6000fffe03f */
[----:B------:R-:W-:Y:S01]  /*3d960*/  @!UPT UIADD3 URZ, URZ, URZ, URZ ;  /* 0x0000003f3f3ff290 */ /* 0x000fe2000fffe03f */
[----:B------:R-:W-:Y:S04]  /*3d970*/  STL.64 [R1+0xd0], R232 ;  /* 0x0000d0e801007387 */ /* 0x000fe80000100a00 */
[----:B------:R-:W-:Y:S04]  /*3d980*/  STL.64 [R1+0xd8], R234 ;  /* 0x0000d8ea01007387 */ /* 0x000fe80000100a00 */
[----:B------:R-:W2:Y:S04]  /*3d990*/  LDL.LU R82, [R1+0x1390] ;  /* 0x0013900001527983 */ /* 0x000ea80000300800 */
[----:B------:R-:W-:Y:S04]  /*3d9a0*/  STL.64 [R1+0x90], R84 ;  /* 0x0000905401007387 */ /* 0x000fe80000100a00 */
[----:B------:R4:W-:Y:S04]  /*3d9b0*/  STL.64 [R1+0x98], R86 ;  /* 0x0000985601007387 */ /* 0x0009e80000100a00 */
[----:B------:R-:W2:Y:S01]  /*3d9c0*/  LDL.LU R2, [R1+0x1394] ;  /* 0x0013940001027983 */ /* 0x000ea20000300800 */
[C---:B-1----:R-:W-:Y:S08]  /*3d9d0*/  HMMA.1688.F32.TF32 R4, R236.reuse, R90, R240 ;  /* 0x0000005aec04723c */ /* 0x042ff000000810f0 */
[C---:B----4-:R-:W-:Y:S08]  /*3d9e0*/  HMMA.1688.F32.TF32 R84, R236.reuse, R94, R20 ;  /* 0x0000005eec54723c */ /* 0x050ff00000081014 */
[C---:B------:R-:W-:Y:S07]  /*3d9f0*/  HMMA.1688.F32.TF32 R20, R236.reuse, R102, R28 ;  /* 0x00000066ec14723c */ /* 0x040fee000008101c */
[----:B------:R-:W-:Y:S04]  /*3da00*/  STL.64 [R1+0x70], R4 ;  /* 0x0000700401007387 */ /* 0x000fe80000100a00 */
[----:B------:R1:W-:Y:S02]  /*3da10*/  STL.64 [R1+0x78], R6 ;  /* 0x0000780601007387 */ /* 0x0003e40000100a00 */
[C---:B-1----:R-:W-:Y:S02]  /*3da20*/  HMMA.1688.F32.TF32 R4, R236.reuse, R98, R24 ;  /* 0x00000062ec04723c */ /* 0x042fe40000081018 */
[----:B------:R-:W-:Y:S04]  /*3da30*/  STL.64 [R1+0x60], R84 ;  /* 0x0000605401007387 */ /* 0x000fe80000100a00 */
[----:B------:R-:W-:Y:S11]  /*3da40*/  STL.64 [R1+0x68], R86 ;  /* 0x0000685601007387 */ /* 0x000ff60000100a00 */
[----:B------:R-:W-:Y:S06]  /*3da50*/  @!UPT UIADD3 URZ, URZ, URZ, URZ ;  /* 0x0000003f3f3ff290 */ /* 0x000fec000fffe03f */
[----:B------:R-:W-:Y:S04]  /*3da60*/  STL.64 [R1+0x40], R4 ;  /* 0x0000400401007387 */ /* 0x000fe80000100a00 */
[----:B------:R-:W-:Y:S04]  /*3da70*/  STL.64 [R1+0x48], R6 ;  /* 0x0000480601007387 */ /* 0x000fe80000100a00 */
[----:B------:R-:W-:Y:S04]  /*3da80*/  STL.64 [R1+0x30], R20 ;  /* 0x0000301401007387 */ /* 0x000fe80000100a00 */
[----:B------:R3:W-:Y:S02]  /*3da90*/  STL.64 [R1+0x38], R22 ;  /* 0x0000381601007387 */ /* 0x0007e40000100a00 */
[----:B---3--:R-:W-:Y:S01]  /*3daa0*/  HMMA.1688.F32.TF32 R20, R236, R106, R32 ;  /* 0x0000006aec14723c */ /* 0x008fe20000081020 */
[----:B------:R-:W-:Y:S01]  /*3dab0*/  IMAD.MOV.U32 R6, RZ, RZ, 0x7f ;  /* 0x0000007fff067424 */ /* 0x000fe200078e00ff */
[----:B------:R-:W-:-:S04]  /*3dac0*/  IADD3 R0, R0, -0x100, RZ ;  /* 0xffffff0000007810 */ /* 0x000fc80007ffe0ff */
[----:B------:R-:W-:Y:S01]  /*3dad0*/  IADD3 R6, R6, c[0x0][0x180], RZ ;  /* 0x0000600006067a10 */ /* 0x000fe20007ffe0ff */
[----:B-----5:R-:W-:-:S03]  /*3dae0*/  IMAD R5, R80, -0x80, R0 ;  /* 0xffffff8050057824 */ /* 0x020fc600078e0200 */
[----:B------:R-:W-:Y:S02]  /*3daf0*/  SHF.R.S32.HI R0, RZ, 0x1f, R6 ;  /* 0x0000001fff007819 */ /* 0x000fe40000011406 */
[----:B------:R-:W-:Y:S02]  /*3db00*/  MOV R252, c[0x0][0x188] ;  /* 0x0000620000fc7a02 */ /* 0x000fe40000000f00 */
[----:B------:R-:W-:-:S09]  /*3db10*/  LEA.HI R0, R0, R6, RZ, 0x7 ;  /* 0x0000000600007211 */ /* 0x000fd200078f38ff */
[----:B------:R-:W-:Y:S04]  /*3db20*/  STL.64 [R1], R20 ;  /* 0x0000001401007387 */ /* 0x000fe80000100a00 */
[----:B------:R1:W-:Y:S04]  /*3db30*/  STL.64 [R1+0x8], R22 ;  /* 0x0000081601007387 */ /* 0x0003e80000100a00 */
[----:B------:R-:W3:Y:S04]  /*3db40*/  LDL.LU R29, [R1+0x139c] ;  /* 0x00139c00011d7983 */ /* 0x000ee80000300800 */
[----:B------:R-:W4:Y:S04]  /*3db50*/  LDL.LU R4, [R1+0x1364] ;  /* 0x0013640001047983 */ /* 0x000f280000300800 */
[----:B------:R-:W4:Y:S01]  /*3db60*/  LDL.LU R30, [R1+0x1398] ;  /* 0x00139800011e7983 */ /* 0x000f220000300800 */
[----:B------:R-:W-:Y:S01]  /*3db70*/  SHF.R.S32.HI R0, RZ, 0x7, R0 ;  /* 0x00000007ff007819 */ /* 0x000fe20000011400 */
[----:B------:R-:W-:-:S02]  /*3db80*/  IMAD.SHL.U32 R252, R252, 0x80, RZ ;  /* 0x00000080fcfc7824 */ /* 0x000fc400078e00ff */
[----:B------:R-:W4:Y:S04]  /*3db90*/  LDL.LU R25, [R1+0x1358] ;  /* 0x0013580001197983 */ /* 0x000f280000300800 */
[----:B------:R-:W4:Y:S01]  /*3dba0*/  LDL.LU R26, [R1+0x1350] ;  /* 0x00135000011a7983 */ /* 0x000f220000300800 */
[----:B------:R-:W-:-:S03]  /*3dbb0*/  IADD3 R0, R0, -0x2, RZ ;  /* 0xfffffffe00007810 */ /* 0x000fc60007ffe0ff */
[----:B------:R-:W4:Y:S01]  /*3dbc0*/  LDL.LU R24, [R1+0x135c] ;  /* 0x00135c0001187983 */ /* 0x000f220000300800 */
[----:B------:R-:W-:Y:S01]  /*3dbd0*/  IMAD.SHL.U32 R252, R252, 0x4, RZ ;  /* 0x00000004fcfc7824 */ /* 0x000fe200078e00ff */
[----:B------:R-:W-:Y:S02]  /*3dbe0*/  ISETP.GT.AND P1, PT, R5, RZ, PT ;  /* 0x000000ff0500720c */ /* 0x000fe40003f24270 */
[----:B------:R-:W4:Y:S01]  /*3dbf0*/  LDL.LU R28, [R1+0x1318] ;  /* 0x00131800011c7983 */ /* 0x000f220000300800 */
[----:B------:R-:W-:-:S03]  /*3dc00*/  ISETP.GE.AND P0, PT, R80, R0, PT ;  /* 0x000000005000720c */ /* 0x000fc60003f06270 */
[----:B------:R-:W4:Y:S01]  /*3dc10*/  LDL.LU R7, [R1+0x1324] ;  /* 0x0013240001077983 */ /* 0x000f220000300800 */
[----:B------:R-:W-:Y:S02]  /*3dc20*/  SEL R0, RZ, 0x4, !P1 ;  /* 0x00000004ff007807 */ /* 0x000fe40004800000 */
[----:B--2---:R-:W-:-:S05]  /*3dc30*/  IADD3 R2, P1, R2, R252, RZ ;  /* 0x000000fc02027210 */ /* 0x004fca0007f3e0ff */
[----:B------:R-:W-:Y:S01]  /*3dc40*/  IMAD.X R82, R82, 0x1, R3, P1 ;  /* 0x0000000152527824 */ /* 0x000fe200008e0603 */
[----:B------:R2:W-:Y:S04]  /*3dc50*/  STL [R1+0x1394], R2 ;  /* 0x0013940201007387 */ /* 0x0005e80000100800 */
[----:B------:R-:W-:Y:S04]  /*3dc60*/  STL [R1+0x1390], R82 ;  /* 0x0013905201007387 */ /* 0x000fe80000100800 */
[----:B------:R-:W5:Y:S04]  /*3dc70*/  LDL.LU R27, [R1+0x1310] ;  /* 0x00131000011b7983 */ /* 0x000f680000300800 */
[----:B-1----:R-:W5:Y:S01]  /*3dc80*/  LDL.LU R23, [R1+0x131c] ;  /* 0x00131c0001177983 */ /* 0x002f620000300800 */
[----:B------:R-:W-:-:S03]  /*3dc90*/  MOV R20, R2 ;  /* 0x0000000200147202 */ /* 0x000fc60000000f00 */
[----:B------:R-:W5:Y:S04]  /*3dca0*/  LDL.LU R22, [R1+0x12d8] ;  /* 0x0012d80001167983 */ /* 0x000f680000300800 */
[----:B--2---:R-:W2:Y:S04]  /*3dcb0*/  LDL.LU R2, [R1+0x12e4] ;  /* 0x0012e40001027983 */ /* 0x004ea80000300800 */
[----:B------:R-:W1:Y:S01]  /*3dcc0*/  S2R R84, SR_TID.X ;  /* 0x0000000000547919 */ /* 0x000e620000002100 */
[----:B------:R-:W-:Y:S01]  /*3dcd0*/  UISETP.GT.AND UP0, UPT, UR5, 0x1, UPT ;  /* 0x000000010500788c */ /* 0x000fe2000bf04270 */
[----:B------:R-:W-:-:S03]  /*3dce0*/  SEL R0, R0, RZ, !P0 ;  /* 0x000000ff00007207 */ /* 0x000fc60004000000 */
[----:B------:R-:W-:Y:S01]  /*3dcf0*/  USEL UR5, UR5, URZ, !UP0 ;  /* 0x0000003f05057287 */ /* 0x000fe2000c000000 */
[----:B------:R-:W-:Y:S02]  /*3dd00*/  ISETP.NE.U32.AND P2, PT, R0, RZ, PT ;  /* 0x000000ff0000720c */ /* 0x000fe40003f45070 */
[----:B------:R-:W-:-:S03]  /*3dd10*/  ISETP.GT.AND P1, PT, R5, 0x4, PT ;  /* 0x000000040500780c */ /* 0x000fc60003f24270 */
[----:B------:R-:W-:Y:S02]  /*3dd20*/  MOV R0, UR5 ;  /* 0x0000000500007c02 */ /* 0x000fe40008000f00 */
[----:B-1----:R-:W-:-:S05]  /*3dd30*/  LOP3.LUT R85, R84, 0x3f, RZ, 0xc0, !PT ;  /* 0x0000003f54557812 */ /* 0x002fca00078ec0ff */
[----:B------:R-:W-:-:S04]  /*3dd40*/  IMAD.SHL.U32 R81, R85, 0x4, RZ ;  /* 0x0000000455517824 */ /* 0x000fc800078e00ff */
[----:B------:R-:W-:Y:S01]  /*3dd50*/  IMAD R6, R0, 0x10000, R81 ;  /* 0x0001000000067824 */ /* 0x000fe200078e0251 */
[----:B------:R-:W-:Y:S01]  /*3dd60*/  SEL R0, RZ, 0x4, !P1 ;  /* 0x00000004ff007807 */ /* 0x000fe20004800000 */
[----:B------:R-:W-:-:S03]  /*3dd70*/  IMAD.MOV.U32 R21, RZ, RZ, R82 ;  /* 0x000000ffff157224 */ /* 0x000fc600078e0052 */
[----:B------:R-:W-:Y:S02]  /*3dd80*/  SEL R0, R0, RZ, !P0 ;  /* 0x000000ff00007207 */ /* 0x000fe40004000000 */
[----:B------:R-:W-:Y:S01]  /*3dd90*/  @!PT LDS RZ, [RZ] ;  /* 0x00000000fffff984 */ /* 0x000fe20000000800 */
[----:B------:R-:W-:Y:S01]  /*3dda0*/  @!PT LDS RZ, [RZ] ;  /* 0x00000000fffff984 */ /* 0x000fe20000000800 */
[----:B------:R-:W-:Y:S01]  /*3ddb0*/  @!PT LDS RZ, [RZ] ;  /* 0x00000000fffff984 */ /* 0x000fe20000000800 */
[----:B------:R1:W-:Y:S02]  /*3ddc0*/  LDGSTS.E [R6], [R20.64], P2 ;  /* 0x0000000014067fae */ /* 0x0003e40009121848 */
[----:B------:R-:W-:Y:S02]  /*3ddd0*/  ISETP.NE.U32.AND P1, PT, R0, RZ, PT ;  /* 0x000000ff0000720c */ /* 0x000fe40003f25070 */
[-C--:B---3--:R-:W-:Y:S02]  /*3dde0*/  IADD3 R29, P3, R29, R252.reuse, RZ ;  /* 0x000000fc1d1d7210 */ /* 0x088fe40007f7e0ff */
[----:B----4-:R-:W-:-:S03]  /*3ddf0*/  IADD3 R4, P4, R4, R252, RZ ;  /* 0x000000fc04047210 */ /* 0x010fc60007f9e0ff */
[----:B------:R-:W-:Y:S02]  /*3de00*/  IMAD.X R30, R30, 0x1, R3, P3 ;  /* 0x000000011e1e7824 */ /* 0x000fe400018e0603 */
[----:B-1----:R-:W-:Y:S02]  /*3de10*/  IMAD.MOV.U32 R20, RZ, RZ, R29 ;  /* 0x000000ffff147224 */ /* 0x002fe400078e001d */
[----:B------:R-:W-:Y:S01]  /*3de20*/  IMAD.MOV.U32 R21, RZ, RZ, R30 ;  /* 0x000000ffff157224 */ /* 0x000fe200078e001e */
[----:B------:R-:W-:Y:S01]  /*3de30*/  IADD3.X R25, R25, R3, RZ, P4, !PT ;  /* 0x0000000319197210 */ /* 0x000fe200027fe4ff */
[----:B------:R-:W-:Y:S01]  /*3de40*/  STL [R1+0x139c], R29 ;  /* 0x00139c1d01007387 */ /* 0x000fe20000100800 */
[----:B------:R-:W-:-:S03]  /*3de50*/  IADD3 R24, P3, R24, R252, RZ ;  /* 0x000000fc18187210 */ /* 0x000fc60007f7e0ff */
[----:B------:R-:W-:Y:S04]  /*3de60*/  STL [R1+0x1398], R30 ;  /* 0x0013981e01007387 */ /* 0x000fe80000100800 */
[----:B------:R1:W-:Y:S01]  /*3de70*/  LDGSTS.E [R6+0x100], [R20.64], P2 ;  /* 0x0010000014067fae */ /* 0x0003e20009121848 */
[----:B------:R-:W-:Y:S01]  /*3de80*/  ISETP.GT.AND P2, PT, R5, 0x8, PT ;  /* 0x000000080500780c */ /* 0x000fe20003f44270 */
[----:B------:R-:W-:Y:S01]  /*3de90*/  IMAD.X R26, R26, 0x1, R3, P3 ;  /* 0x000000011a1a7824 */ /* 0x000fe200018e0603 */
[----:B------:R-:W-:Y:S01]  /*3dea0*/  IADD3 R7, P4, R7, R252, RZ ;  /* 0x000000fc07077210 */ /* 0x000fe20007f9e0ff */
[----:B------:R-:W-:Y:S01]  /*3deb0*/  STL [R1+0x1364], R4 ;  /* 0x0013640401007387 */ /* 0x000fe20000100800 */
[----:B------:R-:W-:-:S03]  /*3dec0*/  SEL R0, RZ, 0x4, !P2 ;  /* 0x00000004ff007807 */ /* 0x000fc60005000000 */
[----:B------:R3:W-:Y:S01]  /*3ded0*/  STL [R1+0x1358], R25 ;  /* 0x0013581901007387 */ /* 0x0007e20000100800 */
[----:B------:R-:W-:Y:S02]  /*3dee0*/  IADD3.X R28, R28, R3, RZ, P4, !PT ;  /* 0x000000031c1c7210 */ /* 0x000fe400027fe4ff */
[----:B-1----:R-:W-:Y:S01]  /*3def0*/  MOV R20, R4 ;  /* 0x0000000400147202 */ /* 0x002fe20000000f00 */
[----:B------:R-:W-:Y:S02]  /*3df00*/  IMAD.MOV.U32 R21, RZ, RZ, R25 ;  /* 0x000000ffff157224 */ /* 0x000fe400078e0019 */
[----:B---3--:R-:W3:Y:S04]  /*3df10*/  LDL.LU R25, [R1+0x12dc] ;  /* 0x0012dc0001197983 */ /* 0x008ee80000300800 */
[----:B------:R-:W4:Y:S04]  /*3df20*/  LDL.LU R4, [R1+0x12a4] ;  /* 0x0012a40001047983 */ /* 0x000f280000300800 */
[----:B------:R-:W-:Y:S01]  /*3df30*/  STL [R1+0x135c], R24 ;  /* 0x00135c1801007387 */ /* 0x000fe20000100800 */
[----:B------:R-:W-:-:S03]  /*3df40*/  SEL R0, R0, RZ, !P0 ;  /* 0x000000ff00007207 */ /* 0x000fc60004000000 */
[----:B------:R1:W-:Y:S04]  /*3df50*/  LDGSTS.E [R6+0x800], [R20.64], P1 ;  /* 0x0080000014067fae */ /* 0x0003e80008921848 */
[----:B------:R1:W-:Y:S04]  /*3df60*/  STL [R1+0x1350], R26 ;  /* 0x0013501a01007387 */ /* 0x0003e80000100800 */
[----:B------:R1:W-:Y:S02]  /*3df70*/  STL [R1+0x1324], R7 ;  /* 0x0013240701007387 */ /* 0x0003e40000100800 */
[----:B-1----:R-:W-:-:S02]  /*3df80*/  IMAD.MOV.U32 R21, RZ, RZ, R26 ;  /* 0x000000ffff157224 */ /* 0x002fc400078e001a */
[----:B------:R-:W4:Y:S01]  /*3df90*/  LDL.LU R26, [R1+0x12d0] ;  /* 0x0012d000011a7983 */ /* 0x000f220000300800 */
[----:B------:R-:W-:-:S03]  /*3dfa0*/  IMAD.MOV.U32 R20, RZ, RZ, R24 ;  /* 0x000000ffff147224 */ /* 0x000fc600078e0018 */
[----:B------:R-:W-:Y:S01]  /*3dfb0*/  STL [R1+0x1318], R28 ;  /* 0x0013181c01007387 */ /* 0x000fe20000100800 */
[----:B------:R-:W-:-:S03]  /*3dfc0*/  ISETP.NE.U32.AND P2, PT, R0, RZ, PT ;  /* 0x000000ff0000720c */ /* 0x000fc60003f45070 */
[----:B------:R-:W4:Y:S04]  /*3dfd0*/  LDL.LU R24, [R1+0x1298] ;  /* 0x0012980001187983 */ /* 0x000f280000300800 */
[----:B------:R1:W-:Y:S04]  /*3dfe0*/  LDGSTS.E [R6+0x900], [R20.64], P1 ;  /* 0x0090000014067fae */ /* 0x0003e80008921848 */
[----:B------:R-:W4:Y:S01]  /*3dff0*/  LDL.LU R29, [R1+0x129c] ;  /* 0x00129c00011d7983 */ /* 0x000f220000300800 */
[----:B-1----:R-:W-:Y:S01]  /*3e000*/  MOV R20, R7 ;  /* 0x0000000700147202 */ /* 0x002fe20000000f00 */
[----:B------:R-:W-:-:S02]  /*3e010*/  IMAD.MOV.U32 R21, RZ, RZ, R28 ;  /* 0x000000ffff157224 */ /* 0x000fc400078e001c */
[----:B------:R-:W4:Y:S04]  /*3e020*/  LDL.LU R7, [R1+0x1264] ;  /* 0x0012640001077983 */ /* 0x000f280000300800 */
[----:B------:R1:W-:Y:S01]  /*3e030*/  LDGSTS.E [R6+0x1000], [R20.64], P2 ;  /* 0x0100000014067fae */ /* 0x0003e20009121848 */
[----:B-----5:R-:W-:-:S05]  /*3e040*/  IADD3 R23, P3, R23, R252, RZ ;  /* 0x000000fc17177210 */ /* 0x020fca0007f7e0ff */
[----:B------:R-:W-:Y:S01]  /*3e050*/  IMAD.X R27, R27, 0x1, R3, P3 ;  /* 0x000000011b1b7824 */ /* 0x000fe200018e0603 */
[----:B--2---:R-:W-:Y:S01]  /*3e060*/  IADD3 R2, P4, R2, R252, RZ ;  /* 0x000000fc02027210 */ /* 0x004fe20007f9e0ff */
[----:B------:R2:W-:Y:S01]  /*3e070*/  STL [R1+0x131c], R23 ;  /* 0x00131c1701007387 */ /* 0x0005e20000100800 */
[----:B-1----:R-:W-:Y:S02]  /*3e080*/  IMAD.MOV.U32 R20, RZ, RZ, R23 ;  /* 0x000000ffff147224 */ /* 0x002fe400078e0017 */
[----:B------:R-:W-:Y:S01]  /*3e090*/  IADD3.X R22, R22, R3, RZ, P4, !PT ;  /* 0x0000000316167210 */ /* 0x000fe200027fe4ff */
[----:B------:R1:W-:Y:S01]  /*3e0a0*/  STL [R1+0x1310], R27 ;  /* 0x0013101b01007387 */ /* 0x0003e20000100800 */
[----:B------:R-:W-:-:S03]  /*3e0b0*/  IMAD.MOV.U32 R21, RZ, RZ, R27 ;  /* 0x000000ffff157224 */ /* 0x000fc600078e001b */
[----:B------:R-:W-:Y:S04]  /*3e0c0*/  STL [R1+0x12e4], R2 ;  /* 0x0012e40201007387 */ /* 0x000fe80000100800 */
[----:B------:R-:W5:Y:S04]  /*3e0d0*/  LDL.LU R30, [R1+0x1290] ;  /* 0x00129000011e7983 */ /* 0x000f680000300800 */
[----:B------:R1:W-:Y:S04]  /*3e0e0*/  STL [R1+0x12d8], R22 ;  /* 0x0012d81601007387 */ /* 0x0003e80000100800 */
[----:B--2---:R-:W2:Y:S04]  /*3e0f0*/  LDL.LU R23, [R1+0x1258] ;  /* 0x0012580001177983 */ /* 0x004ea80000300800 */
[----:B------:R1:W-:Y:S04]  /*3e100*/  LDGSTS.E [R6+0x1100], [R20.64], P2 ;  /* 0x0110000014067fae */ /* 0x0003e80009121848 */
[----:B-1----:R-:W2:Y:S01]  /*3e110*/  LDL.LU R27, [R1+0x1250] ;  /* 0x00125000011b7983 */ /* 0x002ea20000300800 */
[----:B------:R-:W-:-:S03]  /*3e120*/  IMAD.MOV.U32 R21, RZ, RZ, R22 ;  /* 0x000000ffff157224 */ /* 0x000fc600078e0016 */
[----:B------:R-:W2:Y:S01]  /*3e130*/  LDL.LU R22, [R1+0x125c] ;  /* 0x00125c0001167983 */ /* 0x000ea20000300800 */
[----:B------:R-:W-:-:S03]  /*3e140*/  MOV R20, R2 ;  /* 0x0000000200147202 */ /* 0x000fc60000000f00 */
[----:B------:R-:W2:Y:S04]  /*3e150*/  LDL.LU R28, [R1+0x1218] ;  /* 0x00121800011c7983 */ /* 0x000ea80000300800 */
[----:B------:R-:W2:Y:S01]  /*3e160*/  LDL.LU R2, [R1+0x1224] ;  /* 0x0012240001027983 */ /* 0x000ea20000300800 */
[----:B------:R-:W-:-:S04]  /*3e170*/  ISETP.GT.AND P1, PT, R5, 0xc, PT ;  /* 0x0000000c0500780c */ /* 0x000fc80003f24270 */
[----:B------:R-:W-:-:S04]  /*3e180*/  SEL R0, RZ, 0x4, !P1 ;  /* 0x00000004ff007807 */ /* 0x000fc80004800000 */
[----:B------:R-:W-:-:S04]  /*3e190*/  SEL R0, R0, RZ, !P0 ;  /* 0x000000ff00007207 */ /* 0x000fc80004000000 */
[----:B------:R-:W-:Y:S02]  /*3e1a0*/  ISETP.NE.U32.AND P1, PT, R0, RZ, PT ;  /* 0x000000ff0000720c */ /* 0x000fe40003f25070 */
[----:B------:R-:W-:-:S04]  /*3e1b0*/  ISETP.GT.AND P2, PT, R5, 0x10, PT ;  /* 0x000000100500780c */ /* 0x000fc80003f44270 */
[----:B------:R-:W-:-:S04]  /*3e1c0*/  SEL R0, RZ, 0x4, !P2 ;  /* 0x00000004ff007807 */ /* 0x000fc80005000000 */
[----:B------:R-:W-:-:S03]  /*3e1d0*/  SEL R0, R0, RZ, !P0 ;  /* 0x000000ff00007207 */ /* 0x000fc60004000000 */
[----:B------:R1:W-:Y:S01]  /*3e1e0*/  LDGSTS.E [R6+0x1800], [R20.64], P1 ;  /* 0x0180000014067fae */ /* 0x0003e20008921848 */
[----:B------:R-:W-:Y:S02]  /*3e1f0*/  ISETP.NE.U32.AND P2, PT, R0, RZ, PT ;  /* 0x000000ff0000720c */ /* 0x000fe40003f45070 */
[-C--:B---3--:R-:W-:Y:S02]  /*3e200*/  IADD3 R25, P3, R25, R252.reuse, RZ ;  /* 0x000000fc19197210 */ /* 0x088fe40007f7e0ff */
[----:B----4-:R-:W-:-:S03]  /*3e210*/  IADD3 R4, P4, R4, R252, RZ ;  /* 0x000000fc04047210 */ /* 0x010fc60007f9e0ff */
[----:B------:R-:W-:Y:S01]  /*3e220*/  STL [R1+0x12dc], R25 ;  /* 0x0012dc1901007387 */ /* 0x000fe20000100800 */
[----:B-1----:R-:W-:Y:S02]  /*3e230*/  IMAD.MOV.U32 R20, RZ, RZ, R25 ;  /* 0x000000ffff147224 */ /* 0x002fe400078e0019 */
[----:B------:R-:W-:-:S04]  /*3e240*/  IMAD.X R26, R26, 0x1, R3, P3 ;  /* 0x000000011a1a7824 */ /* 0x000fc800018e0603 */
[----:B------:R-:W-:Y:S01]  /*3e250*/  IMAD.MOV.U32 R21, RZ, RZ, R26 ;  /* 0x000000ffff157224 */ /* 0x000fe200078e001a */
[----:B------:R1:W-:Y:S01]  /*3e260*/  STL [R1+0x12d0], R26 ;  /* 0x0012d01a01007387 */ /* 0x0003e20000100800 */
[----:B------:R-:W-:-:S03]  /*3e270*/  IADD3.X R24, R24, R3, RZ, P4, !PT ;  /* 0x0000000318187210 */ /* 0x000fc600027fe4ff */
[----:B------:R-:W-:Y:S04]  /*3e280*/  STL [R1+0x12a4], R4 ;  /* 0x0012a40401007387 */ /* 0x000fe80000100800 */
[----:B------:R3:W-:Y:S04]  /*3e290*/  STL [R1+0x1298], R24 ;  /* 0x0012981801007387 */ /* 0x0007e80000100800 */
[----:B-1----:R-:W4:Y:S04]  /*3e2a0*/  LDL.LU R26, [R1+0x1210] ;  /* 0x00121000011a7983 */ /* 0x002f280000300800 */
[----:B------:R-:W4:Y:S04]  /*3e2b0*/  LDL.LU R25, [R1+0x121c] ;  /* 0x00121c0001197983 */ /* 0x000f280000300800 */
[----:B------:R1:W-:Y:S01]  /*3e2c0*/  LDGSTS.E [R6+0x1900], [R20.64], P1 ;  /* 0x0190000014067fae */ /* 0x0003e20008921848 */
[----:B------:R-:W-:-:S02]  /*3e2d0*/  ISETP.GT.AND P1, PT, R5, 0x14, PT ;  /* 0x000000140500780c */ /* 0x000fc40003f24270 */
[----:B------:R-:W-:Y:S02]  /*3e2e0*/  IADD3 R29, P3, R29, R252, RZ ;  /* 0x000000fc1d1d7210 */ /* 0x000fe40007f7e0ff */
[----:B------:R-:W-:Y:S01]  /*3e2f0*/  SEL R0, RZ, 0x4, !P1 ;  /* 0x00000004ff007807 */ /* 0x000fe20004800000 */
[----:B-1----:R-:W-:Y:S01]  /*3e300*/  IMAD.MOV.U32 R21, RZ, RZ, R24 ;  /* 0x000000ffff157224 */ /* 0x002fe200078e0018 */
[----:B------:R-:W-:Y:S01]  /*3e310*/  MOV R20, R4 ;  /* 0x0000000400147202 */ /* 0x000fe20000000f00 */
[----:B---3--:R-:W3:Y:S04]  /*3e320*/  LDL.LU R24, [R1+0x11d8] ;  /* 0x0011d80001187983 */ /* 0x008ee80000300800 */
[----:B------:R-:W3:Y:S01]  /*3e330*/  LDL.LU R4, [R1+0x11e4] ;  /* 0x0011e40001047983 */ /* 0x000ee20000300800 */
[----:B------:R-:W-:-:S02]  /*3e340*/  SEL R0, R0, RZ, !P0 ;  /* 0x000000ff00007207 */ /* 0x000fc40004000000 */
[----:B------:R-:W-:Y:S01]  /*3e350*/  IADD3 R7, P4, R7, R252, RZ ;  /* 0x000000fc07077210 */ /* 0x000fe20007f9e0ff */
[----:B------:R1:W-:Y:S01]  /*3e360*/  LDGSTS.E [R6+0x2000], [R20.64], P2 ;  /* 0x0200000014067fae */ /* 0x0003e20009121848 */
[----:B------:R-:W-:-:S03]  /*3e370*/  ISETP.NE.U32.AND P1, PT, R0, RZ, PT ;  /* 0x000000ff0000720c */ /* 0x000fc60003f25070 */
[----:B------:R-:W-:Y:S01]  /*3e380*/  STL [R1+0x129c], R29 ;  /* 0x00129c1d01007387 */ /* 0x000fe20000100800 */
[----:B-1----:R-:W-:Y:S02]  /*3e390*/  IMAD.MOV.U32 R20, RZ, RZ, R29 ;  /* 0x000000ffff147224 */ /* 0x002fe400078e001d */
[----:B-----5:R-:W-:-:S04]  /*3e3a0*/  IMAD.X R30, R30, 0x1, R3, P3 ;  /* 0x000000011e1e7824 */ /* 0x020fc800018e0603 */
[----:B------:R-:W-:Y:S01]  /*3e3b0*/  IMAD.MOV.U32 R21, RZ, RZ, R30 ;  /* 0x000000ffff157224 */ /* 0x000fe200078e001e */
[----:B--2---:R-:W-:Y:S01]  /*3e3c0*/  IADD3.X R23, R23, R3, RZ, P4, !PT ;  /* 0x0000000317177210 */ /* 0x004fe200027fe4ff */
[----:B------:R-:W-:Y:S04]  /*3e3d0*/  STL [R1+0x1290], R30 ;  /* 0x0012901e01007387 */ /* 0x000fe80000100800 */
[----:B------:R1:W-:Y:S04]  /*3e3e0*/  LDGSTS.E [R6+0x2100], [R20.64], P2 ;  /* 0x0210000014067fae */ /* 0x0003e80009121848 */
[----:B------:R-:W-:Y:S01]  /*3e3f0*/  STL [R1+0x1264], R7 ;  /* 0x0012640701007387 */ /* 0x000fe20000100800 */
[----:B------:R-:W-:Y:S01]  /*3e400*/  IADD3 R22, P3, R22, R252, RZ ;  /* 0x000000fc16167210 */ /* 0x000fe20007f7e0ff */
[----:B-1----:R-:W-:Y:S01]  /*3e410*/  IMAD.MOV.U32 R21, RZ, RZ, R23 ;  /* 0x000000ffff157224 */ /* 0x002fe200078e0017 */
[----:B------:R-:W-:Y:S01]  /*3e420*/  MOV R20, R7 ;  /* 0x0000000700147202 */ /* 0x000fe20000000f00 */
[----:B------:R1:W-:Y:S02]  /*3e430*/  STL [R1+0x1258], R23 ;  /* 0x0012581701007387 */ /* 0x0003e40000100800 */
[----:B------:R-:W-:-:S02]  /*3e440*/  IMAD.X R27, R27, 0x1, R3, P3 ;  /* 0x000000011b1b7824 */ /* 0x000fc400018e0603 */
[----:B------:R2:W-:Y:S01]  /*3e450*/  LDGSTS.E [R6+0x2800], [R20.64], P1 ;  /* 0x0280000014067fae */ /* 0x0005e20008921848 */
[----:B------:R-:W-:-:S04]  /*3e460*/  IADD3 R2, P4, R2, R252, RZ ;  /* 0x000000fc02027210 */ /* 0x000fc80007f9e0ff */
[----:B------:R-:W-:Y:S01]  /*3e470*/  IADD3.X R28, R28, R3, RZ, P4, !PT ;  /* 0x000000031c1c7210 */ /* 0x000fe200027fe4ff */
[----:B-1----:R-:W5:Y:S04]  /*3e480*/  LDL.LU R23, [R1+0x11dc] ;  /* 0x0011dc0001177983 */ /* 0x002f680000300800 */
[----:B------:R-:W5:Y:S01]  /*3e490*/  LDL.LU R7, [R1+0x1198] ;  /* 0x0011980001077983 */ /* 0x000f620000300800 */
[----:B--2---:R-:W-:-:S03]  /*3e4a0*/  IMAD.MOV.U32 R21, RZ, RZ, R27 ;  /* 0x000000ffff157224 */ /* 0x004fc600078e001b */
[----:B------:R-:W-:Y:S01]  /*3e4b0*/  STL [R1+0x125c], R22 ;  /* 0x00125c1601007387 */ /* 0x000fe20000100800 */
[----:B------:R-:W-:-:S03]  /*3e4c0*/  IMAD.MOV.U32 R20, RZ, RZ, R22 ;  /* 0x000000ffff147224 */ /* 0x000fc600078e0016 */
[----:B------:R1:W-:Y:S04]  /*3e4d0*/  STL [R1+0x1250], R27 ;  /* 0x0012501b01007387 */ /* 0x0003e80000100800 */
[----:B------:R2:W-:Y:S01]  /*3e4e0*/  STL [R1+0x1224], R2 ;  /* 0x0012240201007387 */ /* 0x0005e20000100800 */
[----:B------:R-:W-:-:S03]  /*3e4f0*/  ISETP.GT.AND P2, PT, R5, 0x18, PT ;  /* 0x000000180500780c */ /* 0x000fc60003f44270 */
[----:B------:R2:W-:Y:S04]  /*3e500*/  LDGSTS.E [R6+0x2900], [R20.64], P1 ;  /* 0x0290000014067fae */ /* 0x0005e80008921848 */
[----:B-1----:R-:W5:Y:S04]  /*3e510*/  LDL.LU R27, [R1+0x11d0] ;  /* 0x0011d000011b7983 */ /* 0x002f680000300800 */
[----:B------:R-:W-:Y:S04]  /*3e520*/  STL [R1+0x1218], R28 ;  /* 0x0012181c01007387 */ /* 0x000fe80000100800 */
[----:B------:R-:W5:Y:S01]  /*3e530*/  LDL.LU R22, [R1+0x1194] ;  /* 0x0011940001167983 */ /* 0x000f620000300800 */
[----:B------:R-:W-:Y:S01]  /*3e540*/  SEL R0, RZ, 0x4, !P2 ;  /* 0x00000004ff007807 */ /* 0x000fe20005000000 */
[----:B--2---:R-:W-:Y:S01]  /*3e550*/  IMAD.MOV.U32 R21, RZ, RZ, R28 ;  /* 0x000000ffff157224 */ /* 0x004fe200078e001c */
[----:B------:R-:W-:Y:S01]  /*3e560*/  MOV R20, R2 ;  /* 0x0000000200147202 */ /* 0x000fe20000000f00 */
[----:B------:R-:W2:Y:S01]  /*3e570*/  LDL.LU R29, [R1+0x11a0] ;  /* 0x0011a000011d7983 */ /* 0x000ea20000300800 */
[----:B------:R-:W-:-:S02]  /*3e580*/  SEL R0, R0, RZ, !P0 ;  /* 0x000000ff00007207 */ /* 0x000fc40004000000 */
[----:B------:R-:W-:Y:S01]  /*3e590*/  ISETP.GT.AND P1, PT, R5, 0x1c, PT ;  /* 0x0000001c0500780c */ /* 0x000fe20003f24270 */
[----:B------:R-:W2:Y:S01]  /*3e5a0*/  LDL.LU R2, [R1+0x1158] ;  /* 0x0011580001027983 */ /* 0x000ea20000300800 */
[----:B------:R-:W-:Y:S02]  /*3e5b0*/  ISETP.NE.U32.AND P2, PT, R0, RZ, PT ;  /* 0x000000ff0000720c */ /* 0x000fe40003f45070 */
[----:B------:R-:W-:-:S11]  /*3e5c0*/  SEL R0, RZ, 0x4, !P1 ;  /* 0x00000004ff007807 */ /* 0x000fd60004800000 */
[----:B------:R1:W-:Y:S01]  /*3e5d0*/  LDGSTS.E [R6+0x3000], [R20.64], P2 ;  /* 0x0300000014067fae */ /* 0x0003e20009121848 */
[----:B------:R-:W-:-:S04]  /*3e5e0*/  SEL R0, R0, RZ, !P0 ;  /* 0x000000ff00007207 */ /* 0x000fc80004000000 */
[----:B------:R-:W-:Y:S02]  /*3e5f0*/  ISETP.NE.U32.AND P1, PT, R0, RZ, PT ;  /* 0x000000ff0000720c */ /* 0x000fe40003f25070 */
[----:B----4-:R-:W-:-:S05]  /*3e600*/  IADD3 R25, P3, R25, R252, RZ ;  /* 0x000000fc19197210 */ /* 0x010fca0007f7e0ff */
[----:B------:R-:W-:Y:S01]  /*3e610*/  IMAD.X R26, R26, 0x1, R3, P3 ;  /* 0x000000011a1a7824 */ /* 0x000fe200018e0603 */
[----:B------:R4:W-:Y:S01]  /*3e620*/  STL [R1+0x121c], R25 ;  /* 0x00121c1901007387 */ /* 0x0009e20000100800 */
[----:B-1----:R-:W-:Y:S02]  /*3e630*/  IMAD.MOV.U32 R20, RZ, RZ, R25 ;  /* 0x000000ffff147224 */ /* 0x002fe400078e0019 */
[----:B------:R-:W-:Y:S01]  /*3e640*/  IMAD.MOV.U32 R21, RZ, RZ, R26 ;  /* 0x000000ffff157224 */ /* 0x000fe200078e001a */
[----:B------:R1:W-:Y:S04]  /*3e650*/  STL [R1+0x1210], R26 ;  /* 0x0012101a01007387 */ /* 0x0003e80000100800 */
[----:B------:R1:W-:Y:S01]  /*3e660*/  LDGSTS.E [R6+0x3100], [R20.64], P2 ;  /* 0x0310000014067fae */ /* 0x0003e20009121848 */
[----:B---3--:R-:W-:-:S04]  /*3e670*/  IADD3 R4, P4, R4, R252, RZ ;  /* 0x000000fc04047210 */ /* 0x008fc80007f9e0ff */
[----:B------:R-:W-:Y:S01]  /*3e680*/  IADD3.X R24, R24, R3, RZ, P4, !PT ;  /* 0x0000000318187210 */ /* 0x000fe200027fe4ff */
[----:B------:R-:W-:Y:S04]  /*3e690*/  STL [R1+0x11e4], R4 ;  /* 0x0011e40401007387 */ /* 0x000fe80000100800 */
[----:B------:R-:W3:Y:S01]  /*3e6a0*/  LDL.LU R30, [R1+0x119c] ;  /* 0x00119c00011e7983 */ /* 0x000ee20000300800 */
[----:B-1----:R-:W-:-:S03]  /*3e6b0*/  IMAD.MOV.U32 R21, RZ, RZ, R24 ;  /* 0x000000ffff157224 */ /* 0x002fc600078e0018 */
[----:B------:R1:W-:Y:S04]  /*3e6c0*/  STL [R1+0x11d8], R24 ;  /* 0x0011d81801007387 */ /* 0x0003e80000100800 */
[----:B----4-:R-:W3:Y:S04]  /*3e6d0*/  LDL.LU R25, [R1+0x1154] ;  /* 0x0011540001197983 */ /* 0x010ee80000300800 */
[----:B------:R-:W3:Y:S01]  /*3e6e0*/  LDL.LU R26, [R1+0x115c] ;  /* 0x00115c00011a7983 */ /* 0x000ee20000300800 */
[----:B------:R-:W-:-:S03]  /*3e6f0*/  MOV R20, R4 ;  /* 0x0000000400147202 */ /* 0x000fc60000000f00 */
[----:B-1----:R-:W3:Y:S04]  /*3e700*/  LDL.LU R24, [R1+0x1160] ;  /* 0x0011600001187983 */ /* 0x002ee80000300800 */
[----:B------:R-:W3:Y:S04]  /*3e710*/  LDL.LU R28, [R1+0x1114] ;  /* 0x00111400011c7983 */ /* 0x000ee80000300800 */
[----:B------:R-:W3:Y:S04]  /*3e720*/  LDL.LU R4, [R1+0x1118] ;  /* 0x0011180001047983 */ /* 0x000ee80000300800 */
[----:B------:R1:W-:Y:S01]  /*3e730*/  LDGSTS.E [R6+0x3800], [R20.64], P1 ;  /* 0x0380000014067fae */ /* 0x0003e20008921848 */
[----:B-----5:R-:W-:-:S02]  /*3e740*/  IADD3 R23, P3, R23, R252, RZ ;  /* 0x000000fc17177210 */ /* 0x020fc40007f7e0ff */
[----:B------:R-:W-:-:S03]  /*3e750*/  IADD3 R7, P4, R7, R252, RZ ;  /* 0x000000fc07077210 */ /* 0x000fc60007f9e0ff */
        /* <DEDUP_REMOVED lines=10> */
[----:B------:R1:W-:Y:S02]  /*3e800*/  LDGSTS.E [R6+0x3900], [R20.64], P1 ;  /* 0x0390000014067fae */ /* 0x0003e40008921848 */
[----:B-1----:R-:W-:Y:S01]  /*3e810*/  IMAD.MOV.U32 R21, RZ, RZ, R22 ;  /* 0x000000ffff157224 */ /* 0x002fe200078e0016 */
[----:B------:R-:W-:Y:S01]  /*3e820*/  MOV R20, R7 ;  /* 0x0000000700147202 */ /* 0x000fe20000000f00 */
[----:B-----5:R-:W5:Y:S04]  /*3e830*/  LDL.LU R22, [R1+0x10d4] ;  /* 0x0010d40001167983 */ /* 0x020f680000300800 */
[----:B------:R-:W5:Y:S01]  /*3e840*/  LDL.LU R7, [R1+0x10d8] ;  /* 0x0010d80001077983 */ /* 0x000f620000300800 */
[----:B------:R-:W-:-:S04]  /*3e850*/  ISETP.GT.AND P2, PT, R5, 0x20, PT ;  /* 0x000000200500780c */ /* 0x000fc80003f44270 */
[----:B------:R-:W-:-:S04]  /*3e860*/  SEL R0, RZ, 0x4, !P2 ;  /* 0x00000004ff007807 */ /* 0x000fc80005000000 */
[----:B------:R-:W-:Y:S02]  /*3e870*/  SEL R0, R0, RZ, !P0 ;  /* 0x000000ff00007207 */ /* 0x000fe40004000000 */
[----:B------:R-:W-:Y:S02]  /*3e880*/  ISETP.GT.AND P1, PT, R5, 0x24, PT ;  /* 0x000000240500780c */ /* 0x000fe40003f24270 */
[----:B------:R-:W-:Y:S02]  /*3e890*/  ISETP.NE.U32.AND P2, PT, R0, RZ, PT ;  /* 0x000000ff0000720c */ /* 0x000fe40003f45070 */
[----:B------:R-:W-:Y:S02]  /*3e8a0*/  SEL R0, RZ, 0x4, !P1 ;  /* 0x00000004ff007807 */ /* 0x000fe40004800000 */
[----:B--2---:R-:W-:Y:S02]  /*3e8b0*/  IADD3 R29, P3, R29, R252, RZ ;  /* 0x000000fc1d1d7210 */ /* 0x004fe40007f7e0ff */
[----:B------:R-:W-:-:S02]  /*3e8c0*/  SEL R0, R0, RZ, !P0 ;  /* 0x000000ff00007207 */ /* 0x000fc40004000000 */
[----:B------:R-:W-:Y:S02]  /*3e8d0*/  IADD3 R2, P4, R2, R252, RZ ;  /* 0x000000fc02027210 */ /* 0x000fe40007f9e0ff */
[----:B------:R-:W-:-:S03]  /*3e8e0*/  ISETP.NE.U32.AND P1, PT, R0, RZ, PT ;  /* 0x000000ff0000720c */ /* 0x000fc60003f25070 */
[----:B------:R1:W-:Y:S04]  /*3e8f0*/  LDGSTS.E [R6+0x4000], [R20.64], P2 ;  /* 0x0400000014067fae */ /* 0x0003e80009121848 */
[----:B------:R-:W-:Y:S01]  /*3e900*/  STL [R1+0x11a0], R29 ;  /* 0x0011a01d01007387 */ /* 0x000fe20000100800 */
[----:B-1----:R-:W-:Y:S02]  /*3e910*/  IMAD.MOV.U32 R20, RZ, RZ, R29 ;  /* 0x000000ffff147224 */ /* 0x002fe400078e001d */
[----:B---3--:R-:W-:-:S04]  /*3e920*/  IMAD.X R30, R30, 0x1, R3, P3 ;  /* 0x000000011e1e7824 */ /* 0x008fc800018e0603 */
[----:B------:R-:W-:Y:S01]  /*3e930*/  IMAD.MOV.U32 R21, RZ, RZ, R30 ;  /* 0x000000ffff157224 */ /* 0x000fe200078e001e */
[----:B------:R-:W-:Y:S01]  /*3e940*/  IADD3.X R25, R25, R3, RZ, P4, !PT ;  /* 0x0000000319197210 */ /* 0x000fe200027fe4ff */
[----:B------:R-:W-:Y:S04]  /*3e950*/  STL [R1+0x119c], R30 ;  /* 0x00119c1e01007387 */ /* 0x000fe80000100800 */
[----:B------:R1:W-:Y:S01]  /*3e960*/  LDGSTS.E [R6+0x4100], [R20.64], P2 ;  /* 0x0410000014067fae */ /* 0x0003e20009121848 */
[----:B------:R-:W-:-:S03]  /*3e970*/  IADD3 R24, P3, R24, R252, RZ ;  /* 0x000000fc18187210 */ /* 0x000fc60007f7e0ff */
[----:B------:R-:W-:Y:S01]  /*3e980*/  STL [R1+0x1158], R2 ;  /* 0x0011580201007387 */ /* 0x000fe20000100800 */
[----:B------:R-:W-:Y:S01]  /*3e990*/  ISETP.GT.AND P2, PT, R5, 0x28, PT ;  /* 0x000000280500780c */ /* 0x000fe20003f44270 */
[----:B------:R-:W-:Y:S02]  /*3e9a0*/  IMAD.X R26, R26, 0x1, R3, P3 ;  /* 0x000000011a1a7824 */ /* 0x000fe400018e0603 */
[----:B------:R2:W-:Y:S01]  /*3e9b0*/  STL [R1+0x1154], R25 ;  /* 0x0011541901007387 */ /* 0x0005e20000100800 */
[----:B------:R-:W-:Y:S01]  /*3e9c0*/  IADD3 R4, P4, R4, R252, RZ ;  /* 0x000000fc04047210 */ /* 0x000fe20007f9e0ff */
[----:B-1----:R-:W-:Y:S01]  /*3e9d0*/  IMAD.MOV.U32 R21, RZ, RZ, R25 ;  /* 0x000000ffff157224 */ /* 0x002fe200078e0019 */
[----:B------:R-:W-:Y:S02]  /*3e9e0*/  MOV R20, R2 ;  /* 0x0000000200147202 */ /* 0x000fe40000000f00 */
[----:B------:R-:W-:Y:S02]  /*3e9f0*/  IADD3.X R28, R28, R3, RZ, P4, !PT ;  /* 0x000000031c1c7210 */ /* 0x000fe400027fe4ff */
[----:B------:R-:W-:Y:S01]  /*3ea00*/  SEL R0, RZ, 0x4, !P2 ;  /* 0x00000004ff007807 */ /* 0x000fe20005000000 */
[----:B------:R1:W-:Y:S04]  /*3ea10*/  LDGSTS.E [R6+0x4800], [R20.64], P1 ;  /* 0x0480000014067fae */ /* 0x0003e80008921848 */
[----:B--2---:R-:W2:Y:S04]  /*3ea20*/  LDL.LU R25, [R1+0x10e0] ;  /* 0x0010e00001197983 */ /* 0x004ea80000300800 */
[----:B------:R-:W2:Y:S04]  /*3ea30*/  LDL.LU R2, [R1+0x1088] ;  /* 0x0010880001027983 */ /* 0x000ea80000300800 */
[----:B------:R-:W-:Y:S01]  /*3ea40*/  STL [R1+0x1160], R24 ;  /* 0x0011601801007387 */ /* 0x000fe20000100800 */
[----:B-1----:R-:W-:-:S03]  /*3ea50*/  IMAD.MOV.U32 R21, RZ, RZ, R26 ;  /* 0x000000ffff157224 */ /* 0x002fc600078e001a */
[----:B------:R1:W-:Y:S01]  /*3ea60*/  STL [R1+0x115c], R26 ;  /* 0x00115c1a01007387 */ /* 0x0003e20000100800 */
[----:B------:R-:W-:Y:S01]  /*3ea70*/  SEL R0, R0, RZ, !P0 ;  /* 0x000000ff00007207 */ /* 0x000fe20004000000 */
[----:B------:R-:W-:Y:S02]  /*3ea80*/  IMAD.MOV.U32 R20, RZ, RZ, R24 ;  /* 0x000000ffff147224 */ /* 0x000fe400078e0018 */
[----:B------:R1:W-:Y:S01]  /*3ea90*/  STL [R1+0x1118], R4 ;  /* 0x0011180401007387 */ /* 0x0003e20000100800 */
[----:B------:R-:W-:-:S03]  /*3eaa0*/  ISETP.NE.U32.AND P2, PT, R0, RZ, PT ;  /* 0x000000ff0000720c */ /* 0x000fc60003f45070 */
[----:B------:R1:W-:Y:S04]  /*3eab0*/  LDGSTS.E [R6+0x4900], [R20.64], P1 ;  /* 0x0490000014067fae */ /* 0x0003e80008921848 */
[----:B-1----:R-:W2:Y:S04]  /*3eac0*/  LDL.LU R26, [R1+0x10dc] ;  /* 0x0010dc00011a7983 */ /* 0x002ea80000300800 */
[----:B------:R-:W-:Y:S04]  /*3ead0*/  STL [R1+0x1114], R28 ;  /* 0x0011141c01007387 */ /* 0x000fe80000100800 */
[----:B------:R-:W2:Y:S01]  /*3eae0*/  LDL.LU R24, [R1+0x1084] ;  /* 0x0010840001187983 */ /* 0x000ea20000300800 */
[----:B------:R-:W-:Y:S01]  /*3eaf0*/  MOV R20, R4 ;  /* 0x0000000400147202 */ /* 0x000fe20000000f00 */
[----:B------:R-:W-:-:S02]  /*3eb00*/  IMAD.MOV.U32 R21, RZ, RZ, R28 ;  /* 0x000000ffff157224 */ /* 0x000fc400078e001c */
[----:B------:R-:W2:Y:S04]  /*3eb10*/  LDL.LU R29, [R1+0x1090] ;  /* 0x00109000011d7983 */ /* 0x000ea80000300800 */
[----:B------:R-:W2:Y:S04]  /*3eb20*/  LDL.LU R4, [R1+0x1048] ;  /* 0x0010480001047983 */ /* 0x000ea80000300800 */
[----:B------:R1:W-:Y:S01]  /*3eb30*/  LDGSTS.E [R6+0x5000], [R20.64], P2 ;  /* 0x0500000014067fae */ /* 0x0003e20009121848 */
[----:B----4-:R-:W-:-:S05]  /*3eb40*/  IADD3 R23, P3, R23, R252, RZ ;  /* 0x000000fc17177210 */ /* 0x010fca0007f7e0ff */
[----:B------:R-:W-:Y:S01]  /*3eb50*/  IMAD.X R27, R27, 0x1, R3, P3 ;  /* 0x000000011b1b7824 */ /* 0x000fe200018e0603 */
[----:B------:R4:W-:Y:S01]  /*3eb60*/  STL [R1+0x1120], R23 ;  /* 0x0011201701007387 */ /* 0x0009e20000100800 */
[----:B-1----:R-:W-:Y:S02]  /*3eb70*/  IMAD.MOV.U32 R20, RZ, RZ, R23 ;  /* 0x000000ffff147224 */ /* 0x002fe400078e0017 */
[----:B------:R-:W-:Y:S01]  /*3eb80*/  IMAD.MOV.U32 R21, RZ, RZ, R27 ;  /* 0x000000ffff157224 */ /* 0x000fe200078e001b */
[----:B------:R1:W-:Y:S04]  /*3eb90*/  STL [R1+0x111c], R27 ;  /* 0x00111c1b01007387 */ /* 0x0003e80000100800 */
[----:B------:R1:W-:Y:S01]  /*3eba0*/  LDGSTS.E [R6+0x5100], [R20.64], P2 ;  /* 0x0510000014067fae */ /* 0x0003e20009121848 */
[----:B-----5:R-:W-:-:S04]  /*3ebb0*/  IADD3 R7, P4, R7, R252, RZ ;  /* 0x000000fc07077210 */ /* 0x020fc80007f9e0ff */
[----:B------:R-:W-:Y:S01]  /*3ebc0*/  IADD3.X R22, R22, R3, RZ, P4, !PT ;  /* 0x0000000316167210 */ /* 0x000fe200027fe4ff */
[----:B------:R5:W-:Y:S04]  /*3ebd0*/  STL [R1+0x10d8], R7 ;  /* 0x0010d80701007387 */ /* 0x000be80000100800 */
[----:B------:R-:W3:Y:S01]  /*3ebe0*/  LDL.LU R30, [R1+0x108c] ;  /* 0x00108c00011e7983 */ /* 0x000ee20000300800 */
[----:B-1----:R-:W-:-:S03]  /*3ebf0*/  MOV R20, R7 ;  /* 0x0000000700147202 */ /* 0x002fc60000000f00 */
[----:B------:R1:W-:Y:S04]  /*3ec00*/  STL [R1+0x10d4], R22 ;  /* 0x0010d41601007387 */ /* 0x0003e80000100800 */
[----:B----4-:R-:W4:Y:S04]  /*3ec10*/  LDL.LU R23, [R1+0x1044] ;  /* 0x0010440001177983 */ /* 0x010f280000300800 */
[----:B------:R-:W4:Y:S01]  /*3ec20*/  LDL.LU R27, [R1+0x104c] ;  /* 0x00104c00011b7983 */ /* 0x000f220000300800 */
[----:B------:R-:W-:-:S03]  /*3ec30*/  IMAD.MOV.U32 R21, RZ, RZ, R22 ;  /* 0x000000ffff157224 */ /* 0x000fc600078e0016 */
[----:B-----5:R-:W4:Y:S04]  /*3ec40*/  LDL.LU R7, [R1+0x1050] ;  /* 0x0010500001077983 */ /* 0x020f280000300800 */
[----:B------:R-:W4:Y:S04]  /*3ec50*/  LDL.LU R28, [R1+0x1004] ;  /* 0x00100400011c7983 */ /* 0x000f280000300800 */
[----:B-1----:R-:W4:Y:S01]  /*3ec60*/  LDL.LU R22, [R1+0x1008] ;  /* 0x0010080001167983 */ /* 0x002f220000300800 */
        /* <DEDUP_REMOVED lines=9> */
[-C--:B--2---:R-:W-:Y:S02]  /*3ed00*/  IADD3 R25, P3, R25, R252.reuse, RZ ;  /* 0x000000fc19197210 */ /* 0x084fe40007f7e0ff */
        /* <DEDUP_REMOVED lines=9> */
[----:B-1----:R-:W5:Y:S04]  /*3eda0*/  LDL.LU R26, [R1+0x100c] ;  /* 0x00100c00011a7983 */ /* 0x002f680000300800 */
[----:B------:R-:W5:Y:S04]  /*3edb0*/  LDL.LU R25, [R1+0x1010] ;  /* 0x0010100001197983 */ /* 0x000f680000300800 */
[----:B------:R1:W-:Y:S01]  /*3edc0*/  LDGSTS.E [R6+0x5900], [R20.64], P1 ;  /* 0x0590000014067fae */ /* 0x0003e20008921848 */
[----:B------:R-:W-:-:S02]  /*3edd0*/  ISETP.GT.AND P1, PT, R5, 0x34, PT ;  /* 0x000000340500780c */ /* 0x000fc40003f24270 */
[----:B------:R-:W-:Y:S02]  /*3ede0*/  IADD3 R29, P3, R29, R252, RZ ;  /* 0x000000fc1d1d7210 */ /* 0x000fe40007f7e0ff */
[----:B------:R-:W-:Y:S01]  /*3edf0*/  SEL R0, RZ, 0x4, !P1 ;  /* 0x00000004ff007807 */ /* 0x000fe20004800000 */
[----:B-1----:R-:W-:Y:S01]  /*3ee00*/  IMAD.MOV.U32 R21, RZ, RZ, R24 ;  /* 0x000000ffff157224 */ /* 0x002fe200078e0018 */
[----:B------:R-:W-:Y:S01]  /*3ee10*/  MOV R20, R2 ;  /* 0x0000000200147202 */ /* 0x000fe20000000f00 */
[----:B--2---:R-:W2:Y:S04]  /*3ee20*/  LDL.LU R24, [R1+0xfc4] ;  /* 0x000fc40001187983 */ /* 0x004ea80000300800 */
[----:B------:R-:W2:Y:S01]  /*3ee30*/  LDL.LU R2, [R1+0xfc8] ;  /* 0x000fc80001027983 */ /* 0x000ea20000300800 */
[----:B------:R-:W-:-:S02]  /*3ee40*/  SEL R0, R0, RZ, !P0 ;  /* 0x000000ff00007207 */ /* 0x000fc40004000000 */
[----:B------:R-:W-:Y:S01]  /*3ee50*/  IADD3 R4, P4, R4, R252, RZ ;  /* 0x000000fc04047210 */ /* 0x000fe20007f9e0ff */
[----:B------:R1:W-:Y:S01]  /*3ee60*/  LDGSTS.E [R6+0x6000], [R20.64], P2 ;  /* 0x0600000014067fae */ /* 0x0003e20009121848 */
[----:B------:R-:W-:-:S03]  /*3ee70*/  ISETP.NE.U32.AND P1, PT, R0, RZ, PT ;  /* 0x000000ff0000720c */ /* 0x000fc60003f25070 */
[----:B------:R-:W-:Y:S01]  /*3ee80*/  STL [R1+0x1090], R29 ;  /* 0x0010901d01007387 */ /* 0x000fe20000100800 */
[----:B-1----:R-:W-:Y:S02]  /*3ee90*/  IMAD.MOV.U32 R20, RZ, RZ, R29 ;  /* 0x000000ffff147224 */ /* 0x002fe400078e001d */
[----:B---3--:R-:W-:-:S04]  /*3eea0*/  IMAD.X R30, R30, 0x1, R3, P3 ;  /* 0x000000011e1e7824 */ /* 0x008fc800018e0603 */
[----:B------:R-:W-:Y:S01]  /*3eeb0*/  IMAD.MOV.U32 R21, RZ, RZ, R30 ;  /* 0x000000ffff157224 */ /* 0x000fe200078e001e */
[----:B----4-:R-:W-:Y:S01]  /*3eec0*/  IADD3.X R23, R23, R3, RZ, P4, !PT ;  /* 0x0000000317177210 */ /* 0x010fe200027fe4ff */
[----:B------:R-:W-:Y:S04]  /*3eed0*/  STL [R1+0x108c], R30 ;  /* 0x00108c1e01007387 */ /* 0x000fe80000100800 */
[----:B------:R1:W-:Y:S01]  /*3eee0*/  LDGSTS.E [R6+0x6100], [R20.64], P2 ;  /* 0x0610000014067fae */ /* 0x0003e20009121848 */
[----:B------:R-:W-:-:S03]  /*3eef0*/  IADD3 R7, P3, R7, R252, RZ ;  /* 0x000000fc07077210 */ /* 0x000fc60007f7e0ff */
[----:B------:R-:W-:Y:S02]  /*3ef00*/  STL [R1+0x1048], R4 ;  /* 0x0010480401007387 */ /* 0x000fe40000100800 */
[----:B------:R-:W-:Y:S02]  /*3ef10*/  IMAD.X R27, R27, 0x1, R3, P3 ;  /* 0x000000011b1b7824 */ /* 0x000fe400018e0603 */
[----:B------:R3:W-:Y:S01]  /*3ef20*/  STL [R1+0x1044], R23 ;  /* 0x0010441701007387 */ /* 0x0007e20000100800 */
[----:B------:R-:W-:Y:S01]  /*3ef30*/  IADD3 R22, P4, R22, R252, RZ ;  /* 0x000000fc16167210 */ /* 0x000fe20007f9e0ff */
[----:B-1----:R-:W-:Y:S01]  /*3ef40*/  IMAD.MOV.U32 R21, RZ, RZ, R23 ;  /* 0x000000ffff157224 */ /* 0x002fe200078e0017 */
[----:B------:R-:W-:Y:S02]  /*3ef50*/  MOV R20, R4 ;  /* 0x0000000400147202 */ /* 0x000fe40000000f00 */
[----:B------:R-:W-:-:S03]  /*3ef60*/  IADD3.X R28, R28, R3, RZ, P4, !PT ;  /* 0x000000031c1c7210 */ /* 0x000fc600027fe4ff */
[----:B------:R1:W-:Y:S04]  /*3ef70*/  LDGSTS.E [R6+0x6800], [R20.64], P1 ;  /* 0x0680000014067fae */ /* 0x0003e80008921848 */
[----:B---3--:R-:W3:Y:S04]  /*3ef80*/  LDL.LU R23, [R1+0xfd0] ;  /* 0x000fd00001177983 */ /* 0x008ee80000300800 */
[----:B------:R-:W4:Y:S04]  /*3ef90*/  LDL.LU R4, [R1+0xf78] ;  /* 0x000f780001047983 */ /* 0x000f280000300800 */
[----:B------:R-:W-:Y:S01]  /*3efa0*/  STL [R1+0x1050], R7 ;  /* 0x0010500701007387 */ /* 0x000fe20000100800 */
[----:B-1----:R-:W-:-:S03]  /*3efb0*/  IMAD.MOV.U32 R21, RZ, RZ, R27 ;  /* 0x000000ffff157224 */ /* 0x002fc600078e001b */
[----:B------:R1:W-:Y:S01]  /*3efc0*/  STL [R1+0x104c], R27 ;  /* 0x00104c1b01007387 */ /* 0x0003e20000100800 */
[----:B------:R-:W-:-:S03]  /*3efd0*/  IMAD.MOV.U32 R20, RZ, RZ, R7 ;  /* 0x000000ffff147224 */ /* 0x000fc600078e0007 */
[----:B------:R1:W-:Y:S01]  /*3efe0*/  STL [R1+0x1008], R22 ;  /* 0x0010081601007387 */ /* 0x0003e20000100800 */
[----:B------:R-:W-:-:S03]  /*3eff0*/  ISETP.GT.AND P2, PT, R5, 0x38, PT ;  /* 0x000000380500780c */ /* 0x000fc60003f44270 */
[----:B------:R1:W-:Y:S04]  /*3f000*/  LDGSTS.E [R6+0x6900], [R20.64], P1 ;  /* 0x0690000014067fae */ /* 0x0003e80008921848 */
[----:B-1----:R-:W4:Y:S04]  /*3f010*/  LDL.LU R27, [R1+0xfcc] ;  /* 0x000fcc00011b7983 */ /* 0x002f280000300800 */
[----:B------:R-:W-:Y:S04]  /*3f020*/  STL [R1+0x1004], R28 ;  /* 0x0010041c01007387 */ /* 0x000fe80000100800 */
[----:B------:R-:W4:Y:S01]  /*3f030*/  LDL.LU R7, [R1+0xf74] ;  /* 0x000f740001077983 */ /* 0x000f220000300800 */
[----:B------:R-:W-:Y:S01]  /*3f040*/  SEL R0, RZ, 0x4, !P2 ;  /* 0x00000004ff007807 */ /* 0x000fe20005000000 */
[----:B------:R-:W-:Y:S01]  /*3f050*/  IMAD.MOV.U32 R21, RZ, RZ, R28 ;  /* 0x000000ffff157224 */ /* 0x000fe200078e001c */
[----:B------:R-:W-:Y:S01]  /*3f060*/  MOV R20, R22 ;  /* 0x0000001600147202 */ /* 0x000fe20000000f00 */
[----:B------:R-:W4:Y:S01]  /*3f070*/  LDL.LU R29, [R1+0xf80] ;  /* 0x000f8000011d7983 */ /* 0x000f220000300800 */
[----:B------:R-:W-:-:S02]  /*3f080*/  SEL R0, R0, RZ, !P0 ;  /* 0x000000ff00007207 */ /* 0x000fc40004000000 */
[----:B------:R-:W-:Y:S01]  /*3f090*/  ISETP.GT.AND P1, PT, R5, 0x3c, PT ;  /* 0x0000003c0500780c */ /* 0x000fe20003f24270 */
[----:B------:R-:W4:Y:S01]  /*3f0a0*/  LDL.LU R22, [R1+0xf38] ;  /* 0x000f380001167983 */ /* 0x000f220000300800 */
[----:B------:R-:W-:Y:S02]  /*3f0b0*/  ISETP.NE.U32.AND P2, PT, R0, RZ, PT ;  /* 0x000000ff0000720c */ /* 0x000fe40003f45070 */
[----:B------:R-:W-:-:S04]  /*3f0c0*/  SEL R0, RZ, 0x4, !P1 ;  /* 0x00000004ff007807 */ /* 0x000fc80004800000 */
[----:B------:R-:W-:-:S07]  /*3f0d0*/  SEL R0, R0, RZ, !P0 ;  /* 0x000000ff00007207 */ /* 0x000fce0004000000 */
[----:B------:R1:W-:Y:S01]  /*3f0e0*/  LDGSTS.E [R6+0x7000], [R20.64], P2 ;  /* 0x0700000014067fae */ /* 0x0003e20009121848 */
[----:B------:R-:W-:Y:S02]  /*3f0f0*/  ISETP.NE.U32.AND P1, PT, R0, RZ, PT ;  /* 0x000000ff0000720c */ /* 0x000fe40003f25070 */
[----:B-----5:R-:W-:-:S05]  /*3f100*/  IADD3 R25, P3, R25, R252, RZ ;  /* 0x000000fc19197210 */ /* 0x020fca0007f7e0ff */
[----:B------:R-:W-:Y:S01]  /*3f110*/  IMAD.X R26, R26, 0x1, R3, P3 ;  /* 0x000000011a1a7824 */ /* 0x000fe200018e0603 */
[----:B------:R5:W-:Y:S01]  /*3f120*/  STL [R1+0x1010], R25 ;  /* 0x0010101901007387 */ /* 0x000be20000100800 */
[----:B-1----:R-:W-:Y:S02]  /*3f130*/  IMAD.MOV.U32 R20, RZ, RZ, R25 ;  /* 0x000000ffff147224 */ /* 0x002fe400078e0019 */
[----:B------:R-:W-:Y:S01]  /*3f140*/  IMAD.MOV.U32 R21, RZ, RZ, R26 ;  /* 0x000000ffff157224 */ /* 0x000fe200078e001a */
[----:B------:R1:W-:Y:S04]  /*3f150*/  STL [R1+0x100c], R26 ;  /* 0x00100c1a01007387 */ /* 0x0003e80000100800 */
[----:B------:R1:W-:Y:S01]  /*3f160*/  LDGSTS.E [R6+0x7100], [R20.64], P2 ;  /* 0x0710000014067fae */ /* 0x0003e20009121848 */
[----:B--2---:R-:W-:-:S04]  /*3f170*/  IADD3 R2, P4, R2, R252, RZ ;  /* 0x000000fc02027210 */ /* 0x004fc80007f9e0ff */
[----:B------:R-:W-:Y:S01]  /*3f180*/  IADD3.X R24, R24, R3, RZ, P4, !PT ;  /* 0x0000000318187210 */ /* 0x000fe200027fe4ff */
[----:B------:R-:W-:Y:S04]  /*3f190*/  STL [R1+0xfc8], R2 ;  /* 0x000fc80201007387 */ /* 0x000fe80000100800 */
[----:B------:R-:W2:Y:S01]  /*3f1a0*/  LDL.LU R30, [R1+0xf7c] ;  /* 0x000f7c00011e7983 */ /* 0x000ea20000300800 */
[----:B-1----:R-:W-:-:S03]  /*3f1b0*/  IMAD.MOV.U32 R21, RZ, RZ, R24 ;  /* 0x000000ffff157224 */ /* 0x002fc600078e0018 */
[----:B------:R1:W-:Y:S04]  /*3f1c0*/  STL [R1+0xfc4], R24 ;  /* 0x000fc41801007387 */ /* 0x0003e80000100800 */
[----:B-----5:R-:W5:Y:S04]  /*3f1d0*/  LDL.LU R25, [R1+0xf34] ;  /* 0x000f340001197983 */ /* 0x020f680000300800 */
[----:B------:R-:W5:Y:S04]  /*3f1e0*/  LDL.LU R26, [R1+0xf3c] ;  /* 0x000f3c00011a7983 */ /* 0x000f680000300800 */
[----:B-1----:R-:W5:Y:S01]  /*3f1f0*/  LDL.LU R24, [R1+0xf40] ;  /* 0x000f400001187983 */ /* 0x002f620000300800 */
[----:B------:R-:W-:-:S03]  /*3f200*/  MOV R20, R2 ;  /* 0x0000000200147202 */ /* 0x000fc60000000f00 */
[----:B------:R-:W5:Y:S04]  /*3f210*/  LDL.LU R28, [R1+0xef4] ;  /* 0x000ef400011c7983 */ /* 0x000f680000300800 */
[----:B------:R-:W5:Y:S04]  /*3f220*/  LDL.LU R2, [R1+0xef8] ;  /* 0x000ef80001027983 */ /* 0x000f680000300800 */
[----:B------:R1:W-:Y:S01]  /*3f230*/  LDGSTS.E [R6+0x7800], [R20.64], P1 ;  /* 0x0780000014067fae */ /* 0x0003e20008921848 */
        /* <DEDUP_REMOVED lines=15> */
[----:B---3--:R-:W3:Y:S04]  /*3f330*/  LDL.LU R7, [R1+0xeb4] ;  /* 0x000eb40001077983 */ /* 0x008ee80000300800 */
[----:B------:R-:W3:Y:S01]  /*3f340*/  LDL.LU R4, [R1+0xeb8] ;  /* 0x000eb80001047983 */ /* 0x000ee20000300800 */
[----:B------:R-:W-:-:S04]  /*3f350*/  ISETP.GT.AND P2, PT, R5, 0x40, PT ;  /* 0x000000400500780c */ /* 0x000fc80003f44270 */
[----:B------:R-:W-:-:S04]  /*3f360*/  SEL R0, RZ, 0x4, !P2 ;  /* 0x00000004ff007807 */ /* 0x000fc80005000000 */
[----:B------:R-:W-:Y:S02]  /*3f370*/  SEL R0, R0, RZ, !P0 ;  /* 0x000000ff00007207 */ /* 0x000fe40004000000 */
[----:B------:R-:W-:Y:S02]  /*3f380*/  ISETP.GT.AND P1, PT, R5, 0x44, PT ;  /* 0x000000440500780c */ /* 0x000fe40003f24270 */
[----:B------:R-:W-:Y:S02]  /*3f390*/  ISETP.NE.U32.AND P2, PT, R0, RZ, PT ;  /* 0x000000ff0000720c */ /* 0x000fe40003f45070 */
[----:B------:R-:W-:Y:S02]  /*3f3a0*/  SEL R0, RZ, 0x4, !P1 ;  /* 0x00000004ff007807 */ /* 0x000fe40004800000 */
[----:B------:R-:W-:Y:S02]  /*3f3b0*/  IADD3 R29, P3, R29, R252, RZ ;  /* 0x000000fc1d1d7210 */ /* 0x000fe40007f7e0ff */
[----:B------:R-:W-:-:S02]  /*3f3c0*/  SEL R0, R0, RZ, !P0 ;  /* 0x000000ff00007207 */ /* 0x000fc40004000000 */
[----:B------:R-:W-:Y:S02]  /*3f3d0*/  IADD3 R22, P4, R22, R252, RZ ;  /* 0x000000fc16167210 */ /* 0x000fe40007f9e0ff */
[----:B------:R-:W-:-:S03]  /*3f3e0*/  ISETP.NE.U32.AND P1, PT, R0, RZ, PT ;  /* 0x000000ff0000720c */ /* 0x000fc60003f25070 */
[----:B------:R1:W-:Y:S04]  /*3f3f0*/  LDGSTS.E [R6+0x8000], [R20.64], P2 ;  /* 0x0800000014067fae */ /* 0x0003e80009121848 */
[----:B------:R-:W-:Y:S01]  /*3f400*/  STL [R1+0xf80], R29 ;  /* 0x000f801d01007387 */ /* 0x000fe20000100800 */
[----:B-1----:R-:W-:Y:S02]  /*3f410*/  IMAD.MOV.U32 R20, RZ, RZ, R29 ;  /* 0x000000ffff147224 */ /* 0x002fe400078e001d */
[----:B--2---:R-:W-:-:S04]  /*3f420*/  IMAD.X R30, R30, 0x1, R3, P3 ;  /* 0x000000011e1e7824 */ /* 0x004fc800018e0603 */
[----:B------:R-:W-:Y:S01]  /*3f430*/  IMAD.MOV.U32 R21, RZ, RZ, R30 ;  /* 0x000000ffff157224 */ /* 0x000fe200078e001e */
[----:B-----5:R-:W-:-:S04]  /*3f440*/  IADD3.X R25, R25, R3, RZ, P4, !PT ;  /* 0x0000000319197210 */ /* 0x020fc800027fe4ff */
[----:B------:R1:W-:Y:S01]  /*3f450*/  LDGSTS.E [R6+0x8100], [R20.64], P2 ;  /* 0x0810000014067fae */ /* 0x0003e20009121848 */
[----:B------:R-:W-:Y:S02]  /*3f460*/  ISETP.GT.AND P2, PT, R5, 0x48, PT ;  /* 0x000000480500780c */ /* 0x000fe40003f44270 */
[----:B------:R-:W-:Y:S01]  /*3f470*/  IADD3 R24, P3, R24, R252, RZ ;  /* 0x000000fc18187210 */ /* 0x000fe20007f7e0ff */
[----:B------:R-:W-:Y:S01]  /*3f480*/  STL [R1+0xf7c], R30 ;  /* 0x000f7c1e01007387 */ /* 0x000fe20000100800 */
[----:B------:R-:W-:-:S03]  /*3f490*/  SEL R0, RZ, 0x4, !P2 ;  /* 0x00000004ff007807 */ /* 0x000fc60005000000 */
[----:B------:R-:W-:Y:S01]  /*3f4a0*/  STL [R1+0xf38], R22 ;  /* 0x000f381601007387 */ /* 0x000fe20000100800 */
[----:B-1----:R-:W-:Y:S01]  /*3f4b0*/  MOV R20, R22 ;  /* 0x0000001600147202 */ /* 0x002fe20000000f00 */
[----:B------:R-:W-:Y:S01]  /*3f4c0*/  IMAD.MOV.U32 R21, RZ, RZ, R25 ;  /* 0x000000ffff157224 */ /* 0x000fe200078e0019 */
[----:B------:R-:W-:Y:S01]  /*3f4d0*/  IADD3 R2, P4, R2, R252, RZ ;  /* 0x000000fc02027210 */ /* 0x000fe20007f9e0ff */
[----:B------:R-:W-:Y:S01]  /*3f4e0*/  IMAD.X R26, R26, 0x1, R3, P3 ;  /* 0x000000011a1a7824 */ /* 0x000fe200018e0603 */
[----:B------:R1:W-:Y:S01]  /*3f4f0*/  STL [R1+0xf34], R25 ;  /* 0x000f341901007387 */ /* 0x0003e20000100800 */
[----:B------:R-:W-:-:S03]  /*3f500*/  SEL R0, R0, RZ, !P0 ;  /* 0x000000ff00007207 */ /* 0x000fc60004000000 */
[----:B------:R2:W-:Y:S04]  /*3f510*/  LDGSTS.E [R6+0x8800], [R20.64], P1 ;  /* 0x0880000014067fae */ /* 0x0005e80008921848 */
[----:B-1----:R-:W5:Y:S04]  /*3f520*/  LDL.LU R25, [R1+0xec0] ;  /* 0x000ec00001197983 */ /* 0x002f680000300800 */
[----:B------:R-:W5:Y:S01]  /*3f530*/  LDL.LU R22, [R1+0xe78] ;  /* 0x000e780001167983 */ /* 0x000f620000300800 */
[----:B--2---:R-:W-:-:S03]  /*3f540*/  IMAD.MOV.U32 R21, RZ, RZ, R26 ;  /* 0x000000ffff157224 */ /* 0x004fc600078e001a */
[----:B------:R-:W-:Y:S01]  /*3f550*/  STL [R1+0xf40], R24 ;  /* 0x000f401801007387 */ /* 0x000fe20000100800 */
[----:B------:R-:W-:-:S03]  /*3f560*/  IADD3.X R28, R28, R3, RZ, P4, !PT ;  /* 0x000000031c1c7210 */ /* 0x000fc600027fe4ff */
[----:B------:R1:W-:Y:S04]  /*3f570*/  STL [R1+0xf3c], R26 ;  /* 0x000f3c1a01007387 */ /* 0x0003e80000100800 */
[----:B------:R2:W-:Y:S01]  /*3f580*/  STL [R1+0xef8], R2 ;  /* 0x000ef80201007387 */ /* 0x0005e20000100800 */
[----:B------:R-:W-:-:S03]  /*3f590*/  ISETP.NE.U32.AND P2, PT, R0, RZ, PT ;  /* 0x000000ff0000720c */ /* 0x000fc60003f45070 */
[----:B-1----:R-:W5:Y:S01]  /*3f5a0*/  LDL.LU R26, [R1+0xebc] ;  /* 0x000ebc00011a7983 */ /* 0x002f620000300800 */
[----:B------:R-:W-:-:S03]  /*3f5b0*/  IMAD.MOV.U32 R20, RZ, RZ, R24 ;  /* 0x000000ffff147224 */ /* 0x000fc600078e0018 */
[----:B------:R-:W-:Y:S04]  /*3f5c0*/  STL [R1+0xef4], R28 ;  /* 0x000ef41c01007387 */ /* 0x000fe80000100800 */
[----:B------:R-:W5:Y:S04]  /*3f5d0*/  LDL.LU R24, [R1+0xe74] ;  /* 0x000e740001187983 */ /* 0x000f680000300800 */
[----:B------:R1:W-:Y:S04]  /*3f5e0*/  LDGSTS.E [R6+0x8900], [R20.64], P1 ;  /* 0x0890000014067fae */ /* 0x0003e80008921848 */
[----:B------:R-:W5:Y:S01]  /*3f5f0*/  LDL.LU R29, [R1+0xe80] ;  /* 0x000e8000011d7983 */ /* 0x000f620000300800 */
[----:B-1----:R-:W-:Y:S01]  /*3f600*/  MOV R20, R2 ;  /* 0x0000000200147202 */ /* 0x002fe20000000f00 */
[----:B------:R-:W-:-:S02]  /*3f610*/  IMAD.MOV.U32 R21, RZ, RZ, R28 ;  /* 0x000000ffff157224 */ /* 0x000fc400078e001c */
[----:B--2---:R-:W5:Y:S04]  /*3f620*/  LDL.LU R2, [R1+0x3ac] ;  /* 0x0003ac0001027983 */ /* 0x004f680000300800 */
        /* <DEDUP_REMOVED lines=10> */
[----:B------:R3:W-:Y:S04]  /*3f6d0*/  STL [R1+0xeb8], R4 ;  /* 0x000eb80401007387 */ /* 0x0007e80000100800 */
[----:B------:R-:W2:Y:S01]  /*3f6e0*/  LDL.LU R30, [R1+0xe7c] ;  /* 0x000e7c00011e7983 */ /* 0x000ea20000300800 */
[----:B-1----:R-:W-:-:S03]  /*3f6f0*/  MOV R20, R4 ;  /* 0x0000000400147202 */ /* 0x002fc60000000f00 */
[----:B------:R1:W-:Y:S04]  /*3f700*/  STL [R1+0xeb4], R7 ;  /* 0x000eb40701007387 */ /* 0x0003e80000100800 */
[----:B----4-:R-:W4:Y:S04]  /*3f710*/  LDL.LU R23, [R1+0x3a8] ;  /* 0x0003a80001177983 */ /* 0x010f280000300800 */
[----:B------:R-:W4:Y:S01]  /*3f720*/  LDL.LU R27, [R1+0x3b0] ;  /* 0x0003b000011b7983 */ /* 0x000f220000300800 */
[----:B------:R-:W-:-:S03]  /*3f730*/  IMAD.MOV.U32 R21, RZ, RZ, R7 ;  /* 0x000000ffff157224 */ /* 0x000fc600078e0007 */
[----:B---3--:R-:W4:Y:S04]  /*3f740*/  LDL.LU R4, [R1+0x3b4] ;  /* 0x0003b40001047983 */ /* 0x008f280000300800 */
        /* <DEDUP_REMOVED lines=11> */
[-C--:B-----5:R-:W-:Y:S02]  /*3f800*/  IADD3 R25, P3, R25, R252.reuse, RZ ;  /* 0x000000fc19197210 */ /* 0x0a0fe40007f7e0ff */
[----:B------:R-:W-:-:S03]  /*3f810*/  IADD3 R22, P4, R22, R252, RZ ;  /* 0x000000fc16167210 */ /* 0x000fc60007f9e0ff */
[----:B-1----:R-:W-:Y:S01]  /*3f820*/  IMAD.MOV.U32 R20, RZ, RZ, R25 ;  /* 0x000000ffff147224 */ /* 0x002fe200078e0019 */
[----:B------:R-:W-:Y:S01]  /*3f830*/  STL [R1+0xec0], R25 ;  /* 0x000ec01901007387 */ /* 0x000fe20000100800 */
[----:B------:R-:W-:-:S04]  /*3f840*/  IMAD.X R26, R26, 0x1, R3, P3 ;  /* 0x000000011a1a7824 */ /* 0x000fc800018e0603 */
[----:B------:R-:W-:Y:S01]  /*3f850*/  IMAD.MOV.U32 R21, RZ, RZ, R26 ;  /* 0x000000ffff157224 */ /* 0x000fe200078e001a */
[----:B------:R1:W-:Y:S01]  /*3f860*/  STL [R1+0xebc], R26 ;  /* 0x000ebc1a01007387 */ /* 0x0003e20000100800 */
[----:B------:R-:W-:-:S03]  /*3f870*/  IADD3.X R24, R24, R3, RZ, P4, !PT ;  /* 0x0000000318187210 */ /* 0x000fc600027fe4ff */
[----:B------:R5:W-:Y:S01]  /*3f880*/  LDGSTS.E [R6+0x9900], [R20.64], P1 ;  /* 0x0990000014067fae */ /* 0x000be20008921848 */
[----:B------:R-:W-:-:S03]  /*3f890*/  ISETP.GT.AND P1, PT, R5, 0x54, PT ;  /* 0x000000540500780c */ /* 0x000fc60003f24270 */
[----:B------:R-:W-:Y:S01]  /*3f8a0*/  STL [R1+0xe78], R22 ;  /* 0x000e781601007387 */ /* 0x000fe20000100800 */
[----:B------:R-:W-:-:S03]  /*3f8b0*/  SEL R0, RZ, 0x4, !P1 ;  /* 0x00000004ff007807 */ /* 0x000fc60004800000 */
[----:B------:R5:W-:Y:S01]  /*3f8c0*/  STL [R1+0xe74], R24 ;  /* 0x000e741801007387 */ /* 0x000be20000100800 */
[----:B------:R-:W-:-:S03]  /*3f8d0*/  IADD3 R29, P3, R29, R252, RZ ;  /* 0x000000fc1d1d7210 */ /* 0x000fc60007f7e0ff */
[----:B-1----:R-:W3:Y:S04]  /*3f8e0*/  LDL.LU R26, [R1+0x3f0] ;  /* 0x0003f000011a7983 */ /* 0x002ee80000300800 */
[----:B------:R-:W3:Y:S01]  /*3f8f0*/  LDL.LU R25, [R1+0x3f4] ;  /* 0x0003f40001197983 */ /* 0x000ee20000300800 */
[----:B-----5:R-:W-:Y:S01]  /*3f900*/  MOV R20, R22 ;  /* 0x0000001600147202 */ /* 0x020fe20000000f00 */
[----:B------:R-:W-:Y:S01]  /*3f910*/  IMAD.MOV.U32 R21, RZ, RZ, R24 ;  /* 0x000000ffff157224 */ /* 0x000fe200078e0018 */
[----:B------:R-:W-:Y:S01]  /*3f920*/  SEL R0, R0, RZ, !P0 ;  /* 0x000000ff00007207 */ /* 0x000fe20004000000 */
[----:B------:R-:W5:Y:S01]  /*3f930*/  LDL.LU R24, [R1+0x428] ;  /* 0x0004280001187983 */ /* 0x000f620000300800 */
[----:B------:R-:W-:-:S03]  /*3f940*/  IADD3 R2, P4, R2, R252, RZ ;  /* 0x000000fc02027210 */ /* 0x000fc60007f9e0ff */
[----:B------:R-:W5:Y:S01]  /*3f950*/  LDL.LU R22, [R1+0x42c] ;  /* 0x00042c0001167983 */ /* 0x000f620000300800 */
[----:B------:R-:W-:-:S03]  /*3f960*/  ISETP.NE.U32.AND P1, PT, R0, RZ, PT ;  /* 0x000000ff0000720c */ /* 0x000fc60003f25070 */
[----:B------:R1:W-:Y:S04]  /*3f970*/  LDGSTS.E [R6+0xa000], [R20.64], P2 ;  /* 0x0a00000014067fae */ /* 0x0003e80009121848 */
[----:B------:R-:W-:Y:S01]  /*3f980*/  STL [R1+0xe80], R29 ;  /* 0x000e801d01007387 */ /* 0x000fe20000100800 */
[----:B-1----:R-:W-:Y:S02]  /*3f990*/  IMAD.MOV.U32 R20, RZ, RZ, R29 ;  /* 0x000000ffff147224 */ /* 0x002fe400078e001d */
[----:B--2---:R-:W-:-:S04]  /*3f9a0*/  IMAD.X R30, R30, 0x1, R3, P3 ;  /* 0x000000011e1e7824 */ /* 0x004fc800018e0603 */
        /* <DEDUP_REMOVED lines=13> */
[----:B--2---:R-:W2:Y:S04]  /*3fa80*/  LDL.LU R23, [R1+0x434] ;  /* 0x0004340001177983 */ /* 0x004ea80000300800 */
        /* <DEDUP_REMOVED lines=13> */
[----:B------:R-:W-:Y:S01]  /*3fb60*/  ISETP.GT.AND P1, PT, R5, 0x5c, PT ;  /* 0x0000005c0500780c */ /* 0x000fe20003f24270 */
[----:B------:R-:W4:Y:S01]  /*3fb70*/  LDL.LU R29, [R1+0x474] ;  /* 0x00047400011d7983 */ /* 0x000f220000300800 */
[----:B------:R-:W-:-:S04]  /*3fb80*/  SEL R0, R0, RZ, !P0 ;  /* 0x000000ff00007207 */ /* 0x000fc80004000000 */
[----:B------:R-:W-:Y:S02]  /*3fb90*/  ISETP.NE.U32.AND P2, PT, R0, RZ, PT ;  /* 0x000000ff0000720c */ /* 0x000fe40003f45070 */
[----:B------:R-:W-:Y:S02]  /*3fba0*/  MOV R20, R7 ;  /* 0x0000000700147202 */ /* 0x000fe40000000f00 */
[----:B------:R-:W4:Y:S01]  /*3fbb0*/  LDL.LU R7, [R1+0x4ac] ;  /* 0x0004ac0001077983 */ /* 0x000f220000300800 */
[----:B------:R-:W-:-:S04]  /*3fbc0*/  SEL R0, RZ, 0x4, !P1 ;  /* 0x00000004ff007807 */ /* 0x000fc80004800000 */
[----:B------:R-:W-:-:S04]  /*3fbd0*/  SEL R0, R0, RZ, !P0 ;  /* 0x000000ff00007207 */ /* 0x000fc80004000000 */
[----:B------:R1:W-:Y:S01]  /*3fbe0*/  LDGSTS.E [R6+0xb000], [R20.64], P2 ;  /* 0x0b00000014067fae */ /* 0x0003e20009121848 */
[----:B------:R-:W-:Y:S02]  /*3fbf0*/  ISETP.NE.U32.AND P1, PT, R0, RZ, PT ;  /* 0x000000ff0000720c */ /* 0x000fe40003f25070 */
[----:B---3--:R-:W-:-:S05]  /*3fc00*/  IADD3 R25, P3, R25, R252, RZ ;  /* 0x000000fc19197210 */ /* 0x008fca0007f7e0ff */
[----:B------:R-:W-:Y:S01]  /*3fc10*/  IMAD.X R26, R26, 0x1, R3, P3 ;  /* 0x000000011a1a7824 */ /* 0x000fe200018e0603 */
[----:B-----5:R-:W-:Y:S01]  /*3fc20*/  IADD3 R22, P4, R22, R252, RZ ;  /* 0x000000fc16167210 */ /* 0x020fe20007f9e0ff */
        /* <DEDUP_REMOVED lines=8> */
[----:B---3--:R-:W3:Y:S04]  /*3fcb0*/  LDL.LU R25, [R1+0x4a8] ;  /* 0x0004a80001197983 */ /* 0x008ee80000300800 */
[----:B------:R1:W-:Y:S04]  /*3fcc0*/  LDGSTS.E [R6+0xb100], [R20.64], P2 ;  /* 0x0b10000014067fae */ /* 0x0003e80009121848 */
[----:B-1----:R-:W3:Y:S01]  /*3fcd0*/  LDL.LU R26, [R1+0x4b0] ;  /* 0x0004b000011a7983 */ /* 0x002ee20000300800 */
[----:B------:R-:W-:-:S03]  /*3fce0*/  IMAD.MOV.U32 R21, RZ, RZ, R24 ;  /* 0x000000ffff157224 */ /* 0x000fc600078e0018 */
[----:B------:R-:W3:Y:S01]  /*3fcf0*/  LDL.LU R24, [R1+0x4b4] ;  /* 0x0004b40001187983 */ /* 0x000ee20000300800 */
[----:B------:R-:W-:-:S03]  /*3fd00*/  MOV R20, R22 ;  /* 0x0000001600147202 */ /* 0x000fc60000000f00 */
[----:B------:R-:W3:Y:S04]  /*3fd10*/  LDL.LU R28, [R1+0x4e8] ;  /* 0x0004e800011c7983 */ /* 0x000ee80000300800 */
[----:B------:R-:W3:Y:S04]  /*3fd20*/  LDL.LU R22, [R1+0x4ec] ;  /* 0x0004ec0001167983 */ /* 0x000ee80000300800 */
[----:B------:R1:W-:Y:S01]  /*3fd30*/  LDGSTS.E [R6+0xb800], [R20.64], P1 ;  /* 0x0b80000014067fae */ /* 0x0003e20008921848 */
[-C--:B--2---:R-:W-:Y:S02]  /*3fd40*/  IADD3 R23, P3, R23, R252.reuse, RZ ;  /* 0x000000fc17177210 */ /* 0x084fe40007f7e0ff */
[----:B----4-:R-:W-:-:S03]  /*3fd50*/  IADD3 R2, P4, R2, R252, RZ ;  /* 0x000000fc02027210 */ /* 0x010fc60007f9e0ff */
[----:B------:R-:W-:Y:S01]  /*3fd60*/  STL [R1+0x434], R23 ;  /* 0x0004341701007387 */ /* 0x000fe20000100800 */
[----:B-1----:R-:W-:Y:S02]  /*3fd70*/  IMAD.MOV.U32 R20, RZ, RZ, R23 ;  /* 0x000000ffff147224 */ /* 0x002fe400078e0017 */
[----:B------:R-:W-:-:S05]  /*3fd80*/  IMAD.X R27, R27, 0x1, R3, P3 ;  /* 0x000000011b1b7824 */ /* 0x000fca00018e0603 */
[----:B------:R1:W-:Y:S01]  /*3fd90*/  STL [R1+0x430], R27 ;  /* 0x0004301b01007387 */ /* 0x0003e20000100800 */
[----:B------:R-:W-:-:S03]  /*3fda0*/  IADD3.X R4, R4, R3, RZ, P4, !PT ;  /* 0x0000000304047210 */ /* 0x000fc600027fe4ff */
[----:B------:R-:W-:Y:S01]  /*3fdb0*/  STL [R1+0x46c], R2 ;  /* 0x00046c0201007387 */ /* 0x000fe20000100800 */
[----:B------:R-:W-:-:S03]  /*3fdc0*/  IMAD.MOV.U32 R21, RZ, RZ, R27 ;  /* 0x000000ffff157224 */ /* 0x000fc600078e001b */
[----:B------:R2:W-:Y:S04]  /*3fdd0*/  STL [R1+0x468], R4 ;  /* 0x0004680401007387 */ /* 0x0005e80000100800 */
[----:B-1----:R-:W4:Y:S04]  /*3fde0*/  LDL.LU R27, [R1+0x4f0] ;  /* 0x0004f000011b7983 */ /* 0x002f280000300800 */
[----:B------:R-:W4:Y:S04]  /*3fdf0*/  LDL.LU R23, [R1+0x4f4] ;  /* 0x0004f40001177983 */ /* 0x000f280000300800 */
[----:B------:R1:W-:Y:S02]  /*3fe00*/  LDGSTS.E [R6+0xb900], [R20.64], P1 ;  /* 0x0b90000014067fae */ /* 0x0003e40008921848 */
[----:B-1----:R-:W-:Y:S01]  /*3fe10*/  IMAD.MOV.U32 R21, RZ, RZ, R4 ;  /* 0x000000ffff157224 */ /* 0x002fe200078e0004 */
[----:B------:R-:W-:Y:S01]  /*3fe20*/  MOV R20, R2 ;  /* 0x0000000200147202 */ /* 0x000fe20000000f00 */
[----:B--2---:R-:W2:Y:S04]  /*3fe30*/  LDL.LU R4, [R1+0x528] ;  /* 0x0005280001047983 */ /* 0x004ea80000300800 */
[----:B------:R-:W2:Y:S01]  /*3fe40*/  LDL.LU R2, [R1+0x52c] ;  /* 0x00052c0001027983 */ /* 0x000ea20000300800 */
        /* <DEDUP_REMOVED lines=13> */
[----:B-----5:R-:W-:-:S04]  /*3ff20*/  IMAD.X R30, R30, 0x1, R3, P3 ;  /* 0x000000011e1e7824 */ /* 0x020fc800018e0603 */
[----:B------:R-:W-:Y:S01]  /*3ff30*/  IMAD.MOV.U32 R21, RZ, RZ, R30 ;  /* 0x000000ffff157224 */ /* 0x000fe200078e001e */
[----:B---3--:R-:W-:-:S04]  /*3ff40*/  IADD3.X R25, R25, R3, RZ, P4, !PT ;  /* 0x0000000319197210 */ /* 0x008fc800027fe4ff */
[----:B------:R1:W-:Y:S01]  /*3ff50*/  LDGSTS.E [R6+0xc100], [R20.64], P2 ;  /* 0x0c10000014067fae */ /* 0x0003e20009121848 */
[----:B------:R-:W-:-:S03]  /*3ff60*/  ISETP.GT.AND P2, PT, R5, 0x68, PT ;  /* 0x000000680500780c */ /* 0x000fc60003f44270 */
[----:B------:R-:W-:Y:S01]  /*3ff70*/  STL [R1+0x470], R30 ;  /* 0x0004701e01007387 */ /* 0x000fe20000100800 */
[----:B------:R-:W-:-:S03]  /*3ff80*/  SEL R0, RZ, 0x4, !P2 ;  /* 0x00000004ff007807 */ /* 0x000fc60005000000 */
[----:B------:R-:W-:Y:S01]  /*3ff90*/  STL [R1+0x4ac], R7 ;  /* 0x0004ac0701007387 */ /* 0x000fe20000100800 */
[----:B-1----:R-:W-:Y:S02]  /*3ffa0*/  MOV R20, R7 ;  /* 0x0000000700147202 */ /* 0x002fe40000000f00 */
[-C--:B------:R-:W-:Y:S01]  /*3ffb0*/  IADD3 R24, P3, R24, R252.reuse, RZ ;  /* 0x000000fc18187210 */ /* 0x080fe20007f7e0ff */
[----:B------:R-:W-:Y:S01]  /*3ffc0*/  IMAD.MOV.U32 R21, RZ, RZ, R25 ;  /* 0x000000ffff157224 */ /* 0x000fe200078e0019 */
[----:B------:R1:W-:Y:S03]  /*3ffd0*/  STL [R1+0x4a8], R25 ;  /* 0x0004a81901007387 */ /* 0x0003e60000100800 */
[----:B------:R-:W-:Y:S01]  /*3ffe0*/  IMAD.X R26, R26, 0x1, R3, P3 ;  /* 0x000000011a1a7824 */ /* 0x000fe200018e0603 */
[----:B------:R3:W-:Y:S01]  /*3fff0*/  LDGSTS.E [R6+0xc800], [R20.64], P1 ;  /* 0x0c80000014067fae */ /* 0x0007e20008921848 */
[----:B------:R-:W-:-:S03]  /*40000*/  IADD3 R22, P4, R22, R252, RZ ;  /* 0x000000fc16167210 */ /* 0x000fc60007f9e0ff */
[----:B-1----:R-:W5:Y:S01]  /*40010*/  LDL.LU R25, [R1+0x534] ;  /* 0x0005340001197983 */ /* 0x002f620000300800 */
[----:B------:R-:W-:-:S03]  /*40020*/  IADD3.X R28, R28, R3, RZ, P4, !PT ;  /* 0x000000031c1c7210 */ /* 0x000fc600027fe4ff */
[----:B------:R-:W5:Y:S01]  /*40030*/  LDL.LU R7, [R1+0x56c] ;  /* 0x00056c0001077983 */ /* 0x000f620000300800 */
[----:B------:R-:W-:Y:S01]  /*40040*/  SEL R0, R0, RZ, !P0 ;  /* 0x000000ff00007207 */ /* 0x000fe20004000000 */
[----:B---3--:R-:W-:Y:S02]  /*40050*/  IMAD.MOV.U32 R21, RZ, RZ, R26 ;  /* 0x000000ffff157224 */ /* 0x008fe400078e001a */
[----:B------:R-:W-:Y:S04]  /*40060*/  STL [R1+0x4b4], R24 ;  /* 0x0004b41801007387 */ /* 0x000fe80000100800 */
[----:B------:R1:W-:Y:S04]  /*40070*/  STL [R1+0x4b0], R26 ;  /* 0x0004b01a01007387 */ /* 0x0003e80000100800 */
[----:B------:R3:W-:Y:S01]  /*40080*/  STL [R1+0x4ec], R22 ;  /* 0x0004ec1601007387 */ /* 0x0007e20000100800 */
[----:B------:R-:W-:Y:S01]  /*40090*/  IMAD.MOV.U32 R20, RZ, RZ, R24 ;  /* 0x000000ffff147224 */ /* 0x000fe200078e0018 */
[----:B------:R-:W-:-:S02]  /*400a0*/  ISETP.NE.U32.AND P2, PT, R0, RZ, PT ;  /* 0x000000ff0000720c */ /* 0x000fc40003f45070 */
[----:B-1----:R-:W5:Y:S04]  /*400b0*/  LDL.LU R26, [R1+0x530] ;  /* 0x00053000011a7983 */ /* 0x002f680000300800 */
[----:B------:R-:W-:Y:S04]  /*400c0*/  STL [R1+0x4e8], R28 ;  /* 0x0004e81c01007387 */ /* 0x000fe80000100800 */
[----:B------:R-:W5:Y:S04]  /*400d0*/  LDL.LU R24, [R1+0x568] ;  /* 0x0005680001187983 */ /* 0x000f680000300800 */
[----:B------:R1:W-:Y:S04]  /*400e0*/  LDGSTS.E [R6+0xc900], [R20.64], P1 ;  /* 0x0c90000014067fae */ /* 0x0003e80008921848 */
[----:B------:R-:W5:Y:S01]  /*400f0*/  LDL.LU R29, [R1+0x574] ;  /* 0x00057400011d7983 */ /* 0x000f620000300800 */
[----:B-1----:R-:W-:-:S03]  /*40100*/  MOV R20, R22 ;  /* 0x0000001600147202 */ /* 0x002fc60000000f00 */
[----:B---3--:R-:W3:Y:S01]  /*40110*/  LDL.LU R22, [R1+0x5ac] ;  /* 0x0005ac0001167983 */ /* 0x008ee20000300800 */
[----:B------:R-:W-:-:S05]  /*40120*/  IMAD.MOV.U32 R21, RZ, RZ, R28 ;  /* 0x000000ffff157224 */ /* 0x000fca00078e001c */
[----:B------:R1:W-:Y:S01]  /*40130*/  LDGSTS.E [R6+0xd000], [R20.64], P2 ;  /* 0x0d00000014067fae */ /* 0x0003e20009121848 */
[----:B----4-:R-:W-:-:S05]  /*40140*/  IADD3 R23, P3, R23, R252, RZ ;  /* 0x000000fc17177210 */ /* 0x010fca0007f7e0ff */
[----:B------:R-:W-:Y:S01]  /*40150*/  IMAD.X R27, R27, 0x1, R3, P3 ;  /* 0x000000011b1b7824 */ /* 0x000fe200018e0603 */
[----:B------:R4:W-:Y:S04]  /*40160*/  STL [R1+0x4f4], R23 ;  /* 0x0004f41701007387 */ /* 0x0009e80000100800 */
[----:B------:R2:W-:Y:S01]  /*40170*/  STL [R1+0x4f0], R27 ;  /* 0x0004f01b01007387 */ /* 0x0005e20000100800 */
[----:B-1----:R-:W-:Y:S01]  /*40180*/  IMAD.MOV.U32 R20, RZ, RZ, R23 ;  /* 0x000000ffff147224 */ /* 0x002fe200078e0017 */
[----:B--2---:R-:W-:-:S04]  /*40190*/  IADD3 R2, P4, R2, R252, RZ ;  /* 0x000000fc02027210 */ /* 0x004fc80007f9e0ff */
[----:B------:R-:W-:Y:S01]  /*401a0*/  IADD3.X R4, R4, R3, RZ, P4, !PT ;  /* 0x0000000304047210 */ /* 0x000fe200027fe4ff */
[----:B------:R-:W-:Y:S04]  /*401b0*/  STL [R1+0x52c], R2 ;  /* 0x00052c0201007387 */ /* 0x000fe80000100800 */
[----:B------:R-:W2:Y:S04]  /*401c0*/  LDL.LU R30, [R1+0x570] ;  /* 0x00057000011e7983 */ /* 0x000ea80000300800 */
[----:B------:R1:W-:Y:S04]  /*401d0*/  STL [R1+0x528], R4 ;  /* 0x0005280401007387 */ /* 0x0003e80000100800 */
[----:B----4-:R-:W2:Y:S01]  /*401e0*/  LDL.LU R23, [R1+0x5a8] ;  /* 0x0005a80001177983 */ /* 0x010ea20000300800 */
[----:B------:R-:W-:-:S03]  /*401f0*/  IMAD.MOV.U32 R21, RZ, RZ, R27 ;  /* 0x000000ffff157224 */ /* 0x000fc600078e001b */
[----:B------:R-:W2:Y:S04]  /*40200*/  LDL.LU R28, [R1+0x5b0] ;  /* 0x0005b000011c7983 */ /* 0x000ea80000300800 */
[----:B------:R-:W2:Y:S04]  /*40210*/  LDL.LU R27, [R1+0x5b4] ;  /* 0x0005b400011b7983 */ /* 0x000ea80000300800 */
[----:B------:R1:W-:Y:S02]  /*40220*/  LDGSTS.E [R6+0xd100], [R20.64], P2 ;  /* 0x0d10000014067fae */ /* 0x0003e40009121848 */
[----:B-1----:R-:W-:Y:S01]  /*40230*/  IMAD.MOV.U32 R21, RZ, RZ, R4 ;  /* 0x000000ffff157224 */ /* 0x002fe200078e0004 */
[----:B------:R-:W-:Y:S01]  /*40240*/  MOV R20, R2 ;  /* 0x0000000200147202 */ /* 0x000fe20000000f00 */
[----:B------:R-:W2:Y:S04]  /*40250*/  LDL.LU R4, [R1+0x5e8] ;  /* 0x0005e80001047983 */ /* 0x000ea80000300800 */
[----:B------:R-:W2:Y:S01]  /*40260*/  LDL.LU R2, [R1+0x5ec] ;  /* 0x0005ec0001027983 */ /* 0x000ea20000300800 */
[----:B------:R-:W-:-:S04]  /*40270*/  ISETP.GT.AND P1, PT, R5, 0x6c, PT ;  /* 0x0000006c0500780c */ /* 0x000fc80003f24270 */
[----:B------:R-:W-:-:S04]  /*40280*/  SEL R0, RZ, 0x4, !P1 ;  /* 0x00000004ff007807 */ /* 0x000fc80004800000 */
[----:B------:R-:W-:Y:S02]  /*40290*/  SEL R0, R0, RZ, !P0 ;  /* 0x000000ff00007207 */ /* 0x000fe40004000000 */
[----:B------:R-:W-:Y:S02]  /*402a0*/  ISETP.GT.AND P2, PT, R5, 0x70, PT ;  /* 0x000000700500780c */ /* 0x000fe40003f44270 */
[----:B------:R-:W-:Y:S02]  /*402b0*/  ISETP.NE.U32.AND P1, PT, R0, RZ, PT ;  /* 0x000000ff0000720c */ /* 0x000fe40003f25070 */
[----:B------:R-:W-:-:S04]  /*402c0*/  SEL R0, RZ, 0x4, !P2 ;  /* 0x00000004ff007807 */ /* 0x000fc80005000000 */
[----:B------:R-:W-:-:S04]  /*402d0*/  SEL R0, R0, RZ, !P0 ;  /* 0x000000ff00007207 */ /* 0x000fc80004000000 */
[----:B------:R-:W-:-:S03]  /*402e0*/  ISETP.NE.U32.AND P2, PT, R0, RZ, PT ;  /* 0x000000ff0000720c */ /* 0x000fc60003f45070 */
[----:B------:R1:W-:Y:S01]  /*402f0*/  LDGSTS.E [R6+0xd800], [R20.64], P1 ;  /* 0x0d80000014067fae */ /* 0x0003e20008921848 */
        /* <DEDUP_REMOVED lines=8> */
[----:B------:R5:W-:Y:S04]  /*40380*/  STL [R1+0x56c], R7 ;  /* 0x00056c0701007387 */ /* 0x000be80000100800 */
[----:B------:R5:W-:Y:S01]  /*40390*/  LDGSTS.E [R6+0xd900], [R20.64], P1 ;  /* 0x0d90000014067fae */ /* 0x000be20008921848 */
[----:B------:R-:W-:-:S03]  /*403a0*/  IADD3 R29, P3, R29, R252, RZ ;  /* 0x000000fc1d1d7210 */ /* 0x000fc60007f7e0ff */
[----:B------:R3:W-:Y:S01]  /*403b0*/  STL [R1+0x568], R24 ;  /* 0x0005681801007387 */ /* 0x0007e20000100800 */
[----:B------:R-:W-:-:S03]  /*403c0*/  ISETP.GT.AND P1, PT, R5, 0x74, PT ;  /* 0x000000740500780c */ /* 0x000fc60003f24270 */
[----:B-1----:R-:W4:Y:S01]  /*403d0*/  LDL.LU R26, [R1+0x5f0] ;  /* 0x0005f000011a7983 */ /* 0x002f220000300800 */
[----:B-----5:R-:W-:Y:S01]  /*403e0*/  MOV R20, R7 ;  /* 0x0000000700147202 */ /* 0x020fe20000000f00 */
[----:B------:R-:W-:Y:S02]  /*403f0*/  IMAD.MOV.U32 R21, RZ, RZ, R24 ;  /* 0x000000ffff157224 */ /* 0x000fe400078e0018 */
[----:B------:R-:W5:Y:S01]  /*40400*/  LDL.LU R7, [R1+0x5f4] ;  /* 0x0005f40001077983 */ /* 0x000f620000300800 */
[----:B---3--:R-:W-:Y:S02]  /*40410*/  IADD3 R22, P4, R22, R252, RZ ;  /* 0x000000fc16167210 */ /* 0x008fe40007f9e0ff */
[----:B------:R-:W-:Y:S01]  /*40420*/  SEL R0, RZ, 0x4, !P1 ;  /* 0x00000004ff007807 */ /* 0x000fe20004800000 */
[----:B------:R1:W-:Y:S04]  /*40430*/  LDGSTS.E [R6+0xe000], [R20.64], P2 ;  /* 0x0e00000014067fae */ /* 0x0003e80009121848 */
[----:B------:R-:W3:Y:S01]  /*40440*/  LDL.LU R25, [R1+0x628] ;  /* 0x0006280001197983 */ /* 0x000ee20000300800 */
[----:B------:R-:W-:-:S03]  /*40450*/  SEL R0, R0, RZ, !P0 ;  /* 0x000000ff00007207 */ /* 0x000fc60004000000 */
[----:B------:R-:W3:Y:S01]  /*40460*/  LDL.LU R24, [R1+0x62c] ;  /* 0x00062c0001187983 */ /* 0x000ee20000300800 */
[----:B-1----:R-:W-:-:S03]  /*40470*/  IMAD.MOV.U32 R20, RZ, RZ, R29 ;  /* 0x000000ffff147224 */ /* 0x002fc600078e001d */
[----:B------:R-:W-:Y:S01]  /*40480*/  STL [R1+0x574], R29 ;  /* 0x0005741d01007387 */ /* 0x000fe20000100800 */
[----:B------:R-:W-:Y:S01]  /*40490*/  ISETP.NE.U32.AND P1, PT, R0, RZ, PT ;  /* 0x000000ff0000720c */ /* 0x000fe20003f25070 */
[----:B--2---:R-:W-:-:S04]  /*404a0*/  IMAD.X R30, R30, 0x1, R3, P3 ;  /* 0x000000011e1e7824 */ /* 0x004fc800018e0603 */
[----:B------:R-:W-:Y:S01]  /*404b0*/  IMAD.MOV.U32 R21, RZ, RZ, R30 ;  /* 0x000000ffff157224 */ /* 0x000fe200078e001e */
[----:B------:R-:W-:Y:S01]  /*404c0*/  STL [R1+0x570], R30 ;  /* 0x0005701e01007387 */ /* 0x000fe20000100800 */
[----:B------:R-:W-:-:S03]  /*404d0*/  IADD3.X R23, R23, R3, RZ, P4, !PT ;  /* 0x0000000317177210 */ /* 0x000fc600027fe4ff */
[----:B------:R-:W-:Y:S04]  /*404e0*/  STL [R1+0x5ac], R22 ;  /* 0x0005ac1601007387 */ /* 0x000fe80000100800 */
[----:B------:R1:W-:Y:S04]  /*404f0*/  LDGSTS.E [R6+0xe100], [R20.64], P2 ;  /* 0x0e10000014067fae */ /* 0x0003e80009121848 */
[----:B------:R2:W-:Y:S01]  /*40500*/  STL [R1+0x5a8], R23 ;  /* 0x0005a81701007387 */ /* 0x0005e20000100800 */
[----:B------:R-:W-:Y:S01]  /*40510*/  IADD3 R27, P3, R27, R252, RZ ;  /* 0x000000fc1b1b7210 */ /* 0x000fe20007f7e0ff */
[----:B-1----:R-:W-:Y:S01]  /*40520*/  IMAD.MOV.U32 R21, RZ, RZ, R23 ;  /* 0x000000ffff157224 */ /* 0x002fe200078e0017 */
[----:B------:R-:W-:Y:S01]  /*40530*/  MOV R20, R22 ;  /* 0x0000001600147202 */ /* 0x000fe20000000f00 */
[----:B--2---:R-:W2:Y:S04]  /*40540*/  LDL.LU R23, [R1+0x630] ;  /* 0x0006300001177983 */ /* 0x004ea80000300800 */
[----:B------:R-:W2:Y:S01]  /*40550*/  LDL.LU R22, [R1+0x634] ;  /* 0x0006340001167983 */ /* 0x000ea20000300800 */
[----:B------:R-:W-:-:S03]  /*40560*/  IMAD.X R28, R28, 0x1, R3, P3 ;  /* 0x000000011c1c7824 */ /* 0x000fc600018e0603 */
[----:B------:R1:W-:Y:S01]  /*40570*/  LDGSTS.E [R6+0xe800], [R20.64], P1 ;  /* 0x0e80000014067fae */ /* 0x0003e20008921848 */
[----:B------:R-:W-:-:S03]  /*40580*/  IADD3 R2, P4, R2, R252, RZ ;  /* 0x000000fc02027210 */ /* 0x000fc60007f9e0ff */
[----:B------:R-:W-:Y:S01]  /*40590*/  STL [R1+0x5b4], R27 ;  /* 0x0005b41b01007387 */ /* 0x000fe20000100800 */
[----:B------:R-:W-:-:S03]  /*405a0*/  IADD3.X R4, R4, R3, RZ, P4, !PT ;  /* 0x0000000304047210 */ /* 0x000fc600027fe4ff */
[----:B------:R-:W-:Y:S01]  /*405b0*/  STL [R1+0x5b0], R28 ;  /* 0x0005b01c01007387 */ /* 0x000fe20000100800 */
[----:B-1----:R-:W-:Y:S02]  /*405c0*/  IMAD.MOV.U32 R20, RZ, RZ, R27 ;  /* 0x000000ffff147224 */ /* 0x002fe400078e001b */
[----:B------:R-:W-:Y:S01]  /*405d0*/  IMAD.MOV.U32 R21, RZ, RZ, R28 ;  /* 0x000000ffff157224 */ /* 0x000fe200078e001c */
[----:B------:R-:W-:Y:S04]  /*405e0*/  STL [R1+0x5ec], R2 ;  /* 0x0005ec0201007387 */ /* 0x000fe80000100800 */
[----:B------:R1:W-:Y:S04]  /*405f0*/  LDGSTS.E [R6+0xe900], [R20.64], P1 ;  /* 0x0e90000014067fae */ /* 0x0003e80008921848 */
[----:B------:R1:W-:Y:S02]  /*40600*/  STL [R1+0x5e8], R4 ;  /* 0x0005e80401007387 */ /* 0x0003e40000100800 */
        /* <DEDUP_REMOVED lines=9> */
[----:B------:R-:W-:Y:S01]  /*406a0*/  SEL R0, RZ, 0x4, !P1 ;  /* 0x00000004ff007807 */ /* 0x000fe20004800000 */
[----:B------:R-:W1:Y:S03]  /*406b0*/  S2R R89, SR_TID.X ;  /* 0x0000000000597919 */ /* 0x000e660000002100 */
[----:B------:R-:W-:-:S07]  /*406c0*/  SEL R0, R0, RZ, !P0 ;  /* 0x000000ff00007207 */ /* 0x000fce0004000000 */
[----:B------:R1:W-:Y:S01]  /*406d0*/  LDGSTS.E [R6+0xf000], [R20.64], P2 ;  /* 0x0f00000014067fae */ /* 0x0003e20009121848 */
[----:B------:R-:W-:Y:S02]  /*406e0*/  ISETP.NE.U32.AND P3, PT, R0, RZ, PT ;  /* 0x000000ff0000720c */ /* 0x000fe40003f65070 */
[----:B-1----:R-:W-:-:S05]  /*406f0*/  LOP3.LUT R89, R89, 0x3f, RZ, 0xc0, !PT ;  /* 0x0000003f59597812 */ /* 0x002fca00078ec0ff */
[----:B------:R-:W-:Y:S01]  /*40700*/  IMAD.SHL.U32 R89, R89, 0x4, RZ ;  /* 0x0000000459597824 */ /* 0x000fe200078e00ff */
[----:B-----5:R-:W-:-:S05]  /*40710*/  IADD3 R7, P1, R7, R252, RZ ;  /* 0x000000fc07077210 */ /* 0x020fca0007f3e0ff */
[----:B----4-:R-:W-:Y:S02]  /*40720*/  IMAD.X R26, R26, 0x1, R3, P1 ;  /* 0x000000011a1a7824 */ /* 0x010fe400008e0603 */
[----:B------:R-:W-:Y:S02]  /*40730*/  IMAD.MOV.U32 R20, RZ, RZ, R7 ;  /* 0x000000ffff147224 */ /* 0x000fe400078e0007 */
[----:B------:R-:W-:Y:S01]  /*40740*/  IMAD.MOV.U32 R21, RZ, RZ, R26 ;  /* 0x000000ffff157224 */ /* 0x000fe200078e001a */
[----:B---3--:R-:W-:Y:S01]  /*40750*/  IADD3 R24, P4, R24, R252, RZ ;  /* 0x000000fc18187210 */ /* 0x008fe20007f9e0ff */
[----:B------:R1:W-:Y:S03]  /*40760*/  STL [R1+0x5f4], R7 ;  /* 0x0005f40701007387 */ /* 0x0003e60000100800 */
[----:B------:R-:W-:Y:S01]  /*40770*/  IADD3.X R25, R25, R3, RZ, P4, !PT ;  /* 0x0000000319197210 */ /* 0x000fe200027fe4ff */
[----:B------:R3:W-:Y:S04]  /*40780*/  LDGSTS.E [R6+0xf100], [R20.64], P2 ;  /* 0x0f10000014067fae */ /* 0x0007e80009121848 */
[----:B------:R4:W-:Y:S04]  /*40790*/  STL [R1+0x5f0], R26 ;  /* 0x0005f01a01007387 */ /* 0x0009e80000100800 */
[----:B------:R-:W-:Y:S04]  /*407a0*/  STL [R1+0x62c], R24 ;  /* 0x00062c1801007387 */ /* 0x000fe80000100800 */
[----:B------:R-:W5:Y:S04]  /*407b0*/  LDL.LU R30, [R1+0x138c] ;  /* 0x00138c00011e7983 */ /* 0x000f680000300800 */
[----:B------:R2:W-:Y:S01]  /*407c0*/  STL [R1+0x628], R25 ;  /* 0x0006281901007387 */ /* 0x0005e20000100800 */
[----:B---3--:R-:W-:-:S03]  /*407d0*/  MOV R20, R24 ;  /* 0x0000001800147202 */ /* 0x008fc60000000f00 */
[----:B-1----:R-:W3:Y:S01]  /*407e0*/  LDL.LU R7, [R1+0x1354] ;  /* 0x0013540001077983 */ /* 0x002ee20000300800 */
[----:B------:R-:W-:-:S03]  /*407f0*/  IMAD.MOV.U32 R21, RZ, RZ, R25 ;  /* 0x000000ffff157224 */ /* 0x000fc600078e0019 */
[----:B------:R-:W3:Y:S04]  /*40800*/  LDL.LU R31, [R1+0x1380] ;  /* 0x00138000011f7983 */ /* 0x000ee80000300800 */
[----:B----4-:R-:W3:Y:S04]  /*40810*/  LDL.LU R26, [R1+0x1348] ;  /* 0x00134800011a7983 */ /* 0x010ee80000300800 */
[----:B------:R1:W-:Y:S01]  /*40820*/  LDGSTS.E [R6+0xf800], [R20.64], P3 ;  /* 0x0f80000014067fae */ /* 0x0003e20009921848 */
[----:B------:R-:W-:-:S04]  /*40830*/  ISETP.GT.AND P1, PT, R5, 0x1, PT ;  /* 0x000000010500780c */ /* 0x000fc80003f24270 */
[----:B------:R-:W-:-:S04]  /*40840*/  SEL R0, RZ, 0x4, !P1 ;  /* 0x00000004ff007807 */ /* 0x000fc80004800000 */
[----:B------:R-:W-:-:S04]  /*40850*/  SEL R0, R0, RZ, !P0 ;  /* 0x000000ff00007207 */ /* 0x000fc80004000000 */
[----:B------:R-:W-:Y:S02]  /*40860*/  ISETP.NE.U32.AND P1, PT, R0, RZ, PT ;  /* 0x000000ff0000720c */ /* 0x000fe40003f25070 */
[----:B------:R-:W-:Y:S02]  /*40870*/  MOV R0, UR5 ;  /* 0x0000000500007c02 */ /* 0x000fe40008000f00 */
[----:B--2---:R-:W-:-:S05]  /*40880*/  IADD3 R22, P2, R22, R252, RZ ;  /* 0x000000fc16167210 */ /* 0x004fca0007f5e0ff */
[----:B------:R-:W-:Y:S01]  /*40890*/  IMAD.X R23, R23, 0x1, R3, P2 ;  /* 0x0000000117177824 */ /* 0x000fe200010e0603 */
[----:B------:R2:W-:Y:S04]  /*408a0*/  STL [R1+0x634], R22 ;  /* 0x0006341601007387 */ /* 0x0005e80000100800 */
[----:B------:R2:W-:Y:S04]  /*408b0*/  STL [R1+0x630], R23 ;  /* 0x0006301701007387 */ /* 0x0005e80000100800 */
[----:B------:R-:W4:Y:S01]  /*408c0*/  LDL.LU R27, [R1+0x1340] ;  /* 0x00134000011b7983 */ /* 0x000f220000300800 */
[----:B-1----:R-:W-:-:S03]  /*408d0*/  MOV R20, R22 ;  /* 0x0000001600147202 */ /* 0x002fc60000000f00 */
[----:B------:R-:W4:Y:S04]  /*408e0*/  LDL.LU R25, [R1+0x134c] ;  /* 0x00134c0001197983 */ /* 0x000f280000300800 */
[----:B------:R-:W4:Y:S04]  /*408f0*/  LDL.LU R29, [R1+0x1308] ;  /* 0x00130800011d7983 */ /* 0x000f280000300800 */
[----:B--2---:R-:W2:Y:S01]  /*40900*/  LDL.LU R22, [R1+0x1314] ;  /* 0x0013140001167983 */ /* 0x004ea20000300800 */
[----:B------:R-:W-:Y:S01]  /*40910*/  IMAD.MOV.U32 R21, RZ, RZ, R23 ;  /* 0x000000ffff157224 */ /* 0x000fe200078e0017 */
[----:B------:R-:W-:-:S04]  /*40920*/  LOP3.LUT R23, R89, 0x20, RZ, 0x3c, !PT ;  /* 0x0000002059177812 */ /* 0x000fc800078e3cff */
[----:B------:R1:W-:Y:S01]  /*40930*/  LDGSTS.E [R6+0xf900], [R20.64], P3 ;  /* 0x0f90000014067fae */ /* 0x0003e20009921848 */
[----:B------:R-:W-:-:S05]  /*40940*/  IADD3 R2, P2, R2, R252, RZ ;  /* 0x000000fc02027210 */ /* 0x000fca0007f5e0ff */
[----:B------:R-:W-:Y:S01]  /*40950*/  IMAD.X R4, R4, 0x1, R3, P2 ;  /* 0x0000000104047824 */ /* 0x000fe200010e0603 */
[----:B------:R-:W-:Y:S04]  /*40960*/  STL [R1+0x13a0], R2 ;  /* 0x0013a00201007387 */ /* 0x000fe80000100800 */
[----:B------:R1:W-:Y:S04]  /*40970*/  STL [R1+0x1388], R4 ;  /* 0x0013880401007387 */ /* 0x0003e80000100800 */
[----:B------:R-:W2:Y:S01]  /*40980*/  LDL.LU R28, [R1+0x1300] ;  /* 0x00130000011c7983 */ /* 0x000ea20000300800 */
[----:B------:R-:W-:-:S03]  /*40990*/  IMAD R0, R0, 0x10000, R23 ;  /* 0x0001000000007824 */ /* 0x000fc600078e0217 */
[----:B------:R-:W2:Y:S01]  /*409a0*/  LDL.LU R24, [R1+0x130c] ;  /* 0x00130c0001187983 */ /* 0x000ea20000300800 */
[----:B-1----:R-:W-:-:S03]  /*409b0*/  IMAD.MOV.U32 R21, RZ, RZ, R4 ;  /* 0x000000ffff157224 */ /* 0x002fc600078e0004 */
[----:B------:R-:W2:Y:S04]  /*409c0*/  LDL.LU R23, [R1+0x12c8] ;  /* 0x0012c80001177983 */ /* 0x000ea80000300800 */
[----:B------:R-:W2:Y:S01]  /*409d0*/  LDL.LU R4, [R1+0x12d4] ;  /* 0x0012d40001047983 */ /* 0x000ea20000300800 */
[----:B------:R-:W-:Y:S02]  /*409e0*/  ISETP.GT.AND P2, PT, R5, 0x5, PT ;  /* 0x000000050500780c */ /* 0x000fe40003f44270 */
[----:B------:R-:W-:Y:S02]  /*409f0*/  MOV R20, R2 ;  /* 0x0000000200147202 */ /* 0x000fe40000000f00 */
[----:B------:R-:W-:-:S03]  /*40a00*/  SEL R2, RZ, 0x4, !P2 ;  /* 0x00000004ff027807 */ /* 0x000fc60005000000 */
[----:B------:R1:W-:Y:S01]  /*40a10*/  LDGSTS.E [R0+0x200], [R20.64], P1 ;  /* 0x0020000014007fae */ /* 0x0003e20008921848 */
[----:B------:R-:W-:-:S04]  /*40a20*/  SEL R2, R2, RZ, !P0 ;  /* 0x000000ff02027207 */ /* 0x000fc80004000000 */
[----:B------:R-:W-:Y:S02]  /*40a30*/  ISETP.NE.U32.AND P2, PT, R2, RZ, PT ;  /* 0x000000ff0200720c */ /* 0x000fe40003f45070 */
[----:B-----5:R-:W-:-:S05]  /*40a40*/  IADD3 R30, P3, R30, R252, RZ ;  /* 0x000000fc1e1e7210 */ /* 0x020fca0007f7e0ff */
[----:B-1----:R-:W-:Y:S01]  /*40a50*/  IMAD.MOV.U32 R20, RZ, RZ, R30 ;  /* 0x000000ffff147224 */ /* 0x002fe200078e001e */
[----:B---3--:R-:W-:Y:S01]  /*40a60*/  IADD3 R7, P4, R7, R252, RZ ;  /* 0x000000fc07077210 */ /* 0x008fe20007f9e0ff */
[----:B------:R-:W-:-:S04]  /*40a70*/  IMAD.X R31, R31, 0x1, R3, P3 ;  /* 0x000000011f1f7824 */ /* 0x000fc800018e0603 */
[----:B------:R-:W-:Y:S01]  /*40a80*/  IMAD.MOV.U32 R21, RZ, RZ, R31 ;  /* 0x000000ffff157224 */ /* 0x000fe200078e001f */
[----:B------:R-:W-:Y:S01]  /*40a90*/  IADD3.X R26, R26, R3, RZ, P4, !PT ;  /* 0x000000031a1a7210 */ /* 0x000fe200027fe4ff */
[----:B------:R-:W-:Y:S04]  /*40aa0*/  STL [R1+0x138c], R30 ;  /* 0x00138c1e01007387 */ /* 0x000fe80000100800 */
[----:B------:R-:W-:Y:S04]  /*40ab0*/  STL [R1+0x1380], R31 ;  /* 0x0013801f01007387 */ /* 0x000fe80000100800 */
[----:B------:R1:W-:Y:S01]  /*40ac0*/  LDGSTS.E [R0+0x300], [R20.64], P1 ;  /* 0x0030000014007fae */ /* 0x0003e20008921848 */
[----:B------:R-:W-:-:S03]  /*40ad0*/  ISETP.GT.AND P1, PT, R5, 0x9, PT ;  /* 0x000000090500780c */ /* 0x000fc60003f24270 */
[----:B------:R-:W-:Y:S01]  /*40ae0*/  STL [R1+0x1354], R7 ;  /* 0x0013540701007387 */ /* 0x000fe20000100800 */
[----:B------:R-:W-:-:S03]  /*40af0*/  SEL R2, RZ, 0x4, !P1 ;  /* 0x00000004ff027807 */ /* 0x000fc60004800000 */
[----:B------:R3:W-:Y:S01]  /*40b00*/  STL [R1+0x1348], R26 ;  /* 0x0013481a01007387 */ /* 0x0007e20000100800 */
[----:B-1----:R-:W-:Y:S01]  /*40b10*/  MOV R20, R7 ;  /* 0x0000000700147202 */ /* 0x002fe20000000f00 */
[----:B------:R-:W-:Y:S02]  /*40b20*/  IMAD.MOV.U32 R21, RZ, RZ, R26 ;  /* 0x000000ffff157224 */ /* 0x000fe400078e001a */
[----:B---3--:R-:W3:Y:S04]  /*40b30*/  LDL.LU R26, [R1+0x12cc] ;  /* 0x0012cc00011a7983 */ /* 0x008ee80000300800 */
[----:B------:R-:W5:Y:S01]  /*40b40*/  LDL.LU R7, [R1+0x1294] ;  /* 0x0012940001077983 */ /* 0x000f620000300800 */
[----:B------:R-:W-:-:S03]  /*40b50*/  SEL R2, R2, RZ, !P0 ;  /* 0x000000ff02027207 */ /* 0x000fc60004000000 */
[----:B------:R1:W-:Y:S01]  /*40b60*/  LDGSTS.E [R0+0xa00], [R20.64], P2 ;  /* 0x00a0000014007fae */ /* 0x0003e20009121848 */
[----:B------:R-:W-:Y:S02]  /*40b70*/  ISETP.NE.U32.AND P1, PT, R2, RZ, PT ;  /* 0x000000ff0200720c */ /* 0x000fe40003f25070 */
[----:B----4-:R-:W-:-:S05]  /*40b80*/  IADD3 R25, P3, R25, R252, RZ ;  /* 0x000000fc19197210 */ /* 0x010fca0007f7e0ff */
[----:B------:R-:W-:Y:S01]  /*40b90*/  IMAD.X R27, R27, 0x1, R3, P3 ;  /* 0x000000011b1b7824 */ /* 0x000fe200018e0603 */
[----:B--2---:R-:W-:Y:S01]  /*40ba0*/  IADD3 R22, P4, R22, R252, RZ ;  /* 0x000000fc16167210 */ /* 0x004fe20007f9e0ff */
[----:B------:R-:W-:Y:S03]  /*40bb0*/  STL [R1+0x134c], R25 ;  /* 0x00134c1901007387 */ /* 0x000fe60000100800 */
[----:B------:R-:W-:Y:S01]  /*40bc0*/  IADD3.X R29, R29, R3, RZ, P4, !PT ;  /* 0x000000031d1d7210 */ /* 0x000fe200027fe4ff */
[----:B------:R2:W-:Y:S01]  /*40bd0*/  STL [R1+0x1340], R27 ;  /* 0x0013401b01007387 */ /* 0x0005e20000100800 */
[----:B-1----:R-:W-:-:S03]  /*40be0*/  IMAD.MOV.U32 R21, RZ, RZ, R27 ;  /* 0x000000ffff157224 */ /* 0x002fc600078e001b */
[----:B------:R1:W-:Y:S01]  /*40bf0*/  STL [R1+0x1314], R22 ;  /* 0x0013141601007387 */ /* 0x0003e20000100800 */
[----:B------:R-:W-:-:S03]  /*40c00*/  IMAD.MOV.U32 R20, RZ, RZ, R25 ;  /* 0x000000ffff147224 */ /* 0x000fc600078e0019 */
[----:B--2---:R-:W2:Y:S04]  /*40c10*/  LDL.LU R27, [R1+0x12c0] ;  /* 0x0012c000011b7983 */ /* 0x004ea80000300800 */
[----:B------:R-:W-:Y:S04]  /*40c20*/  STL [R1+0x1308], R29 ;  /* 0x0013081d01007387 */ /* 0x000fe80000100800 */
[----:B------:R-:W4:Y:S04]  /*40c30*/  LDL.LU R25, [R1+0x1288] ;  /* 0x0012880001197983 */ /* 0x000f280000300800 */
[----:B------:R1:W-:Y:S04]  /*40c40*/  LDGSTS.E [R0+0xb00], [R20.64], P2 ;  /* 0x00b0000014007fae */ /* 0x0003e80009121848 */
[----:B------:R-:W4:Y:S01]  /*40c50*/  LDL.LU R30, [R1+0x128c] ;  /* 0x00128c00011e7983 */ /* 0x000f220000300800 */
[----:B------:R-:W-:-:S05]  /*40c60*/  IADD3 R24, P3, R24, R252, RZ ;  /* 0x000000fc18187210 */ /* 0x000fca0007f7e0ff */
[----:B------:R-:W-:Y:S01]  /*40c70*/  IMAD.X R28, R28, 0x1, R3, P3 ;  /* 0x000000011c1c7824 */ /* 0x000fe200018e0603 */
[----:B-1----:R-:W-:Y:S01]  /*40c80*/  MOV R20, R22 ;  /* 0x0000001600147202 */ /* 0x002fe20000000f00 */
[----:B------:R-:W-:Y:S01]  /*40c90*/  IMAD.MOV.U32 R21, RZ, RZ, R29 ;  /* 0x000000ffff157224 */ /* 0x000fe200078e001d */
[----:B------:R-:W-:Y:S01]  /*40ca0*/  IADD3 R4, P4, R4, R252, RZ ;  /* 0x000000fc04047210 */ /* 0x000fe20007f9e0ff */
[----:B------:R-:W4:Y:S03]  /*40cb0*/  LDL.LU R22, [R1+0x1254] ;  /* 0x0012540001167983 */ /* 0x000f260000300800 */
[----:B------:R-:W-:Y:S01]  /*40cc0*/  IADD3.X R23, R23, R3, RZ, P4, !PT ;  /* 0x0000000317177210 */ /* 0x000fe200027fe4ff */
[----:B------:R1:W-:Y:S04]  /*40cd0*/  LDGSTS.E [R0+0x1200], [R20.64], P1 ;  /* 0x0120000014007fae */ /* 0x0003e80008921848 */
[----:B------:R1:W-:Y:S04]  /*40ce0*/  STL [R1+0x130c], R24 ;  /* 0x00130c1801007387 */ /* 0x0003e80000100800 */
[----:B------:R1:W-:Y:S02]  /*40cf0*/  STL [R1+0x1300], R28 ;  /* 0x0013001c01007387 */ /* 0x0003e40000100800 */
[----:B-1----:R-:W-:-:S02]  /*40d00*/  IMAD.MOV.U32 R20, RZ, RZ, R24 ;  /* 0x000000ffff147224 */ /* 0x002fc400078e0018 */
[----:B------:R-:W-:Y:S01]  /*40d10*/  STL [R1+0x12d4], R4 ;  /* 0x0012d40401007387 */ /* 0x000fe20000100800 */
[----:B------:R-:W-:-:S03]  /*40d20*/  IMAD.MOV.U32 R21, RZ, RZ, R28 ;  /* 0x000000ffff157224 */ /* 0x000fc600078e001c */
[----:B------:R-:W4:Y:S04]  /*40d30*/  LDL.LU R31, [R1+0x1280] ;  /* 0x00128000011f7983 */ /* 0x000f280000300800 */
[----:B------:R1:W-:Y:S04]  /*40d40*/  STL [R1+0x12c8], R23 ;  /* 0x0012c81701007387 */ /* 0x0003e80000100800 */
[----:B------:R-:W4:Y:S04]  /*40d50*/  LDL.LU R24, [R1+0x1248] ;  /* 0x0012480001187983 */ /* 0x000f280000300800 */
[----:B------:R1:W-:Y:S04]  /*40d60*/  LDGSTS.E [R0+0x1300], [R20.64], P1 ;  /* 0x0130000014007fae */ /* 0x0003e80008921848 */
[----:B------:R-:W4:Y:S01]  /*40d70*/  LDL.LU R28, [R1+0x1240] ;  /* 0x00124000011c7983 */ /* 0x000f220000300800 */
[----:B-1----:R-:W-:-:S03]  /*40d80*/  IMAD.MOV.U32 R21, RZ, RZ, R23 ;  /* 0x000000ffff157224 */ /* 0x002fc600078e0017 */
[----:B------:R-:W4:Y:S01]  /*40d90*/  LDL.LU R23, [R1+0x124c] ;  /* 0x00124c0001177983 */ /* 0x000f220000300800 */
[----:B------:R-:W-:-:S03]  /*40da0*/  MOV R20, R4 ;  /* 0x0000000400147202 */ /* 0x000fc60000000f00 */
[----:B------:R-:W4:Y:S04]  /*40db0*/  LDL.LU R29, [R1+0x1208] ;  /* 0x00120800011d7983 */ /* 0x000f280000300800 */
[----:B------:R-:W4:Y:S01]  /*40dc0*/  LDL.LU R4, [R1+0x1214] ;  /* 0x0012140001047983 */ /* 0x000f220000300800 */
        /* <DEDUP_REMOVED lines=10> */
[----:B-----5:R-:W-:-:S03]  /*40e70*/  IADD3 R7, P4, R7, R252, RZ ;  /* 0x000000fc07077210 */ /* 0x020fc60007f9e0ff */
[----:B------:R-:W-:Y:S01]  /*40e80*/  STL [R1+0x12cc], R26 ;  /* 0x0012cc1a01007387 */ /* 0x000fe20000100800 */
[----:B-1----:R-:W-:Y:S02]  /*40e90*/  IMAD.MOV.U32 R20, RZ, RZ, R26 ;  /* 0x000000ffff147224 */ /* 0x002fe400078e001a */
[----:B--2---:R-:W-:-:S04]  /*40ea0*/  IMAD.X R27, R27, 0x1, R3, P3 ;  /* 0x000000011b1b7824 */ /* 0x004fc800018e0603 */
[----:B------:R-:W-:Y:S01]  /*40eb0*/  IMAD.MOV.U32 R21, RZ, RZ, R27 ;  /* 0x000000ffff157224 */ /* 0x000fe200078e001b */
[----:B------:R1:W-:Y:S01]  /*40ec0*/  STL [R1+0x12c0], R27 ;  /* 0x0012c01b01007387 */ /* 0x0003e20000100800 */
[----:B----4-:R-:W-:-:S03]  /*40ed0*/  IADD3.X R25, R25, R3, RZ, P4, !PT ;  /* 0x0000000319197210 */ /* 0x010fc600027fe4ff */
[----:B------:R-:W-:Y:S04]  /*40ee0*/  STL [R1+0x1294], R7 ;  /* 0x0012940701007387 */ /* 0x000fe80000100800 */
[----:B------:R2:W-:Y:S04]  /*40ef0*/  STL [R1+0x1288], R25 ;  /* 0x0012881901007387 */ /* 0x0005e80000100800 */
[----:B-1----:R-:W3:Y:S04]  /*40f00*/  LDL.LU R27, [R1+0x1200] ;  /* 0x00120000011b7983 */ /* 0x002ee80000300800 */
[----:B------:R-:W4:Y:S04]  /*40f10*/  LDL.LU R26, [R1+0x120c] ;  /* 0x00120c00011a7983 */ /* 0x000f280000300800 */
[----:B------:R1:W-:Y:S01]  /*40f20*/  LDGSTS.E [R0+0x1b00], [R20.64], P2 ;  /* 0x01b0000014007fae */ /* 0x0003e20009121848 */
[----:B------:R-:W-:-:S02]  /*40f30*/  ISETP.GT.AND P2, PT, R5, 0x15, PT ;  /* 0x000000150500780c */ /* 0x000fc40003f44270 */
[----:B------:R-:W-:Y:S02]  /*40f40*/  IADD3 R30, P3, R30, R252, RZ ;  /* 0x000000fc1e1e7210 */ /* 0x000fe40007f7e0ff */
[----:B------:R-:W-:Y:S01]  /*40f50*/  SEL R2, RZ, 0x4, !P2 ;  /* 0x00000004ff027807 */ /* 0x000fe20005000000 */
[----:B-1----:R-:W-:Y:S01]  /*40f60*/  IMAD.MOV.U32 R21, RZ, RZ, R25 ;  /* 0x000000ffff157224 */ /* 0x002fe200078e0019 */
[----:B------:R-:W-:Y:S01]  /*40f70*/  MOV R20, R7 ;  /* 0x0000000700147202 */ /* 0x000fe20000000f00 */
[----:B--2---:R-:W2:Y:S04]  /*40f80*/  LDL.LU R25, [R1+0x11c8] ;  /* 0x0011c80001197983 */ /* 0x004ea80000300800 */
[----:B------:R-:W5:Y:S01]  /*40f90*/  LDL.LU R7, [R1+0x11d4] ;  /* 0x0011d40001077983 */ /* 0x000f620000300800 */
[----:B------:R-:W-:-:S02]  /*40fa0*/  SEL R2, R2, RZ, !P0 ;  /* 0x000000ff02027207 */ /* 0x000fc40004000000 */
[-C--:B------:R-:W-:Y:S01]  /*40fb0*/  IADD3 R22, P4, R22, R252.reuse, RZ ;  /* 0x000000fc16167210 */ /* 0x080fe20007f9e0ff */
[----:B------:R1:W-:Y:S01]  /*40fc0*/  LDGSTS.E [R0+0x2200], [R20.64], P1 ;  /* 0x0220000014007fae */ /* 0x0003e20008921848 */
[----:B------:R-:W-:Y:S01]  /*40fd0*/  IMAD.X R31, R31, 0x1, R3, P3 ;  /* 0x000000011f1f7824 */ /* 0x000fe200018e0603 */
[----:B------:R-:W-:Y:S02]  /*40fe0*/  ISETP.NE.U32.AND P2, PT, R2, RZ, PT ;  /* 0x000000ff0200720c */ /* 0x000fe40003f45070 */
[----:B------:R-:W-:Y:S01]  /*40ff0*/  STL [R1+0x128c], R30 ;  /* 0x00128c1e01007387 */ /* 0x000fe20000100800 */
[----:B------:R-:W-:Y:S01]  /*41000*/  IADD3.X R24, R24, R3, RZ, P4, !PT ;  /* 0x0000000318187210 */ /* 0x000fe200027fe4ff */
[----:B-1----:R-:W-:Y:S02]  /*41010*/  IMAD.MOV.U32 R20, RZ, RZ, R30 ;  /* 0x000000ffff147224 */ /* 0x002fe400078e001e */
[----:B------:R-:W-:Y:S01]  /*41020*/  IMAD.MOV.U32 R21, RZ, RZ, R31 ;  /* 0x000000ffff157224 */ /* 0x000fe200078e001f */
[----:B------:R-:W-:Y:S04]  /*41030*/  STL [R1+0x1280], R31 ;  /* 0x0012801f01007387 */ /* 0x000fe80000100800 */
[----:B------:R1:W-:Y:S01]  /*41040*/  LDGSTS.E [R0+0x2300], [R20.64], P1 ;  /* 0x0230000014007fae */ /* 0x0003e20008921848 */
[----:B------:R-:W-:-:S03]  /*41050*/  IADD3 R23, P3, R23, R252, RZ ;  /* 0x000000fc17177210 */ /* 0x000fc60007f7e0ff */
[----:B------:R-:W-:Y:S01]  /*41060*/  STL [R1+0x1254], R22 ;  /* 0x0012541601007387 */ /* 0x000fe20000100800 */
[----:B-1----:R-:W-:Y:S01]  /*41070*/  MOV R20, R22 ;  /* 0x0000001600147202 */ /* 0x002fe20000000f00 */
[----:B------:R-:W-:Y:S02]  /*41080*/  IMAD.MOV.U32 R21, RZ, RZ, R24 ;  /* 0x000000ffff157224 */ /* 0x000fe400078e0018 */
[----:B------:R1:W-:Y:S01]  /*41090*/  STL [R1+0x1248], R24 ;  /* 0x0012481801007387 */ /* 0x0003e20000100800 */
[----:B------:R-:W-:Y:S01]  /*410a0*/  IMAD.X R28, R28, 0x1, R3, P3 ;  /* 0x000000011c1c7824 */ /* 0x000fe200018e0603 */
[----:B------:R-:W-:Y:S02]  /*410b0*/  IADD3 R4, P4, R4, R252, RZ ;  /* 0x000000fc04047210 */ /* 0x000fe40007f9e0ff */
[----:B------:R1:W-:Y:S02]  /*410c0*/  LDGSTS.E [R0+0x2a00], [R20.64], P2 ;  /* 0x02a0000014007fae */ /* 0x0003e40009121848 */
[----:B------:R-:W-:-:S02]  /*410d0*/  IADD3.X R29, R29, R3, RZ, P4, !PT ;  /* 0x000000031d1d7210 */ /* 0x000fc400027fe4ff */
[----:B-1----:R-:W2:Y:S04]  /*410e0*/  LDL.LU R24, [R1+0x11cc] ;  /* 0x0011cc0001187983 */ /* 0x002ea80000300800 */
[----:B------:R-:W2:Y:S01]  /*410f0*/  LDL.LU R22, [R1+0x11a4] ;  /* 0x0011a40001167983 */ /* 0x000ea20000300800 */
[----:B------:R-:W-:-:S03]  /*41100*/  IMAD.MOV.U32 R21, RZ, RZ, R28 ;  /* 0x000000ffff157224 */ /* 0x000fc600078e001c */
[----:B------:R-:W-:Y:S01]  /*41110*/  STL [R1+0x124c], R23 ;  /* 0x00124c1701007387 */ /* 0x000fe20000100800 */
[----:B------:R-:W-:-:S03]  /*41120*/  IMAD.MOV.U32 R20, RZ, RZ, R23 ;  /* 0x000000ffff147224 */ /* 0x000fc600078e0017 */
[----:B------:R1:W-:Y:S04]  /*41130*/  STL [R1+0x1240], R28 ;  /* 0x0012401c01007387 */ /* 0x0003e80000100800 */
[----:B------:R1:W-:Y:S01]  /*41140*/  STL [R1+0x1214], R4 ;  /* 0x0012140401007387 */ /* 0x0003e20000100800 */
[----:B------:R-:W-:-:S03]  /*41150*/  ISETP.GT.AND P1, PT, R5, 0x19, PT ;  /* 0x000000190500780c */ /* 0x000fc60003f24270 */
[----:B------:R1:W-:Y:S04]  /*41160*/  LDGSTS.E [R0+0x2b00], [R20.64], P2 ;  /* 0x02b0000014007fae */ /* 0x0003e80009121848 */
[----:B-1----:R-:W2:Y:S04]  /*41170*/  LDL.LU R28, [R1+0x11c0] ;  /* 0x0011c000011c7983 */ /* 0x002ea80000300800 */
[----:B------:R-:W-:Y:S04]  /*41180*/  STL [R1+0x1208], R29 ;  /* 0x0012081d01007387 */ /* 0x000fe80000100800 */
[----:B------:R-:W2:Y:S01]  /*41190*/  LDL.LU R23, [R1+0x1188] ;  /* 0x0011880001177983 */ /* 0x000ea20000300800 */
[----:B------:R-:W-:Y:S01]  /*411a0*/  SEL R2, RZ, 0x4, !P1 ;  /* 0x00000004ff027807 */ /* 0x000fe20004800000 */
[----:B------:R-:W-:Y:S01]  /*411b0*/  IMAD.MOV.U32 R21, RZ, RZ, R29 ;  /* 0x000000ffff157224 */ /* 0x000fe200078e001d */
        /* <DEDUP_REMOVED lines=11> */
[----:B---3--:R-:W-:Y:S01]  /*41270*/  IMAD.X R27, R27, 0x1, R3, P3 ;  /* 0x000000011b1b7824 */ /* 0x008fe200018e0603 */
[----:B------:R3:W-:Y:S01]  /*41280*/  STL [R1+0x120c], R26 ;  /* 0x00120c1a01007387 */ /* 0x0007e20000100800 */
[----:B-1----:R-:W-:Y:S02]  /*41290*/  IMAD.MOV.U32 R20, RZ, RZ, R26 ;  /* 0x000000ffff147224 */ /* 0x002fe400078e001a */
[----:B------:R-:W-:Y:S01]  /*412a0*/  IMAD.MOV.U32 R21, RZ, RZ, R27 ;  /* 0x000000ffff157224 */ /* 0x000fe200078e001b */
[----:B------:R1:W-:Y:S04]  /*412b0*/  STL [R1+0x1200], R27 ;  /* 0x0012001b01007387 */ /* 0x0003e80000100800 */
[----:B------:R4:W-:Y:S01]  /*412c0*/  LDGSTS.E [R0+0x3300], [R20.64], P1 ;  /* 0x0330000014007fae */ /* 0x0009e20008921848 */
[----:B-----5:R-:W-:-:S04]  /*412d0*/  IADD3 R7, P4, R7, R252, RZ ;  /* 0x000000fc07077210 */ /* 0x020fc80007f9e0ff */
[----:B--2---:R-:W-:Y:S01]  /*412e0*/  IADD3.X R25, R25, R3, RZ, P4, !PT ;  /* 0x0000000319197210 */ /* 0x004fe200027fe4ff */
[----:B------:R-:W-:Y:S04]  /*412f0*/  STL [R1+0x11d4], R7 ;  /* 0x0011d40701007387 */ /* 0x000fe80000100800 */
[----:B------:R-:W2:Y:S01]  /*41300*/  LDL.LU R31, [R1+0x1180] ;  /* 0x00118000011f7983 */ /* 0x000ea20000300800 */
[----:B----4-:R-:W-:-:S03]  /*41310*/  IMAD.MOV.U32 R21, RZ, RZ, R25 ;  /* 0x000000ffff157224 */ /* 0x010fc600078e0019 */
[----:B------:R4:W-:Y:S04]  /*41320*/  STL [R1+0x11c8], R25 ;  /* 0x0011c81901007387 */ /* 0x0009e80000100800 */
[----:B---3--:R-:W3:Y:S04]  /*41330*/  LDL.LU R26, [R1+0x1148] ;  /* 0x00114800011a7983 */ /* 0x008ee80000300800 */
[----:B-1----:R-:W5:Y:S01]  /*41340*/  LDL.LU R27, [R1+0x1140] ;  /* 0x00114000011b7983 */ /* 0x002f620000300800 */
[----:B------:R-:W-:-:S03]  /*41350*/  MOV R20, R7 ;  /* 0x0000000700147202 */ /* 0x000fc60000000f00 */
[----:B----4-:R-:W4:Y:S04]  /*41360*/  LDL.LU R25, [R1+0x114c] ;  /* 0x00114c0001197983 */ /* 0x010f280000300800 */
[----:B------:R-:W5:Y:S04]  /*41370*/  LDL.LU R29, [R1+0x1108] ;  /* 0x00110800011d7983 */ /* 0x000f680000300800 */
[----:B------:R-:W5:Y:S04]  /*41380*/  LDL.LU R7, [R1+0x1124] ;  /* 0x0011240001077983 */ /* 0x000f680000300800 */
[----:B------:R1:W-:Y:S01]  /*41390*/  LDGSTS.E [R0+0x3a00], [R20.64], P2 ;  /* 0x03a0000014007fae */ /* 0x0003e20009121848 */
[----:B------:R-:W-:-:S02]  /*413a0*/  IADD3 R24, P3, R24, R252, RZ ;  /* 0x000000fc18187210 */ /* 0x000fc40007f7e0ff */
        /* <DEDUP_REMOVED lines=11> */
[----:B------:R1:W-:Y:S02]  /*41460*/  LDGSTS.E [R0+0x3b00], [R20.64], P2 ;  /* 0x03b0000014007fae */ /* 0x0003e40009121848 */
[----:B-1----:R-:W-:Y:S01]  /*41470*/  IMAD.MOV.U32 R21, RZ, RZ, R23 ;  /* 0x000000ffff157224 */ /* 0x002fe200078e0017 */
[----:B------:R-:W-:Y:S01]  /*41480*/  MOV R20, R22 ;  /* 0x0000001600147202 */ /* 0x000fe20000000f00 */
[----:B------:R-:W5:Y:S04]  /*41490*/  LDL.LU R23, [R1+0x10c8] ;  /* 0x0010c80001177983 */ /* 0x000f680000300800 */
[----:B------:R-:W5:Y:S01]  /*414a0*/  LDL.LU R22, [R1+0x10e4] ;  /* 0x0010e40001167983 */ /* 0x000f620000300800 */
        /* <DEDUP_REMOVED lines=15> */
[----:B---3--:R-:W-:Y:S01]  /*415a0*/  IADD3.X R26, R26, R3, RZ, P4, !PT ;  /* 0x000000031a1a7210 */ /* 0x008fe200027fe4ff */
[----:B------:R-:W-:Y:S04]  /*415b0*/  STL [R1+0x1180], R31 ;  /* 0x0011801f01007387 */ /* 0x000fe80000100800 */
[----:B------:R1:W-:Y:S01]  /*415c0*/  LDGSTS.E [R0+0x4300], [R20.64], P1 ;  /* 0x0430000014007fae */ /* 0x0003e20008921848 */
[----:B----4-:R-:W-:-:S03]  /*415d0*/  IADD3 R25, P3, R25, R252, RZ ;  /* 0x000000fc19197210 */ /* 0x010fc60007f7e0ff */
[----:B------:R-:W-:Y:S01]  /*415e0*/  STL [R1+0x1164], R4 ;  /* 0x0011640401007387 */ /* 0x000fe20000100800 */
[----:B------:R-:W-:Y:S01]  /*415f0*/  ISETP.GT.AND P1, PT, R5, 0x29, PT ;  /* 0x000000290500780c */ /* 0x000fe20003f24270 */
[----:B-----5:R-:W-:Y:S02]  /*41600*/  IMAD.X R27, R27, 0x1, R3, P3 ;  /* 0x000000011b1b7824 */ /* 0x020fe400018e0603 */
        /* <DEDUP_REMOVED lines=8> */
[----:B------:R-:W3:Y:S04]  /*41690*/  LDL.LU R4, [R1+0x1098] ;  /* 0x0010980001047983 */ /* 0x000ee80000300800 */
        /* <DEDUP_REMOVED lines=8> */
[----:B-1----:R-:W3:Y:S04]  /*41720*/  LDL.LU R27, [R1+0x10c0] ;  /* 0x0010c000011b7983 */ /* 0x002ee80000300800 */
[----:B------:R-:W-:Y:S04]  /*41730*/  STL [R1+0x1108], R29 ;  /* 0x0011081d01007387 */ /* 0x000fe80000100800 */
[----:B------:R-:W3:Y:S01]  /*41740*/  LDL.LU R25, [R1+0x1094] ;  /* 0x0010940001197983 */ /* 0x000ee20000300800 */
[----:B-----5:R-:W-:Y:S01]  /*41750*/  MOV R20, R7 ;  /* 0x0000000700147202 */ /* 0x020fe20000000f00 */
[----:B------:R-:W-:-:S02]  /*41760*/  IMAD.MOV.U32 R21, RZ, RZ, R29 ;  /* 0x000000ffff157224 */ /* 0x000fc400078e001d */
[----:B------:R-:W5:Y:S04]  /*41770*/  LDL.LU R30, [R1+0x10a0] ;  /* 0x0010a000011e7983 */ /* 0x000f680000300800 */
[----:B----4-:R-:W4:Y:S04]  /*41780*/  LDL.LU R7, [R1+0x1058] ;  /* 0x0010580001077983 */ /* 0x010f280000300800 */
[----:B------:R1:W-:Y:S01]  /*41790*/  LDGSTS.E [R0+0x5200], [R20.64], P1 ;  /* 0x0520000014007fae */ /* 0x0003e20008921848 */
[----:B------:R-:W-:-:S05]  /*417a0*/  IADD3 R24, P3, R24, R252, RZ ;  /* 0x000000fc18187210 */ /* 0x000fca0007f7e0ff */
[----:B------:R-:W-:Y:S01]  /*417b0*/  IMAD.X R28, R28, 0x1, R3, P3 ;  /* 0x000000011c1c7824 */ /* 0x000fe200018e0603 */
[----:B------:R1:W-:Y:S02]  /*417c0*/  STL [R1+0x110c], R24 ;  /* 0x00110c1801007387 */ /* 0x0003e40000100800 */
[----:B-1----:R-:W-:Y:S02]  /*417d0*/  IMAD.MOV.U32 R20, RZ, RZ, R24 ;  /* 0x000000ffff147224 */ /* 0x002fe400078e0018 */
[----:B------:R1:W-:Y:S01]  /*417e0*/  STL [R1+0x1100], R28 ;  /* 0x0011001c01007387 */ /* 0x0003e20000100800 */
[----:B------:R-:W-:-:S05]  /*417f0*/  IMAD.MOV.U32 R21, RZ, RZ, R28 ;  /* 0x000000ffff157224 */ /* 0x000fca00078e001c */
[----:B------:R1:W-:Y:S01]  /*41800*/  LDGSTS.E [R0+0x5300], [R20.64], P1 ;  /* 0x0530000014007fae */ /* 0x0003e20008921848 */
[----:B------:R-:W-:-:S04]  /*41810*/  IADD3 R22, P4, R22, R252, RZ ;  /* 0x000000fc16167210 */ /* 0x000fc80007f9e0ff */
[----:B------:R-:W-:Y:S01]  /*41820*/  IADD3.X R23, R23, R3, RZ, P4, !PT ;  /* 0x0000000317177210 */ /* 0x000fe200027fe4ff */
[----:B------:R1:W-:Y:S04]  /*41830*/  STL [R1+0x10e4], R22 ;  /* 0x0010e41601007387 */ /* 0x0003e80000100800 */
[----:B------:R-:W4:Y:S01]  /*41840*/  LDL.LU R31, [R1+0x109c] ;  /* 0x00109c00011f7983 */ /* 0x000f220000300800 */
[----:B-1----:R-:W-:-:S03]  /*41850*/  MOV R20, R22 ;  /* 0x0000001600147202 */ /* 0x002fc60000000f00 */
[----:B------:R1:W-:Y:S04]  /*41860*/  STL [R1+0x10c8], R23 ;  /* 0x0010c81701007387 */ /* 0x0003e80000100800 */
[----:B------:R-:W4:Y:S04]  /*41870*/  LDL.LU R24, [R1+0x1054] ;  /* 0x0010540001187983 */ /* 0x000f280000300800 */
[----:B------:R-:W4:Y:S01]  /*41880*/  LDL.LU R28, [R1+0x105c] ;  /* 0x00105c00011c7983 */ /* 0x000f220000300800 */
[----:B------:R-:W-:-:S03]  /*41890*/  IMAD.MOV.U32 R21, RZ, RZ, R23 ;  /* 0x000000ffff157224 */ /* 0x000fc600078e0017 */
[----:B------:R-:W4:Y:S04]  /*418a0*/  LDL.LU R22, [R1+0x1060] ;  /* 0x0010600001167983 */ /* 0x000f280000300800 */
        /* <DEDUP_REMOVED lines=12> */
[----:B---3--:R-:W-:-:S03]  /*41970*/  IADD3 R4, P4, R4, R252, RZ ;  /* 0x000000fc04047210 */ /* 0x008fc60007f9e0ff */
        /* <DEDUP_REMOVED lines=8> */
[----:B-1----:R-:W3:Y:S04]  /*41a00*/  LDL.LU R27, [R1+0x101c] ;  /* 0x00101c00011b7983 */ /* 0x002ee80000300800 */
[----:B------:R-:W3:Y:S04]  /*41a10*/  LDL.LU R26, [R1+0x1020] ;  /* 0x00102000011a7983 */ /* 0x000ee80000300800 */
[----:B------:R1:W-:Y:S01]  /*41a20*/  LDGSTS.E [R0+0x5b00], [R20.64], P2 ;  /* 0x05b0000014007fae */ /* 0x0003e20009121848 */
[----:B------:R-:W-:-:S02]  /*41a30*/  ISETP.GT.AND P2, PT, R5, 0x35, PT ;  /* 0x000000350500780c */ /* 0x000fc40003f44270 */
[----:B-----5:R-:W-:Y:S02]  /*41a40*/  IADD3 R30, P3, R30, R252, RZ ;  /* 0x000000fc1e1e7210 */ /* 0x020fe40007f7e0ff */
[----:B------:R-:W-:Y:S01]  /*41a50*/  SEL R2, RZ, 0x4, !P2 ;  /* 0x00000004ff027807 */ /* 0x000fe20005000000 */
[----:B-1----:R-:W-:Y:S01]  /*41a60*/  IMAD.MOV.U32 R21, RZ, RZ, R25 ;  /* 0x000000ffff157224 */ /* 0x002fe200078e0019 */
[----:B------:R-:W-:Y:S01]  /*41a70*/  MOV R20, R4 ;  /* 0x0000000400147202 */ /* 0x000fe20000000f00 */
[----:B--2---:R-:W2:Y:S04]  /*41a80*/  LDL.LU R25, [R1+0xfd4] ;  /* 0x000fd40001197983 */ /* 0x004ea80000300800 */
[----:B------:R-:W5:Y:S01]  /*41a90*/  LDL.LU R4, [R1+0xfd8] ;  /* 0x000fd80001047983 */ /* 0x000f620000300800 */
[----:B------:R-:W-:-:S02]  /*41aa0*/  SEL R2, R2, RZ, !P0 ;  /* 0x000000ff02027207 */ /* 0x000fc40004000000 */
[-C--:B----4-:R-:W-:Y:S01]  /*41ab0*/  IADD3 R7, P4, R7, R252.reuse, RZ ;  /* 0x000000fc07077210 */ /* 0x090fe20007f9e0ff */
[----:B------:R1:W-:Y:S01]  /*41ac0*/  LDGSTS.E [R0+0x6200], [R20.64], P1 ;  /* 0x0620000014007fae */ /* 0x0003e20008921848 */
[----:B------:R-:W-:Y:S01]  /*41ad0*/  ISETP.NE.U32.AND P2, PT, R2, RZ, PT ;  /* 0x000000ff0200720c */ /* 0x000fe20003f45070 */
        /* <DEDUP_REMOVED lines=8> */
[----:B------:R-:W-:Y:S01]  /*41b60*/  IMAD.X R28, R28, 0x1, R3, P3 ;  /* 0x000000011c1c7824 */ /* 0x000fe200018e0603 */
[----:B------:R-:W-:Y:S02]  /*41b70*/  IADD3 R23, P4, R23, R252, RZ ;  /* 0x000000fc17177210 */ /* 0x000fe40007f9e0ff */
[----:B------:R-:W-:Y:S04]  /*41b80*/  STL [R1+0x1058], R7 ;  /* 0x0010580701007387 */ /* 0x000fe80000100800 */
[----:B------:R4:W-:Y:S01]  /*41b90*/  STL [R1+0x1054], R24 ;  /* 0x0010541801007387 */ /* 0x0009e20000100800 */
[----:B------:R-:W-:-:S02]  /*41ba0*/  IADD3.X R29, R29, R3, RZ, P4, !PT ;  /* 0x000000031d1d7210 */ /* 0x000fc400027fe4ff */
[----:B-1----:R-:W-:Y:S01]  /*41bb0*/  MOV R20, R7 ;  /* 0x0000000700147202 */ /* 0x002fe20000000f00 */
[----:B------:R-:W-:Y:S02]  /*41bc0*/  IMAD.MOV.U32 R21, RZ, RZ, R24 ;  /* 0x000000ffff157224 */ /* 0x000fe400078e0018 */
[----:B----4-:R-:W4:Y:S04]  /*41bd0*/  LDL.LU R24, [R1+0xfe0] ;  /* 0x000fe00001187983 */ /* 0x010f280000300800 */
[----:B------:R-:W4:Y:S04]  /*41be0*/  LDL.LU R7, [R1+0xf88] ;  /* 0x000f880001077983 */ /* 0x000f280000300800 */
[----:B------:R-:W-:Y:S04]  /*41bf0*/  STL [R1+0x1060], R22 ;  /* 0x0010601601007387 */ /* 0x000fe80000100800 */
[----:B------:R1:W-:Y:S04]  /*41c00*/  LDGSTS.E [R0+0x6a00], [R20.64], P2 ;  /* 0x06a0000014007fae */ /* 0x0003e80009121848 */
[----:B------:R1:W-:Y:S04]  /*41c10*/  STL [R1+0x105c], R28 ;  /* 0x00105c1c01007387 */ /* 0x0003e80000100800 */
[----:B------:R1:W-:Y:S02]  /*41c20*/  STL [R1+0x1018], R23 ;  /* 0x0010181701007387 */ /* 0x0003e40000100800 */
[----:B-1----:R-:W-:-:S02]  /*41c30*/  IMAD.MOV.U32 R21, RZ, RZ, R28 ;  /* 0x000000ffff157224 */ /* 0x002fc400078e001c */
[----:B------:R-:W4:Y:S01]  /*41c40*/  LDL.LU R28, [R1+0xfdc] ;  /* 0x000fdc00011c7983 */ /* 0x000f220000300800 */
[----:B------:R-:W-:-:S03]  /*41c50*/  IMAD.MOV.U32 R20, RZ, RZ, R22 ;  /* 0x000000ffff147224 */ /* 0x000fc600078e0016 */
[----:B------:R-:W-:Y:S04]  /*41c60*/  STL [R1+0x1014], R29 ;  /* 0x0010141d01007387 */ /* 0x000fe80000100800 */
[----:B------:R-:W4:Y:S01]  /*41c70*/  LDL.LU R22, [R1+0xf84] ;  /* 0x000f840001167983 */ /* 0x000f220000300800 */
[----:B------:R-:W-:-:S03]  /*41c80*/  ISETP.GT.AND P1, PT, R5, 0x39, PT ;  /* 0x000000390500780c */ /* 0x000fc60003f24270 */
[----:B------:R1:W-:Y:S01]  /*41c90*/  LDGSTS.E [R0+0x6b00], [R20.64], P2 ;  /* 0x06b0000014007fae */ /* 0x0003e20009121848 */
[----:B------:R-:W-:-:S03]  /*41ca0*/  SEL R2, RZ, 0x4, !P1 ;  /* 0x00000004ff027807 */ /* 0x000fc60004800000 */
[----:B------:R-:W4:Y:S01]  /*41cb0*/  LDL.LU R30, [R1+0xf90] ;  /* 0x000f9000011e7983 */ /* 0x000f220000300800 */
[----:B------:R-:W-:-:S04]  /*41cc0*/  SEL R2, R2, RZ, !P0 ;  /* 0x000000ff02027207 */ /* 0x000fc80004000000 */
[----:B------:R-:W-:Y:S02]  /*41cd0*/  ISETP.NE.U32.AND P1, PT, R2, RZ, PT ;  /* 0x000000ff0200720c */ /* 0x000fe40003f25070 */
[----:B-1----:R-:W-:Y:S01]  /*41ce0*/  MOV R20, R23 ;  /* 0x0000001700147202 */ /* 0x002fe20000000f00 */
[----:B------:R-:W-:Y:S01]  /*41cf0*/  IMAD.MOV.U32 R21, RZ, RZ, R29 ;  /* 0x000000ffff157224 */ /* 0x000fe200078e001d */
[----:B------:R-:W4:Y:S01]  /*41d00*/  LDL.LU R23, [R1+0xf48] ;  /* 0x000f480001177983 */ /* 0x000f220000300800 */
[----:B------:R-:W-:-:S04]  /*41d10*/  ISETP.GT.AND P2, PT, R5, 0x3d, PT ;  /* 0x0000003d0500780c */ /* 0x000fc80003f44270 */
[----:B------:R-:W-:-:S04]  /*41d20*/  SEL R2, RZ, 0x4, !P2 ;  /* 0x00000004ff027807 */ /* 0x000fc80005000000 */
[----:B------:R1:W-:Y:S01]  /*41d30*/  LDGSTS.E [R0+0x7200], [R20.64], P1 ;  /* 0x0720000014007fae */ /* 0x0003e20008921848 */
[----:B------:R-:W-:-:S04]  /*41d40*/  SEL R2, R2, RZ, !P0 ;  /* 0x000000ff02027207 */ /* 0x000fc80004000000 */
[----:B------:R-:W-:Y:S02]  /*41d50*/  ISETP.NE.U32.AND P2, PT, R2, RZ, PT ;  /* 0x000000ff0200720c */ /* 0x000fe40003f45070 */
[----:B---3--:R-:W-:-:S05]  /*41d60*/  IADD3 R26, P3, R26, R252, RZ ;  /* 0x000000fc1a1a7210 */ /* 0x008fca0007f7e0ff */
[----:B------:R-:W-:Y:S01]  /*41d70*/  IMAD.X R27, R27, 0x1, R3, P3 ;  /* 0x000000011b1b7824 */ /* 0x000fe200018e0603 */
        /* <DEDUP_REMOVED lines=9> */
[----:B-1----:R-:W-:-:S03]  /*41e10*/  IMAD.MOV.U32 R21, RZ, RZ, R25 ;  /* 0x000000ffff157224 */ /* 0x002fc600078e0019 */
[----:B------:R1:W-:Y:S04]  /*41e20*/  STL [R1+0xfd4], R25 ;  /* 0x000fd41901007387 */ /* 0x0003e80000100800 */
[----:B---3--:R-:W3:Y:S04]  /*41e30*/  LDL.LU R26, [R1+0xf44] ;  /* 0x000f4400011a7983 */ /* 0x008ee80000300800 */
[----:B------:R-:W5:Y:S04]  /*41e40*/  LDL.LU R27, [R1+0xf4c] ;  /* 0x000f4c00011b7983 */ /* 0x000f680000300800 */
[----:B-1----:R-:W5:Y:S01]  /*41e50*/  LDL.LU R25, [R1+0xf50] ;  /* 0x000f500001197983 */ /* 0x002f620000300800 */
[----:B------:R-:W-:-:S03]  /*41e60*/  MOV R20, R4 ;  /* 0x0000000400147202 */ /* 0x000fc60000000f00 */
[----:B------:R-:W5:Y:S04]  /*41e70*/  LDL.LU R29, [R1+0xf04] ;  /* 0x000f0400011d7983 */ /* 0x000f680000300800 */
[----:B------:R-:W5:Y:S04]  /*41e80*/  LDL.LU R4, [R1+0xf08] ;  /* 0x000f080001047983 */ /* 0x000f680000300800 */
[----:B------:R1:W-:Y:S01]  /*41e90*/  LDGSTS.E [R0+0x7a00], [R20.64], P2 ;  /* 0x07a0000014007fae */ /* 0x0003e20009121848 */
[-C--:B----4-:R-:W-:Y:S02]  /*41ea0*/  IADD3 R24, P3, R24, R252.reuse, RZ ;  /* 0x000000fc18187210 */ /* 0x090fe40007f7e0ff */
        /* <DEDUP_REMOVED lines=14> */
[----:B----4-:R-:W4:Y:S04]  /*41f90*/  LDL.LU R22, [R1+0xec4] ;  /* 0x000ec40001167983 */ /* 0x010f280000300800 */
[----:B------:R-:W4:Y:S01]  /*41fa0*/  LDL.LU R7, [R1+0xec8] ;  /* 0x000ec80001077983 */ /* 0x000f220000300800 */
        /* <DEDUP_REMOVED lines=15> */
[----:B---3--:R-:W-:-:S04]  /*420a0*/  IADD3.X R26, R26, R3, RZ, P4, !PT ;  /* 0x000000031a1a7210 */ /* 0x008fc800027fe4ff */
[----:B------:R1:W-:Y:S01]  /*420b0*/  LDGSTS.E [R0+0x8300], [R20.64], P1 ;  /* 0x0830000014007fae */ /* 0x0003e20008921848 */
[----:B------:R-:W-:Y:S02]  /*420c0*/  ISETP.GT.AND P1, PT, R5, 0x49, PT ;  /* 0x000000490500780c */ /* 0x000fe40003f24270 */
[----:B-----5:R-:W-:Y:S01]  /*420d0*/  IADD3 R25, P3, R25, R252, RZ ;  /* 0x000000fc19197210 */ /* 0x020fe20007f7e0ff */
        /* <DEDUP_REMOVED lines=10> */
[----:B-1----:R-:W3:Y:S04]  /*42180*/  LDL.LU R26, [R1+0xed0] ;  /* 0x000ed000011a7983 */ /* 0x002ee80000300800 */
        /* <DEDUP_REMOVED lines=15> */
[----:B--2---:R-:W2:Y:S04]  /*42280*/  LDL.LU R4, [R1+0x3bc] ;  /* 0x0003bc0001047983 */ /* 0x004ea80000300800 */
[----:B------:R1:W-:Y:S01]  /*42290*/  LDGSTS.E [R0+0x9200], [R20.64], P1 ;  /* 0x0920000014007fae */ /* 0x0003e20008921848 */
[----:B------:R-:W-:-:S05]  /*422a0*/  IADD3 R24, P3, R24, R252, RZ ;  /* 0x000000fc18187210 */ /* 0x000fca0007f7e0ff */
[----:B------:R-:W-:Y:S01]  /*422b0*/  IMAD.X R28, R28, 0x1, R3, P3 ;  /* 0x000000011c1c7824 */ /* 0x000fe200018e0603 */
[----:B------:R4:W-:Y:S04]  /*422c0*/  STL [R1+0xf10], R24 ;  /* 0x000f101801007387 */ /* 0x0009e80000100800 */
[----:B------:R4:W-:Y:S01]  /*422d0*/  STL [R1+0xf0c], R28 ;  /* 0x000f0c1c01007387 */ /* 0x0009e20000100800 */
[----:B-1----:R-:W-:Y:S02]  /*422e0*/  IMAD.MOV.U32 R20, RZ, RZ, R24 ;  /* 0x000000ffff147224 */ /* 0x002fe400078e0018 */
[----:B------:R-:W-:-:S05]  /*422f0*/  IMAD.MOV.U32 R21, RZ, RZ, R28 ;  /* 0x000000ffff157224 */ /* 0x000fca00078e001c */
[----:B------:R1:W-:Y:S01]  /*42300*/  LDGSTS.E [R0+0x9300], [R20.64], P1 ;  /* 0x0930000014007fae */ /* 0x0003e20008921848 */
[----:B----4-:R-:W-:-:S04]  /*42310*/  IADD3 R7, P4, R7, R252, RZ ;  /* 0x000000fc07077210 */ /* 0x010fc80007f9e0ff */
[----:B------:R-:W-:Y:S01]  /*42320*/  IADD3.X R22, R22, R3, RZ, P4, !PT ;  /* 0x0000000316167210 */ /* 0x000fe200027fe4ff */
[----:B------:R4:W-:Y:S04]  /*42330*/  STL [R1+0xec8], R7 ;  /* 0x000ec80701007387 */ /* 0x0009e80000100800 */
[----:B------:R-:W2:Y:S01]  /*42340*/  LDL.LU R31, [R1+0xe8c] ;  /* 0x000e8c00011f7983 */ /* 0x000ea20000300800 */
[----:B-1----:R-:W-:-:S03]  /*42350*/  MOV R20, R7 ;  /* 0x0000000700147202 */ /* 0x002fc60000000f00 */
[----:B------:R1:W-:Y:S04]  /*42360*/  STL [R1+0xec4], R22 ;  /* 0x000ec41601007387 */ /* 0x0003e80000100800 */
[----:B------:R-:W2:Y:S04]  /*42370*/  LDL.LU R24, [R1+0x3b8] ;  /* 0x0003b80001187983 */ /* 0x000ea80000300800 */
[----:B------:R-:W2:Y:S01]  /*42380*/  LDL.LU R28, [R1+0x3c0] ;  /* 0x0003c000011c7983 */ /* 0x000ea20000300800 */
[----:B------:R-:W-:-:S03]  /*42390*/  IMAD.MOV.U32 R21, RZ, RZ, R22 ;  /* 0x000000ffff157224 */ /* 0x000fc600078e0016 */
[----:B----4-:R-:W2:Y:S04]  /*423a0*/  LDL.LU R7, [R1+0x3c4] ;  /* 0x0003c40001077983 */ /* 0x010ea80000300800 */
[----:B------:R-:W2:Y:S04]  /*423b0*/  LDL.LU R29, [R1+0x3f8] ;  /* 0x0003f800011d7983 */ /* 0x000ea80000300800 */
[----:B-1----:R-:W2:Y:S01]  /*423c0*/  LDL.LU R22, [R1+0x3fc] ;  /* 0x0003fc0001167983 */ /* 0x002ea20000300800 */
        /* <DEDUP_REMOVED lines=23> */
[----:B-1----:R-:W4:Y:S04]  /*42540*/  LDL.LU R27, [R1+0x400] ;  /* 0x00040000011b7983 */ /* 0x002f280000300800 */
[----:B------:R-:W4:Y:S01]  /*42550*/  LDL.LU R26, [R1+0x404] ;  /* 0x00040400011a7983 */ /* 0x000f220000300800 */
[----:B---3--:R-:W-:Y:S01]  /*42560*/  MOV R20, R23 ;  /* 0x0000001700147202 */ /* 0x008fe20000000f00 */
[----:B------:R-:W-:Y:S01]  /*42570*/  IMAD.MOV.U32 R21, RZ, RZ, R25 ;  /* 0x000000ffff157224 */ /* 0x000fe200078e0019 */
[----:B------:R-:W-:Y:S01]  /*42580*/  SEL R2, R2, RZ, !P0 ;  /* 0x000000ff02027207 */ /* 0x000fe20004000000 */
[----:B-----5:R-:W3:Y:S01]  /*42590*/  LDL.LU R25, [R1+0x438] ;  /* 0x0004380001197983 */ /* 0x020ee20000300800 */
[----:B--2---:R-:W-:-:S03]  /*425a0*/  IADD3 R4, P4, R4, R252, RZ ;  /* 0x000000fc04047210 */ /* 0x004fc60007f9e0ff */
[----:B------:R-:W2:Y:S01]  /*425b0*/  LDL.LU R23, [R1+0x43c] ;  /* 0x00043c0001177983 */ /* 0x000ea20000300800 */
[----:B------:R-:W-:-:S03]  /*425c0*/  ISETP.NE.U32.AND P2, PT, R2, RZ, PT ;  /* 0x000000ff0200720c */ /* 0x000fc60003f45070 */
[----:B------:R1:W-:Y:S04]  /*425d0*/  LDGSTS.E [R0+0xa200], [R20.64], P1 ;  /* 0x0a20000014007fae */ /* 0x0003e80008921848 */
[----:B------:R-:W-:Y:S01]  /*425e0*/  STL [R1+0xe90], R30 ;  /* 0x000e901e01007387 */ /* 0x000fe20000100800 */
[----:B-1----:R-:W-:Y:S02]  /*425f0*/  IMAD.MOV.U32 R20, RZ, RZ, R30 ;  /* 0x000000ffff147224 */ /* 0x002fe400078e001e */
[----:B------:R-:W-:-:S04]  /*42600*/  IMAD.X R31, R31, 0x1, R3, P3 ;  /* 0x000000011f1f7824 */ /* 0x000fc800018e0603 */
[----:B------:R-:W-:Y:S01]  /*42610*/  IMAD.MOV.U32 R21, RZ, RZ, R31 ;  /* 0x000000ffff157224 */ /* 0x000fe200078e001f */
[----:B------:R-:W-:Y:S01]  /*42620*/  IADD3.X R24, R24, R3, RZ, P4, !PT ;  /* 0x0000000318187210 */ /* 0x000fe200027fe4ff */
        /* <DEDUP_REMOVED lines=11> */
[----:B-----5:R-:W5:Y:S04]  /*426e0*/  LDL.LU R24, [R1+0x444] ;  /* 0x0004440001187983 */ /* 0x020f680000300800 */
[----:B------:R-:W5:Y:S04]  /*426f0*/  LDL.LU R4, [R1+0x47c] ;  /* 0x00047c0001047983 */ /* 0x000f680000300800 */
[----:B------:R-:W-:Y:S01]  /*42700*/  STL [R1+0x3c4], R7 ;  /* 0x0003c40701007387 */ /* 0x000fe20000100800 */
[----:B-1----:R-:W-:-:S03]  /*42710*/  IMAD.MOV.U32 R21, RZ, RZ, R28 ;  /* 0x000000ffff157224 */ /* 0x002fc600078e001c */
[----:B------:R1:W-:Y:S01]  /*42720*/  STL [R1+0x3c0], R28 ;  /* 0x0003c01c01007387 */ /* 0x0003e20000100800 */
[----:B------:R-:W-:-:S03]  /*42730*/  IMAD.MOV.U32 R20, RZ, RZ, R7 ;  /* 0x000000ffff147224 */ /* 0x000fc600078e0007 */
[----:B------:R1:W-:Y:S01]  /*42740*/  STL [R1+0x3fc], R22 ;  /* 0x0003fc1601007387 */ /* 0x0003e20000100800 */
[----:B------:R-:W-:-:S03]  /*42750*/  ISETP.GT.AND P1, PT, R5, 0x59, PT ;  /* 0x000000590500780c */ /* 0x000fc60003f24270 */
[----:B------:R1:W-:Y:S04]  /*42760*/  LDGSTS.E [R0+0xab00], [R20.64], P2 ;  /* 0x0ab0000014007fae */ /* 0x0003e80009121848 */
[----:B-1----:R-:W5:Y:S04]  /*42770*/  LDL.LU R28, [R1+0x440] ;  /* 0x00044000011c7983 */ /* 0x002f680000300800 */
[----:B------:R-:W-:Y:S04]  /*42780*/  STL [R1+0x3f8], R29 ;  /* 0x0003f81d01007387 */ /* 0x000fe80000100800 */
[----:B------:R-:W5:Y:S01]  /*42790*/  LDL.LU R7, [R1+0x478] ;  /* 0x0004780001077983 */ /* 0x000f620000300800 */
[----:B------:R-:W-:-:S02]  /*427a0*/  SEL R2, RZ, 0x4, !P1 ;  /* 0x00000004ff027807 */ /* 0x000fc40004800000 */
[----:B------:R-:W-:Y:S01]  /*427b0*/  ISETP.GT.AND P2, PT, R5, 0x5d, PT ;  /* 0x0000005d0500780c */ /* 0x000fe20003f44270 */
[----:B------:R-:W-:Y:S01]  /*427c0*/  IMAD.MOV.U32 R21, RZ, RZ, R29 ;  /* 0x000000ffff157224 */ /* 0x000fe200078e001d */
[----:B------:R-:W-:Y:S01]  /*427d0*/  SEL R2, R2, RZ, !P0 ;  /* 0x000000ff02027207 */ /* 0x000fe20004000000 */
[----:B------:R-:W5:Y:S03]  /*427e0*/  LDL.LU R30, [R1+0x484] ;  /* 0x00048400011e7983 */ /* 0x000f660000300800 */
[----:B------:R-:W-:Y:S02]  /*427f0*/  ISETP.NE.U32.AND P1, PT, R2, RZ, PT ;  /* 0x000000ff0200720c */ /* 0x000fe40003f25070 */
[----:B------:R-:W-:Y:S02]  /*42800*/  MOV R20, R22 ;  /* 0x0000001600147202 */ /* 0x000fe40000000f00 */
[----:B------:R-:W5:Y:S01]  /*42810*/  LDL.LU R22, [R1+0x4bc] ;  /* 0x0004bc0001167983 */ /* 0x000f620000300800 */
[----:B------:R-:W-:-:S04]  /*42820*/  SEL R2, RZ, 0x4, !P2 ;  /* 0x00000004ff027807 */ /* 0x000fc80005000000 */
[----:B------:R-:W-:-:S04]  /*42830*/  SEL R2, R2, RZ, !P0 ;  /* 0x000000ff02027207 */ /* 0x000fc80004000000 */
[----:B------:R1:W-:Y:S01]  /*42840*/  LDGSTS.E [R0+0xb200], [R20.64], P1 ;  /* 0x0b20000014007fae */ /* 0x0003e20008921848 */
[----:B------:R-:W-:Y:S02]  /*42850*/  ISETP.NE.U32.AND P2, PT, R2, RZ, PT ;  /* 0x000000ff0200720c */ /* 0x000fe40003f45070 */
[----:B----4-:R-:W-:-:S05]  /*42860*/  IADD3 R26, P3, R26, R252, RZ ;  /* 0x000000fc1a1a7210 */ /* 0x010fca0007f7e0ff */
[----:B------:R-:W-:Y:S01]  /*42870*/  IMAD.X R27, R27, 0x1, R3, P3 ;  /* 0x000000011b1b7824 */ /* 0x000fe200018e0603 */
[----:B--2---:R-:W-:Y:S01]  /*42880*/  IADD3 R23, P4, R23, R252, RZ ;  /* 0x000000fc17177210 */ /* 0x004fe20007f9e0ff */
[----:B------:R2:W-:Y:S01]  /*42890*/  STL [R1+0x404], R26 ;  /* 0x0004041a01007387 */ /* 0x0005e20000100800 */
[----:B-1----:R-:W-:-:S03]  /*428a0*/  IMAD.MOV.U32 R20, RZ, RZ, R26 ;  /* 0x000000ffff147224 */ /* 0x002fc600078e001a */
[----:B------:R1:W-:Y:S01]  /*428b0*/  STL [R1+0x400], R27 ;  /* 0x0004001b01007387 */ /* 0x0003e20000100800 */
[----:B---3--:R-:W-:Y:S01]  /*428c0*/  IADD3.X R25, R25, R3, RZ, P4, !PT ;  /* 0x0000000319197210 */ /* 0x008fe200027fe4ff */
[----:B------:R-:W-:Y:S02]  /*428d0*/  IMAD.MOV.U32 R21, RZ, RZ, R27 ;  /* 0x000000ffff157224 */ /* 0x000fe400078e001b */
[----:B------:R-:W-:Y:S04]  /*428e0*/  STL [R1+0x43c], R23 ;  /* 0x00043c1701007387 */ /* 0x000fe80000100800 */
[----:B------:R-:W3:Y:S04]  /*428f0*/  LDL.LU R31, [R1+0x480] ;  /* 0x00048000011f7983 */ /* 0x000ee80000300800 */
[----:B------:R4:W-:Y:S04]  /*42900*/  STL [R1+0x438], R25 ;  /* 0x0004381901007387 */ /* 0x0009e80000100800 */
[----:B--2---:R-:W2:Y:S04]  /*42910*/  LDL.LU R26, [R1+0x4b8] ;  /* 0x0004b800011a7983 */ /* 0x004ea80000300800 */
[----:B------:R4:W-:Y:S04]  /*42920*/  LDGSTS.E [R0+0xb300], [R20.64], P1 ;  /* 0x0b30000014007fae */ /* 0x0009e80008921848 */
[----:B-1----:R-:W2:Y:S01]  /*42930*/  LDL.LU R27, [R1+0x4c0] ;  /* 0x0004c000011b7983 */ /* 0x002ea20000300800 */
[----:B----4-:R-:W-:-:S03]  /*42940*/  IMAD.MOV.U32 R21, RZ, RZ, R25 ;  /* 0x000000ffff157224 */ /* 0x010fc600078e0019 */
[----:B------:R-:W4:Y:S01]  /*42950*/  LDL.LU R25, [R1+0x4c4] ;  /* 0x0004c40001197983 */ /* 0x000f220000300800 */
[----:B------:R-:W-:-:S03]  /*42960*/  MOV R20, R23 ;  /* 0x0000001700147202 */ /* 0x000fc60000000f00 */
[----:B------:R-:W4:Y:S04]  /*42970*/  LDL.LU R29, [R1+0x4f8] ;  /* 0x0004f800011d7983 */ /* 0x000f280000300800 */
[----:B------:R-:W4:Y:S04]  /*42980*/  LDL.LU R23, [R1+0x4fc] ;  /* 0x0004fc0001177983 */ /* 0x000f280000300800 */
[----:B------:R1:W-:Y:S01]  /*42990*/  LDGSTS.E [R0+0xba00], [R20.64], P2 ;  /* 0x0ba0000014007fae */ /* 0x0003e20009121848 */
[-C--:B-----5:R-:W-:Y:S02]  /*429a0*/  IADD3 R24, P3, R24, R252.reuse, RZ ;  /* 0x000000fc18187210 */ /* 0x0a0fe40007f7e0ff */
[----:B------:R-:W-:-:S03]  /*429b0*/  IADD3 R4, P4, R4, R252, RZ ;  /* 0x000000fc04047210 */ /* 0x000fc60007f9e0ff */
        /* <DEDUP_REMOVED lines=17> */
[----:B------:R-:W-:-:S04]  /*42ad0*/  SEL R2, R2, RZ, !P0 ;  /* 0x000000ff02027207 */ /* 0x000fc80004000000 */
[----:B------:R-:W-:Y:S02]  /*42ae0*/  ISETP.NE.U32.AND P1, PT, R2, RZ, PT ;  /* 0x000000ff0200720c */ /* 0x000fe40003f25070 */
[----:B------:R-:W-:Y:S02]  /*42af0*/  ISETP.GT.AND P2, PT, R5, 0x65, PT ;  /* 0x000000650500780c */ /* 0x000fe40003f44270 */
[----:B------:R-:W-:Y:S02]  /*42b00*/  IADD3 R30, P3, R30, R252, RZ ;  /* 0x000000fc1e1e7210 */ /* 0x000fe40007f7e0ff */
[----:B------:R-:W-:-:S04]  /*42b10*/  SEL R2, RZ, 0x4, !P2 ;  /* 0x00000004ff027807 */ /* 0x000fc80005000000 */
[----:B------:R-:W-:Y:S02]  /*42b20*/  SEL R2, R2, RZ, !P0 ;  /* 0x000000ff02027207 */ /* 0x000fe40004000000 */
[----:B------:R-:W-:Y:S01]  /*42b30*/  IADD3 R22, P4, R22, R252, RZ ;  /* 0x000000fc16167210 */ /* 0x000fe20007f9e0ff */
[----:B------:R1:W-:Y:S01]  /*42b40*/  LDGSTS.E [R0+0xc200], [R20.64], P1 ;  /* 0x0c20000014007fae */ /* 0x0003e20008921848 */
[----:B------:R-:W-:-:S03]  /*42b50*/  ISETP.NE.U32.AND P2, PT, R2, RZ, PT ;  /* 0x000000ff0200720c */ /* 0x000fc60003f45070 */
[----:B------:R-:W-:Y:S01]  /*42b60*/  STL [R1+0x484], R30 ;  /* 0x0004841e01007387 */ /* 0x000fe20000100800 */
[----:B-1----:R-:W-:Y:S02]  /*42b70*/  IMAD.MOV.U32 R20, RZ, RZ, R30 ;  /* 0x000000ffff147224 */ /* 0x002fe400078e001e */
[----:B---3--:R-:W-:-:S04]  /*42b80*/  IMAD.X R31, R31, 0x1, R3, P3 ;  /* 0x000000011f1f7824 */ /* 0x008fc800018e0603 */
[----:B------:R-:W-:Y:S01]  /*42b90*/  IMAD.MOV.U32 R21, RZ, RZ, R31 ;  /* 0x000000ffff157224 */ /* 0x000fe200078e001f */
[----:B--2---:R-:W-:-:S04]  /*42ba0*/  IADD3.X R26, R26, R3, RZ, P4, !PT ;  /* 0x000000031a1a7210 */ /* 0x004fc800027fe4ff */
[----:B------:R1:W-:Y:S01]  /*42bb0*/  LDGSTS.E [R0+0xc300], [R20.64], P1 ;  /* 0x0c30000014007fae */ /* 0x0003e20008921848 */
[----:B------:R-:W-:-:S03]  /*42bc0*/  ISETP.GT.AND P1, PT, R5, 0x69, PT ;  /* 0x000000690500780c */ /* 0x000fc60003f24270 */
[----:B------:R-:W-:Y:S01]  /*42bd0*/  STL [R1+0x480], R31 ;  /* 0x0004801f01007387 */ /* 0x000fe20000100800 */
[----:B------:R-:W-:-:S03]  /*42be0*/  SEL R2, RZ, 0x4, !P1 ;  /* 0x00000004ff027807 */ /* 0x000fc60004800000 */
[----:B------:R-:W-:Y:S01]  /*42bf0*/  STL [R1+0x4bc], R22 ;  /* 0x0004bc1601007387 */ /* 0x000fe20000100800 */
[----:B-1----:R-:W-:Y:S02]  /*42c00*/  MOV R20, R22 ;  /* 0x0000001600147202 */ /* 0x002fe40000000f00 */
[-C--:B----4-:R-:W-:Y:S01]  /*42c10*/  IADD3 R25, P3, R25, R252.reuse, RZ ;  /* 0x000000fc19197210 */ /* 0x090fe20007f7e0ff */
[----:B------:R-:W-:Y:S01]  /*42c20*/  IMAD.MOV.U32 R21, RZ, RZ, R26 ;  /* 0x000000ffff157224 */ /* 0x000fe200078e001a */
[----:B------:R1:W-:Y:S03]  /*42c30*/  STL [R1+0x4b8], R26 ;  /* 0x0004b81a01007387 */ /* 0x0003e60000100800 */
[----:B------:R-:W-:Y:S01]  /*42c40*/  IMAD.X R27, R27, 0x1, R3, P3 ;  /* 0x000000011b1b7824 */ /* 0x000fe200018e0603 */
[----:B------:R2:W-:Y:S01]  /*42c50*/  LDGSTS.E [R0+0xca00], [R20.64], P2 ;  /* 0x0ca0000014007fae */ /* 0x0005e20009121848 */
[----:B------:R-:W-:-:S03]  /*42c60*/  IADD3 R23, P4, R23, R252, RZ ;  /* 0x000000fc17177210 */ /* 0x000fc60007f9e0ff */
[----:B-1----:R-:W3:Y:S01]  /*42c70*/  LDL.LU R26, [R1+0x544] ;  /* 0x00054400011a7983 */ /* 0x002ee20000300800 */
[----:B------:R-:W-:-:S03]  /*42c80*/  SEL R2, R2, RZ, !P0 ;  /* 0x000000ff02027207 */ /* 0x000fc60004000000 */
[----:B------:R-:W4:Y:S01]  /*42c90*/  LDL.LU R22, [R1+0x57c] ;  /* 0x00057c0001167983 */ /* 0x000f220000300800 */
[----:B------:R-:W-:Y:S01]  /*42ca0*/  IADD3.X R29, R29, R3, RZ, P4, !PT ;  /* 0x000000031d1d7210 */ /* 0x000fe200027fe4ff */
[----:B--2---:R-:W-:Y:S02]  /*42cb0*/  IMAD.MOV.U32 R21, RZ, RZ, R27 ;  /* 0x000000ffff157224 */ /* 0x004fe400078e001b */
[----:B------:R-:W-:Y:S01]  /*42cc0*/  STL [R1+0x4c4], R25 ;  /* 0x0004c41901007387 */ /* 0x000fe20000100800 */
[----:B------:R-:W-:-:S03]  /*42cd0*/  IMAD.MOV.U32 R20, RZ, RZ, R25 ;  /* 0x000000ffff147224 */ /* 0x000fc600078e0019 */
[----:B------:R1:W-:Y:S01]  /*42ce0*/  STL [R1+0x4c0], R27 ;  /* 0x0004c01b01007387 */ /* 0x0003e20000100800 */
[----:B------:R-:W-:-:S03]  /*42cf0*/  ISETP.NE.U32.AND P1, PT, R2, RZ, PT ;  /* 0x000000ff0200720c */ /* 0x000fc60003f25070 */
[----:B------:R2:W-:Y:S04]  /*42d00*/  STL [R1+0x4fc], R23 ;  /* 0x0004fc1701007387 */ /* 0x0005e80000100800 */
[----:B------:R2:W-:Y:S04]  /*42d10*/  LDGSTS.E [R0+0xcb00], [R20.64], P2 ;  /* 0x0cb0000014007fae */ /* 0x0005e80009121848 */
[----:B-1----:R-:W4:Y:S04]  /*42d20*/  LDL.LU R27, [R1+0x540] ;  /* 0x00054000011b7983 */ /* 0x002f280000300800 */
[----:B------:R-:W-:Y:S04]  /*42d30*/  STL [R1+0x4f8], R29 ;  /* 0x0004f81d01007387 */ /* 0x000fe80000100800 */
[----:B------:R-:W4:Y:S01]  /*42d40*/  LDL.LU R25, [R1+0x578] ;  /* 0x0005780001197983 */ /* 0x000f220000300800 */
[----:B--2---:R-:W-:-:S03]  /*42d50*/  MOV R20, R23 ;  /* 0x0000001700147202 */ /* 0x004fc60000000f00 */
[----:B------:R-:W2:Y:S01]  /*42d60*/  LDL.LU R30, [R1+0x584] ;  /* 0x00058400011e7983 */ /* 0x000ea20000300800 */
[----:B------:R-:W-:-:S03]  /*42d70*/  IMAD.MOV.U32 R21, RZ, RZ, R29 ;  /* 0x000000ffff157224 */ /* 0x000fc600078e001d */
[----:B------:R-:W2:Y:S04]  /*42d80*/  LDL.LU R23, [R1+0x5bc] ;  /* 0x0005bc0001177983 */ /* 0x000ea80000300800 */
[----:B------:R1:W-:Y:S01]  /*42d90*/  LDGSTS.E [R0+0xd200], [R20.64], P1 ;  /* 0x0d20000014007fae */ /* 0x0003e20008921848 */
[----:B------:R-:W-:-:S05]  /*42da0*/  IADD3 R24, P3, R24, R252, RZ ;  /* 0x000000fc18187210 */ /* 0x000fca0007f7e0ff */
[----:B------:R-:W-:Y:S01]  /*42db0*/  IMAD.X R28, R28, 0x1, R3, P3 ;  /* 0x000000011c1c7824 */ /* 0x000fe200018e0603 */
[----:B------:R5:W-:Y:S04]  /*42dc0*/  STL [R1+0x504], R24 ;  /* 0x0005041801007387 */ /* 0x000be80000100800 */
[----:B------:R5:W-:Y:S01]  /*42dd0*/  STL [R1+0x500], R28 ;  /* 0x0005001c01007387 */ /* 0x000be20000100800 */
[----:B-1----:R-:W-:Y:S01]  /*42de0*/  IMAD.MOV.U32 R20, RZ, RZ, R24 ;  /* 0x000000ffff147224 */ /* 0x002fe200078e0018 */
[----:B-----5:R-:W-:-:S04]  /*42df0*/  IADD3 R4, P4, R4, R252, RZ ;  /* 0x000000fc04047210 */ /* 0x020fc80007f9e0ff */
[----:B------:R-:W-:Y:S01]  /*42e00*/  IADD3.X R7, R7, R3, RZ, P4, !PT ;  /* 0x0000000307077210 */ /* 0x000fe200027fe4ff */
[----:B------:R-:W-:Y:S04]  /*42e10*/  STL [R1+0x53c], R4 ;  /* 0x00053c0401007387 */ /* 0x000fe80000100800 */
[----:B------:R-:W5:Y:S04]  /*42e20*/  LDL.LU R31, [R1+0x580] ;  /* 0x00058000011f7983 */ /* 0x000f680000300800 */
[----:B------:R1:W-:Y:S04]  /*42e30*/  STL [R1+0x538], R7 ;  /* 0x0005380701007387 */ /* 0x0003e80000100800 */
[----:B------:R-:W5:Y:S01]  /*42e40*/  LDL.LU R24, [R1+0x5b8] ;  /* 0x0005b80001187983 */ /* 0x000f620000300800 */
[----:B------:R-:W-:-:S03]  /*42e50*/  IMAD.MOV.U32 R21, RZ, RZ, R28 ;  /* 0x000000ffff157224 */ /* 0x000fc600078e001c */
[----:B------:R-:W5:Y:S04]  /*42e60*/  LDL.LU R29, [R1+0x5c0] ;  /* 0x0005c000011d7983 */ /* 0x000f680000300800 */
        /* <DEDUP_REMOVED lines=15> */
[-C--:B---3--:R-:W-:Y:S02]  /*42f60*/  IADD3 R26, P3, R26, R252.reuse, RZ ;  /* 0x000000fc1a1a7210 */ /* 0x088fe40007f7e0ff */
[----:B----4-:R-:W-:-:S03]  /*42f70*/  IADD3 R22, P4, R22, R252, RZ ;  /* 0x000000fc16167210 */ /* 0x010fc60007f9e0ff */
[----:B-1----:R-:W-:Y:S01]  /*42f80*/  IMAD.MOV.U32 R20, RZ, RZ, R26 ;  /* 0x000000ffff147224 */ /* 0x002fe200078e001a */
[----:B------:R-:W-:Y:S01]  /*42f90*/  STL [R1+0x544], R26 ;  /* 0x0005441a01007387 */ /* 0x000fe20000100800 */
[----:B------:R-:W-:-:S04]  /*42fa0*/  IMAD.X R27, R27, 0x1, R3, P3 ;  /* 0x000000011b1b7824 */ /* 0x000fc800018e0603 */
[----:B------:R-:W-:Y:S01]  /*42fb0*/  IMAD.MOV.U32 R21, RZ, RZ, R27 ;  /* 0x000000ffff157224 */ /* 0x000fe200078e001b */
[----:B------:R-:W-:-:S04]  /*42fc0*/  IADD3.X R25, R25, R3, RZ, P4, !PT ;  /* 0x0000000319197210 */ /* 0x000fc800027fe4ff */
[----:B------:R1:W-:Y:S01]  /*42fd0*/  LDGSTS.E [R0+0xdb00], [R20.64], P2 ;  /* 0x0db0000014007fae */ /* 0x0003e20009121848 */
[----:B--2---:R-:W-:-:S03]  /*42fe0*/  IADD3 R30, P3, R30, R252, RZ ;  /* 0x000000fc1e1e7210 */ /* 0x004fc60007f7e0ff */
[----:B------:R2:W-:Y:S01]  /*42ff0*/  STL [R1+0x540], R27 ;  /* 0x0005401b01007387 */ /* 0x0005e20000100800 */
[----:B------:R-:W-:-:S03]  /*43000*/  ISETP.GT.AND P2, PT, R5, 0x75, PT ;  /* 0x000000750500780c */ /* 0x000fc60003f44270 */
[----:B------:R3:W-:Y:S01]  /*43010*/  STL [R1+0x57c], R22 ;  /* 0x00057c1601007387 */ /* 0x0007e20000100800 */
[----:B------:R-:W-:Y:S02]  /*43020*/  IADD3 R23, P4, R23, R252, RZ ;  /* 0x000000fc17177210 */ /* 0x000fe40007f9e0ff */
[----:B-1----:R-:W-:Y:S01]  /*43030*/  MOV R20, R22 ;  /* 0x0000001600147202 */ /* 0x002fe20000000f00 */
[----:B------:R-:W-:Y:S01]  /*43040*/  IMAD.MOV.U32 R21, RZ, RZ, R25 ;  /* 0x000000ffff157224 */ /* 0x000fe200078e0019 */
[----:B------:R1:W-:Y:S01]  /*43050*/  STL [R1+0x578], R25 ;  /* 0x0005781901007387 */ /* 0x0003e20000100800 */
[----:B------:R-:W-:-:S03]  /*43060*/  SEL R2, RZ, 0x4, !P2 ;  /* 0x00000004ff027807 */ /* 0x000fc60005000000 */
[----:B--2---:R-:W2:Y:S04]  /*43070*/  LDL.LU R27, [R1+0x600] ;  /* 0x00060000011b7983 */ /* 0x004ea80000300800 */
[----:B---3--:R-:W3:Y:S04]  /*43080*/  LDL.LU R22, [R1+0x604] ;  /* 0x0006040001167983 */ /* 0x008ee80000300800 */
[----:B------:R4:W-:Y:S01]  /*43090*/  LDGSTS.E [R0+0xe200], [R20.64], P1 ;  /* 0x0e20000014007fae */ /* 0x0009e20008921848 */
[----:B------:R-:W-:-:S03]  /*430a0*/  SEL R2, R2, RZ, !P0 ;  /* 0x000000ff02027207 */ /* 0x000fc60004000000 */
[----:B------:R-:W2:Y:S04]  /*430b0*/  LDL.LU R26, [R1+0x638] ;  /* 0x00063800011a7983 */ /* 0x000ea80000300800 */
[----:B-1----:R-:W2:Y:S01]  /*430c0*/  LDL.LU R25, [R1+0x63c] ;  /* 0x00063c0001197983 */ /* 0x002ea20000300800 */
[----:B----4-:R-:W-:-:S03]  /*430d0*/  IMAD.MOV.U32 R20, RZ, RZ, R30 ;  /* 0x000000ffff147224 */ /* 0x010fc600078e001e */
[----:B------:R-:W-:Y:S01]  /*430e0*/  STL [R1+0x584], R30 ;  /* 0x0005841e01007387 */ /* 0x000fe20000100800 */
[----:B------:R-:W-:Y:S01]  /*430f0*/  ISETP.NE.U32.AND P2, PT, R2, RZ, PT ;  /* 0x000000ff0200720c */ /* 0x000fe20003f45070 */
[----:B-----5:R-:W-:-:S04]  /*43100*/  IMAD.X R31, R31, 0x1, R3, P3 ;  /* 0x000000011f1f7824 */ /* 0x020fc800018e0603 */
        /* <DEDUP_REMOVED lines=9> */
[----:B----4-:R-:W4:Y:S04]  /*431a0*/  LDL.LU R24, [R1+0x640] ;  /* 0x0006400001187983 */ /* 0x010f280000300800 */
[----:B------:R-:W5:Y:S01]  /*431b0*/  LDL.LU R23, [R1+0x644] ;  /* 0x0006440001177983 */ /* 0x000f620000300800 */
        /* <DEDUP_REMOVED lines=13> */
[----:B------:R-:W4:Y:S04]  /*43290*/  LDL.LU R7, [R1+0x1378] ;  /* 0x0013780001077983 */ /* 0x000f280000300800 */
[----:B------:R-:W4:Y:S01]  /*432a0*/  LDL.LU R4, [R1+0x1384] ;  /* 0x0013840001047983 */ /* 0x000f220000300800 */
[----:B------:R-:W-:-:S04]  /*432b0*/  ISETP.GT.AND P1, PT, R5, 0x79, PT ;  /* 0x000000790500780c */ /* 0x000fc80003f24270 */
[----:B------:R-:W-:-:S04]  /*432c0*/  SEL R2, RZ, 0x4, !P1 ;  /* 0x00000004ff027807 */ /* 0x000fc80004800000 */
[----:B------:R-:W-:Y:S02]  /*432d0*/  SEL R2, R2, RZ, !P0 ;  /* 0x000000ff02027207 */ /* 0x000fe40004000000 */
[----:B------:R-:W-:Y:S02]  /*432e0*/  ISETP.GT.AND P2, PT, R5, 0x7d, PT ;  /* 0x0000007d0500780c */ /* 0x000fe40003f44270 */
[----:B------:R-:W-:Y:S02]  /*432f0*/  ISETP.NE.U32.AND P1, PT, R2, RZ, PT ;  /* 0x000000ff0200720c */ /* 0x000fe40003f25070 */
[----:B------:R-:W-:Y:S01]  /*43300*/  SEL R2, RZ, 0x4, !P2 ;  /* 0x00000004ff027807 */ /* 0x000fe20005000000 */
[----:B------:R-:W1:Y:S03]  /*43310*/  S2R R89, SR_TID.X ;  /* 0x0000000000597919 */ /* 0x000e660000002100 */
[----:B------:R-:W-:-:S04]  /*43320*/  SEL R2, R2, RZ, !P0 ;  /* 0x000000ff02027207 */ /* 0x000fc80004000000 */
[----:B------:R-:W-:-:S03]  /*43330*/  ISETP.NE.U32.AND P2, PT, R2, RZ, PT ;  /* 0x000000ff0200720c */ /* 0x000fc60003f45070 */
[----:B------:R1:W-:Y:S02]  /*43340*/  LDGSTS.E [R0+0xf200], [R20.64], P1 ;  /* 0x0f20000014007fae */ /* 0x0003e40008921848 */
[----:B-1----:R-:W-:-:S05]  /*43350*/  LOP3.LUT R89, R89, 0x3f, RZ, 0xc0, !PT ;  /* 0x0000003f59597812 */ /* 0x002fca00078ec0ff */
[----:B------:R-:W-:Y:S01]  /*43360*/  IMAD.SHL.U32 R89, R89, 0x4, RZ ;  /* 0x0000000459597824 */ /* 0x000fe200078e00ff */
[----:B---3--:R-:W-:-:S05]  /*43370*/  IADD3 R22, P3, R22, R252, RZ ;  /* 0x000000fc16167210 */ /* 0x008fca0007f7e0ff */
[----:B--2---:R-:W-:Y:S01]  /*43380*/  IMAD.X R27, R27, 0x1, R3, P3 ;  /* 0x000000011b1b7824 */ /* 0x004fe200018e0603 */
[----:B------:R1:W-:Y:S01]  /*43390*/  STL [R1+0x604], R22 ;  /* 0x0006041601007387 */ /* 0x0003e20000100800 */
[----:B------:R-:W-:-:S03]  /*433a0*/  IADD3 R25, P4, R25, R252, RZ ;  /* 0x000000fc19197210 */ /* 0x000fc60007f9e0ff */
[----:B------:R2:W-:Y:S01]  /*433b0*/  STL [R1+0x600], R27 ;  /* 0x0006001b01007387 */ /* 0x0005e20000100800 */
[----:B------:R-:W-:-:S03]  /*433c0*/  IADD3.X R26, R26, R3, RZ, P4, !PT ;  /* 0x000000031a1a7210 */ /* 0x000fc600027fe4ff */
[----:B------:R-:W-:Y:S01]  /*433d0*/  STL [R1+0x63c], R25 ;  /* 0x00063c1901007387 */ /* 0x000fe20000100800 */
[----:B------:R-:W-:Y:S02]  /*433e0*/  IMAD.MOV.U32 R20, RZ, RZ, R22 ;  /* 0x000000ffff147224 */ /* 0x000fe400078e0016 */
[----:B------:R-:W-:Y:S01]  /*433f0*/  IMAD.MOV.U32 R21, RZ, RZ, R27 ;  /* 0x000000ffff157224 */ /* 0x000fe200078e001b */
[----:B------:R-:W3:Y:S04]  /*43400*/  LDL.LU R31, [R1+0x137c] ;  /* 0x00137c00011f7983 */ /* 0x000ee80000300800 */
[----:B------:R2:W-:Y:S04]  /*43410*/  STL [R1+0x638], R26 ;  /* 0x0006381a01007387 */ /* 0x0005e80000100800 */
[----:B-1----:R-:W3:Y:S04]  /*43420*/  LDL.LU R22, [R1+0x1344] ;  /* 0x0013440001167983 */ /* 0x002ee80000300800 */
[----:B------:R-:W3:Y:S04]  /*43430*/  LDL.LU R32, [R1+0x1370] ;  /* 0x0013700001207983 */ /* 0x000ee80000300800 */
[----:B------:R1:W-:Y:S04]  /*43440*/  LDGSTS.E [R0+0xf300], [R20.64], P1 ;  /* 0x0f30000014007fae */ /* 0x0003e80008921848 */
[----:B--2---:R-:W2:Y:S01]  /*43450*/  LDL.LU R27, [R1+0x1338] ;  /* 0x00133800011b7983 */ /* 0x004ea20000300800 */
[----:B-1----:R-:W-:Y:S01]  /*43460*/  MOV R20, R25 ;  /* 0x0000001900147202 */ /* 0x002fe20000000f00 */
[----:B------:R-:W-:Y:S01]  /*43470*/  IMAD.MOV.U32 R21, RZ, RZ, R26 ;  /* 0x000000ffff157224 */ /* 0x000fe200078e001a */
[----:B-----5:R-:W-:-:S04]  /*43480*/  IADD3 R23, P3, R23, R252, RZ ;  /* 0x000000fc17177210 */ /* 0x020fc80007f7e0ff */
[----:B------:R1:W-:Y:S01]  /*43490*/  LDGSTS.E [R0+0xfa00], [R20.64], P2 ;  /* 0x0fa0000014007fae */ /* 0x0003e20009121848 */
[----:B----4-:R-:W-:-:S03]  /*434a0*/  IMAD.X R24, R24, 0x1, R3, P3 ;  /* 0x0000000118187824 */ /* 0x010fc600018e0603 */
[----:B------:R4:W-:Y:S04]  /*434b0*/  STL [R1+0x644], R23 ;  /* 0x0006441701007387 */ /* 0x0009e80000100800 */
[----:B------:R5:W-:Y:S04]  /*434c0*/  STL [R1+0x640], R24 ;  /* 0x0006401801007387 */ /* 0x000be80000100800 */
[----:B------:R-:W2:Y:S01]  /*434d0*/  LDL.LU R28, [R1+0x1330] ;  /* 0x00133000011c7983 */ /* 0x000ea20000300800 */
[----:B-1----:R-:W-:-:S03]  /*434e0*/  MOV R20, R23 ;  /* 0x0000001700147202 */ /* 0x002fc60000000f00 */
[----:B------:R-:W2:Y:S01]  /*434f0*/  LDL.LU R26, [R1+0x133c] ;  /* 0x00133c00011a7983 */ /* 0x000ea20000300800 */
[----:B------:R-:W-:-:S03]  /*43500*/  IMAD.MOV.U32 R21, RZ, RZ, R24 ;  /* 0x000000ffff157224 */ /* 0x000fc600078e0018 */
[----:B------:R-:W2:Y:S01]  /*43510*/  LDL.LU R30, [R1+0x12f8] ;  /* 0x0012f800011e7983 */ /* 0x000ea20000300800 */
[----:B------:R-:W-:-:S03]  /*43520*/  ISETP.GT.AND P1, PT, R5, 0x2, PT ;  /* 0x000000020500780c */ /* 0x000fc60003f24270 */
[----:B----4-:R-:W4:Y:S01]  /*43530*/  LDL.LU R23, [R1+0x1304] ;  /* 0x0013040001177983 */ /* 0x010f220000300800 */
[----:B------:R-:W-:-:S03]  /*43540*/  SEL R2, RZ, 0x4, !P1 ;  /* 0x00000004ff027807 */ /* 0x000fc60004800000 */
[----:B------:R1:W-:Y:S01]  /*43550*/  LDGSTS.E [R0+0xfb00], [R20.64], P2 ;  /* 0x0fb0000014007fae */ /* 0x0003e20009121848 */
[----:B------:R-:W-:Y:S02]  /*43560*/  SEL R2, R2, RZ, !P0 ;  /* 0x000000ff02027207 */ /* 0x000fe40004000000 */
[----:B------:R-:W-:-:S05]  /*43570*/  IADD3 R4, P2, R4, R252, RZ ;  /* 0x000000fc04047210 */ /* 0x000fca0007f5e0ff */
[----:B------:R-:W-:Y:S01]  /*43580*/  IMAD.X R7, R7, 0x1, R3, P2 ;  /* 0x0000000107077824 */ /* 0x000fe200010e0603 */
[----:B------:R-:W-:Y:S01]  /*43590*/  ISETP.NE.U32.AND P1, PT, R2, RZ, PT ;  /* 0x000000ff0200720c */ /* 0x000fe20003f25070 */
[----:B------:R-:W-:Y:S01]  /*435a0*/  STL [R1+0x1384], R4 ;  /* 0x0013840401007387 */ /* 0x000fe20000100800 */
[----:B-----5:R-:W-:Y:S02]  /*435b0*/  LOP3.LUT R24, R89, 0x40, RZ, 0x3c, !PT ;  /* 0x0000004059187812 */ /* 0x020fe400078e3cff */
[----:B------:R-:W-:Y:S01]  /*435c0*/  MOV R2, UR5 ;  /* 0x0000000500027c02 */ /* 0x000fe20008000f00 */
[----:B------:R5:W-:Y:S04]  /*435d0*/  STL [R1+0x1378], R7 ;  /* 0x0013780701007387 */ /* 0x000be80000100800 */
[----:B------:R-:W4:Y:S01]  /*435e0*/  LDL.LU R29, [R1+0x12f0] ;  /* 0x0012f000011d7983 */ /* 0x000f220000300800 */
[----:B------:R-:W-:-:S03]  /*435f0*/  IMAD R2, R2, 0x10000, R24 ;  /* 0x0001000002027824 */ /* 0x000fc600078e0218 */
[----:B------:R-:W4:Y:S01]  /*43600*/  LDL.LU R25, [R1+0x12fc] ;  /* 0x0012fc0001197983 */ /* 0x000f220000300800 */
[----:B-1----:R-:W-:-:S03]  /*43610*/  IMAD.MOV.U32 R21, RZ, RZ, R7 ;  /* 0x000000ffff157224 */ /* 0x002fc600078e0007 */
[----:B------:R-:W4:Y:S04]  /*43620*/  LDL.LU R24, [R1+0x12b8] ;  /* 0x0012b80001187983 */ /* 0x000f280000300800 */
[----:B-----5:R-:W5:Y:S01]  /*43630*/  LDL.LU R7, [R1+0x12c4] ;  /* 0x0012c40001077983 */ /* 0x020f620000300800 */
[----:B------:R-:W-:Y:S02]  /*43640*/  ISETP.GT.AND P2, PT, R5, 0x6, PT ;  /* 0x000000060500780c */ /* 0x000fe40003f44270 */
[----:B------:R-:W-:Y:S02]  /*43650*/  MOV R20, R4 ;  /* 0x0000000400147202 */ /* 0x000fe40000000f00 */
[----:B------:R-:W-:-:S03]  /*43660*/  SEL R4, RZ, 0x4, !P2 ;  /* 0x00000004ff047807 */ /* 0x000fc60005000000 */
[----:B------:R1:W-:Y:S01]  /*43670*/  LDGSTS.E [R2+0x400], [R20.64], P1 ;  /* 0x0040000014027fae */ /* 0x0003e20008921848 */
[----:B------:R-:W-:-:S04]  /*43680*/  SEL R4, R4, RZ, !P0 ;  /* 0x000000ff04047207 */ /* 0x000fc80004000000 */
[----:B------:R-:W-:Y:S02]  /*43690*/  ISETP.NE.U32.AND P2, PT, R4, RZ, PT ;  /* 0x000000ff0400720c */ /* 0x000fe40003f45070 */
[----:B---3--:R-:W-:-:S05]  /*436a0*/  IADD3 R31, P3, R31, R252, RZ ;  /* 0x000000fc1f1f7210 */ /* 0x008fca0007f7e0ff */
[----:B-1----:R-:W-:Y:S01]  /*436b0*/  IMAD.MOV.U32 R20, RZ, RZ, R31 ;  /* 0x000000ffff147224 */ /* 0x002fe200078e001f */
[----:B------:R-:W-:Y:S01]  /*436c0*/  IADD3 R22, P4, R22, R252, RZ ;  /* 0x000000fc16167210 */ /* 0x000fe20007f9e0ff */
[----:B------:R-:W-:-:S04]  /*436d0*/  IMAD.X R32, R32, 0x1, R3, P3 ;  /* 0x0000000120207824 */ /* 0x000fc800018e0603 */
[----:B------:R-:W-:Y:S01]  /*436e0*/  IMAD.MOV.U32 R21, RZ, RZ, R32 ;  /* 0x000000ffff157224 */ /* 0x000fe200078e0020 */
[----:B------:R-:W-:Y:S01]  /*436f0*/  STL [R1+0x137c], R31 ;  /* 0x00137c1f01007387 */ /* 0x000fe20000100800 */
[----:B--2---:R-:W-:-:S03]  /*43700*/  IADD3.X R27, R27, R3, RZ, P4, !PT ;  /* 0x000000031b1b7210 */ /* 0x004fc600027fe4ff */
        /* <DEDUP_REMOVED lines=8> */
[----:B--2---:R-:W2:Y:S04]  /*43790*/  LDL.LU R27, [R1+0x12bc] ;  /* 0x0012bc00011b7983 */ /* 0x004ea80000300800 */
[----:B------:R-:W3:Y:S01]  /*437a0*/  LDL.LU R22, [R1+0x1284] ;  /* 0x0012840001167983 */ /* 0x000ee20000300800 */
[----:B------:R-:W-:-:S03]  /*437b0*/  SEL R4, R4, RZ, !P0 ;  /* 0x000000ff04047207 */ /* 0x000fc60004000000 */
[----:B------:R1:W-:Y:S01]  /*437c0*/  LDGSTS.E [R2+0xc00], [R20.64], P2 ;  /* 0x00c0000014027fae */ /* 0x0003e20009121848 */
[----:B------:R-:W-:-:S05]  /*437d0*/  IADD3 R26, P3, R26, R252, RZ ;  /* 0x000000fc1a1a7210 */ /* 0x000fca0007f7e0ff */
[----:B------:R-:W-:Y:S01]  /*437e0*/  IMAD.X R28, R28, 0x1, R3, P3 ;  /* 0x000000011c1c7824 */ /* 0x000fe200018e0603 */
[----:B----4-:R-:W-:Y:S01]  /*437f0*/  IADD3 R23, P4, R23, R252, RZ ;  /* 0x000000fc17177210 */ /* 0x010fe20007f9e0ff */
[----:B------:R-:W-:Y:S03]  /*43800*/  STL [R1+0x133c], R26 ;  /* 0x00133c1a01007387 */ /* 0x000fe60000100800 */
[----:B------:R-:W-:Y:S01]  /*43810*/  IADD3.X R30, R30, R3, RZ, P4, !PT ;  /* 0x000000031e1e7210 */ /* 0x000fe200027fe4ff */
[----:B------:R4:W-:Y:S01]  /*43820*/  STL [R1+0x1330], R28 ;  /* 0x0013301c01007387 */ /* 0x0009e20000100800 */
[----:B-1----:R-:W-:-:S03]  /*43830*/  IMAD.MOV.U32 R21, RZ, RZ, R28 ;  /* 0x000000ffff157224 */ /* 0x002fc600078e001c */
[----:B------:R1:W-:Y:S01]  /*43840*/  STL [R1+0x1304], R23 ;  /* 0x0013041701007387 */ /* 0x0003e20000100800 */
[----:B------:R-:W-:-:S03]  /*43850*/  IMAD.MOV.U32 R20, RZ, RZ, R26 ;  /* 0x000000ffff147224 */ /* 0x000fc600078e001a */
[----:B----4-:R-:W4:Y:S04]  /*43860*/  LDL.LU R28, [R1+0x12b0] ;  /* 0x0012b000011c7983 */ /* 0x010f280000300800 */
[----:B------:R-:W-:Y:S01]  /*43870*/  STL [R1+0x12f8], R30 ;  /* 0x0012f81e01007387 */ /* 0x000fe20000100800 */
[----:B------:R-:W-:-:S03]  /*43880*/  ISETP.NE.U32.AND P1, PT, R4, RZ, PT ;  /* 0x000000ff0400720c */ /* 0x000fc60003f25070 */
[----:B------:R-:W4:Y:S04]  /*43890*/  LDL.LU R26, [R1+0x1278] ;  /* 0x00127800011a7983 */ /* 0x000f280000300800 */
[----:B------:R1:W-:Y:S04]  /*438a0*/  LDGSTS.E [R2+0xd00], [R20.64], P2 ;  /* 0x00d0000014027fae */ /* 0x0003e80009121848 */
[----:B------:R-:W4:Y:S01]  /*438b0*/  LDL.LU R31, [R1+0x127c] ;  /* 0x00127c00011f7983 */ /* 0x000f220000300800 */
[-C--:B------:R-:W-:Y:S02]  /*438c0*/  IADD3 R25, P3, R25, R252.reuse, RZ ;  /* 0x000000fc19197210 */ /* 0x080fe40007f7e0ff */
[----:B-1----:R-:W-:Y:S01]  /*438d0*/  MOV R20, R23 ;  /* 0x0000001700147202 */ /* 0x002fe20000000f00 */
[----:B------:R-:W-:Y:S01]  /*438e0*/  IMAD.MOV.U32 R21, RZ, RZ, R30 ;  /* 0x000000ffff157224 */ /* 0x000fe200078e001e */
[----:B------:R-:W4:Y:S01]  /*438f0*/  LDL.LU R23, [R1+0x1244] ;  /* 0x0012440001177983 */ /* 0x000f220000300800 */
[----:B-----5:R-:W-:Y:S01]  /*43900*/  IADD3 R7, P4, R7, R252, RZ ;  /* 0x000000fc07077210 */ /* 0x020fe20007f9e0ff */
[----:B------:R-:W-:-:S02]  /*43910*/  IMAD.X R29, R29, 0x1, R3, P3 ;  /* 0x000000011d1d7824 */ /* 0x000fc400018e0603 */
[----:B------:R1:W-:Y:S01]  /*43920*/  LDGSTS.E [R2+0x1400], [R20.64], P1 ;  /* 0x0140000014027fae */ /* 0x0003e20008921848 */
[----:B------:R-:W-:-:S03]  /*43930*/  IADD3.X R24, R24, R3, RZ, P4, !PT ;  /* 0x0000000318187210 */ /* 0x000fc600027fe4ff */
[----:B------:R5:W-:Y:S04]  /*43940*/  STL [R1+0x12fc], R25 ;  /* 0x0012fc1901007387 */ /* 0x000be80000100800 */
[----:B------:R5:W-:Y:S01]  /*43950*/  STL [R1+0x12f0], R29 ;  /* 0x0012f01d01007387 */ /* 0x000be20000100800 */
[----:B-1----:R-:W-:-:S03]  /*43960*/  IMAD.MOV.U32 R20, RZ, RZ, R25 ;  /* 0x000000ffff147224 */ /* 0x002fc600078e0019 */
[----:B------:R-:W-:Y:S01]  /*43970*/  STL [R1+0x12c4], R7 ;  /* 0x0012c40701007387 */ /* 0x000fe20000100800 */
[----:B------:R-:W-:-:S03]  /*43980*/  IMAD.MOV.U32 R21, RZ, RZ, R29 ;  /* 0x000000ffff157224 */ /* 0x000fc600078e001d */
[----:B------:R-:W4:Y:S04]  /*43990*/  LDL.LU R32, [R1+0x1270] ;  /* 0x0012700001207983 */ /* 0x000f280000300800 */
[----:B------:R1:W-:Y:S04]  /*439a0*/  STL [R1+0x12b8], R24 ;  /* 0x0012b81801007387 */ /* 0x0003e80000100800 */
[----:B-----5:R-:W5:Y:S04]  /*439b0*/  LDL.LU R25, [R1+0x1238] ;  /* 0x0012380001197983 */ /* 0x020f680000300800 */
[----:B------:R1:W-:Y:S04]  /*439c0*/  LDGSTS.E [R2+0x1500], [R20.64], P1 ;  /* 0x0150000014027fae */ /* 0x0003e80008921848 */
[----:B------:R-:W5:Y:S01]  /*439d0*/  LDL.LU R29, [R1+0x1230] ;  /* 0x00123000011d7983 */ /* 0x000f620000300800 */
[----:B-1----:R-:W-:-:S03]  /*439e0*/  IMAD.MOV.U32 R21, RZ, RZ, R24 ;  /* 0x000000ffff157224 */ /* 0x002fc600078e0018 */
[----:B------:R-:W5:Y:S01]  /*439f0*/  LDL.LU R24, [R1+0x123c] ;  /* 0x00123c0001187983 */ /* 0x000f620000300800 */
[----:B------:R-:W-:-:S03]  /*43a00*/  MOV R20, R7 ;  /* 0x0000000700147202 */ /* 0x000fc60000000f00 */
[----:B------:R-:W5:Y:S04]  /*43a10*/  LDL.LU R30, [R1+0x11f8] ;  /* 0x0011f800011e7983 */ /* 0x000f680000300800 */
[----:B------:R-:W5:Y:S01]  /*43a20*/  LDL.LU R7, [R1+0x1204] ;  /* 0x0012040001077983 */ /* 0x000f620000300800 */
        /* <DEDUP_REMOVED lines=13> */
[----:B----4-:R-:W-:-:S04]  /*43b00*/  IMAD.X R28, R28, 0x1, R3, P3 ;  /* 0x000000011c1c7824 */ /* 0x010fc800018e0603 */
[----:B------:R-:W-:Y:S01]  /*43b10*/  IMAD.MOV.U32 R21, RZ, RZ, R28 ;  /* 0x000000ffff157224 */ /* 0x000fe200078e001c */
[----:B------:R1:W-:Y:S01]  /*43b20*/  STL [R1+0x12b0], R28 ;  /* 0x0012b01c01007387 */ /* 0x0003e20000100800 */
[----:B------:R-:W-:-:S03]  /*43b30*/  IADD3.X R26, R26, R3, RZ, P4, !PT ;  /* 0x000000031a1a7210 */ /* 0x000fc600027fe4ff */
        /* <DEDUP_REMOVED lines=14> */
[----:B------:R-:W-:Y:S01]  /*43c20*/  IMAD.X R32, R32, 0x1, R3, P3 ;  /* 0x0000000120207824 */ /* 0x000fe200018e0603 */
[----:B------:R-:W-:Y:S01]  /*43c30*/  ISETP.NE.U32.AND P2, PT, R4, RZ, PT ;  /* 0x000000ff0400720c */ /* 0x000fe20003f45070 */
[----:B------:R1:W-:Y:S01]  /*43c40*/  LDGSTS.E [R2+0x2400], [R20.64], P1 ;  /* 0x0240000014027fae */ /* 0x0003e20008921848 */
[----:B-----5:R-:W-:-:S03]  /*43c50*/  IADD3.X R25, R25, R3, RZ, P4, !PT ;  /* 0x0000000319197210 */ /* 0x020fc600027fe4ff */
[----:B------:R-:W-:Y:S01]  /*43c60*/  STL [R1+0x127c], R31 ;  /* 0x00127c1f01007387 */ /* 0x000fe20000100800 */
[----:B-1----:R-:W-:Y:S02]  /*43c70*/  IMAD.MOV.U32 R20, RZ, RZ, R31 ;  /* 0x000000ffff147224 */ /* 0x002fe400078e001f */
[----:B------:R-:W-:Y:S01]  /*43c80*/  IMAD.MOV.U32 R21, RZ, RZ, R32 ;  /* 0x000000ffff157224 */ /* 0x000fe200078e0020 */
[----:B------:R-:W-:Y:S04]  /*43c90*/  STL [R1+0x1270], R32 ;  /* 0x0012702001007387 */ /* 0x000fe80000100800 */
[----:B------:R1:W-:Y:S01]  /*43ca0*/  LDGSTS.E [R2+0x2500], [R20.64], P1 ;  /* 0x0250000014027fae */ /* 0x0003e20008921848 */
[----:B------:R-:W-:-:S03]  /*43cb0*/  IADD3 R24, P3, R24, R252, RZ ;  /* 0x000000fc18187210 */ /* 0x000fc60007f7e0ff */
[----:B------:R-:W-:Y:S02]  /*43cc0*/  STL [R1+0x1244], R23 ;  /* 0x0012441701007387 */ /* 0x000fe40000100800 */
[----:B------:R-:W-:Y:S02]  /*43cd0*/  IMAD.X R29, R29, 0x1, R3, P3 ;  /* 0x000000011d1d7824 */ /* 0x000fe400018e0603 */
[----:B------:R5:W-:Y:S01]  /*43ce0*/  STL [R1+0x1238], R25 ;  /* 0x0012381901007387 */ /* 0x000be20000100800 */
[----:B-1----:R-:W-:Y:S01]  /*43cf0*/  MOV R20, R23 ;  /* 0x0000001700147202 */ /* 0x002fe20000000f00 */
[----:B------:R-:W-:Y:S01]  /*43d00*/  IMAD.MOV.U32 R21, RZ, RZ, R25 ;  /* 0x000000ffff157224 */ /* 0x000fe200078e0019 */
[----:B------:R-:W-:-:S04]  /*43d10*/  IADD3 R7, P4, R7, R252, RZ ;  /* 0x000000fc07077210 */ /* 0x000fc80007f9e0ff */
[----:B------:R-:W-:Y:S01]  /*43d20*/  IADD3.X R30, R30, R3, RZ, P4, !PT ;  /* 0x000000031e1e7210 */ /* 0x000fe200027fe4ff */
        /* <DEDUP_REMOVED lines=13> */
[----:B------:R-:W-:Y:S01]  /*43e00*/  SEL R4, RZ, 0x4, !P1 ;  /* 0x00000004ff047807 */ /* 0x000fe20004800000 */
[----:B------:R-:W-:Y:S01]  /*43e10*/  IMAD.MOV.U32 R21, RZ, RZ, R30 ;  /* 0x000000ffff157224 */ /* 0x000fe200078e001e */
[----:B------:R-:W-:Y:S01]  /*43e20*/  MOV R20, R7 ;  /* 0x0000000700147202 */ /* 0x000fe20000000f00 */
[----:B------:R-:W5:Y:S01]  /*43e30*/  LDL.LU R31, [R1+0x117c] ;  /* 0x00117c00011f7983 */ /* 0x000f620000300800 */
[----:B------:R-:W-:-:S02]  /*43e40*/  SEL R4, R4, RZ, !P0 ;  /* 0x000000ff04047207 */ /* 0x000fc40004000000 */
[----:B------:R-:W-:Y:S01]  /*43e50*/  ISETP.GT.AND P2, PT, R5, 0x1e, PT ;  /* 0x0000001e0500780c */ /* 0x000fe20003f44270 */
[----:B------:R-:W5:Y:S01]  /*43e60*/  LDL.LU R7, [R1+0x1144] ;  /* 0x0011440001077983 */ /* 0x000f620000300800 */
        /* <DEDUP_REMOVED lines=16> */
[----:B----4-:R-:W-:-:S03]  /*43f70*/  IMAD.MOV.U32 R21, RZ, RZ, R26 ;  /* 0x000000ffff157224 */ /* 0x010fc600078e001a */
[----:B------:R4:W-:Y:S04]  /*43f80*/  STL [R1+0x11b8], R26 ;  /* 0x0011b81a01007387 */ /* 0x0009e80000100800 */
[----:B---3--:R-:W3:Y:S04]  /*43f90*/  LDL.LU R27, [R1+0x1138] ;  /* 0x00113800011b7983 */ /* 0x008ee80000300800 */
[----:B-1----:R-:W3:Y:S01]  /*43fa0*/  LDL.LU R28, [R1+0x1130] ;  /* 0x00113000011c7983 */ /* 0x002ee20000300800 */
[----:B------:R-:W-:-:S03]  /*43fb0*/  MOV R20, R22 ;  /* 0x0000001600147202 */ /* 0x000fc60000000f00 */
[----:B----4-:R-:W4:Y:S04]  /*43fc0*/  LDL.LU R26, [R1+0x113c] ;  /* 0x00113c00011a7983 */ /* 0x010f280000300800 */
[----:B------:R-:W4:Y:S04]  /*43fd0*/  LDL.LU R30, [R1+0x10f8] ;  /* 0x0010f800011e7983 */ /* 0x000f280000300800 */
[----:B------:R-:W4:Y:S04]  /*43fe0*/  LDL.LU R22, [R1+0x1104] ;  /* 0x0011040001167983 */ /* 0x000f280000300800 */
        /* <DEDUP_REMOVED lines=60> */
[----:B----4-:R-:W-:Y:S01]  /*443b0*/  MOV R20, R22 ;  /* 0x0000001600147202 */ /* 0x010fe20000000f00 */
[----:B------:R-:W-:-:S02]  /*443c0*/  IMAD.MOV.U32 R21, RZ, RZ, R30 ;  /* 0x000000ffff157224 */ /* 0x000fc400078e001e */
[----:B------:R-:W4:Y:S04]  /*443d0*/  LDL.LU R31, [R1+0x107c] ;  /* 0x00107c00011f7983 */ /* 0x000f280000300800 */
[----:B------:R-:W4:Y:S04]  /*443e0*/  LDL.LU R22, [R1+0x1064] ;  /* 0x0010640001167983 */ /* 0x000f280000300800 */
[----:B------:R1:W-:Y:S01]  /*443f0*/  LDGSTS.E [R2+0x5400], [R20.64], P1 ;  /* 0x0540000014027fae */ /* 0x0003e20008921848 */
[----:B------:R-:W-:-:S05]  /*44400*/  IADD3 R25, P3, R25, R252, RZ ;  /* 0x000000fc19197210 */ /* 0x000fca0007f7e0ff */
        /* <DEDUP_REMOVED lines=8> */
[----:B------:R-:W-:Y:S04]  /*44490*/  STL [R1+0x10c4], R23 ;  /* 0x0010c41701007387 */ /* 0x000fe80000100800 */
[----:B------:R-:W5:Y:S01]  /*444a0*/  LDL.LU R32, [R1+0x1070] ;  /* 0x0010700001207983 */ /* 0x000f620000300800 */
[----:B-1----:R-:W-:-:S03]  /*444b0*/  IMAD.MOV.U32 R21, RZ, RZ, R24 ;  /* 0x000000ffff157224 */ /* 0x002fc600078e0018 */
[----:B------:R1:W-:Y:S04]  /*444c0*/  STL [R1+0x10b8], R24 ;  /* 0x0010b81801007387 */ /* 0x0003e80000100800 */
[----:B------:R-:W5:Y:S04]  /*444d0*/  LDL.LU R25, [R1+0x1038] ;  /* 0x0010380001197983 */ /* 0x000f680000300800 */
[----:B------:R-:W5:Y:S01]  /*444e0*/  LDL.LU R29, [R1+0x1030] ;  /* 0x00103000011d7983 */ /* 0x000f620000300800 */
[----:B------:R-:W-:-:S03]  /*444f0*/  MOV R20, R23 ;  /* 0x0000001700147202 */ /* 0x000fc60000000f00 */
[----:B-1----:R-:W5:Y:S04]  /*44500*/  LDL.LU R24, [R1+0x103c] ;  /* 0x00103c0001187983 */ /* 0x002f680000300800 */
        /* <DEDUP_REMOVED lines=25> */
[----:B----4-:R-:W-:Y:S02]  /*446a0*/  IADD3 R31, P3, R31, R252, RZ ;  /* 0x000000fc1f1f7210 */ /* 0x010fe40007f7e0ff */
[----:B------:R-:W-:Y:S01]  /*446b0*/  SEL R4, RZ, 0x4, !P2 ;  /* 0x00000004ff047807 */ /* 0x000fe20005000000 */
[----:B-1----:R-:W-:Y:S01]  /*446c0*/  IMAD.MOV.U32 R21, RZ, RZ, R26 ;  /* 0x000000ffff157224 */ /* 0x002fe200078e001a */
[----:B------:R-:W-:Y:S01]  /*446d0*/  MOV R20, R7 ;  /* 0x0000000700147202 */ /* 0x000fe20000000f00 */
[----:B--2---:R-:W2:Y:S04]  /*446e0*/  LDL.LU R26, [R1+0xfb8] ;  /* 0x000fb800011a7983 */ /* 0x004ea80000300800 */
[----:B------:R-:W4:Y:S01]  /*446f0*/  LDL.LU R7, [R1+0xfe4] ;  /* 0x000fe40001077983 */ /* 0x000f220000300800 */
[----:B------:R-:W-:-:S02]  /*44700*/  SEL R4, R4, RZ, !P0 ;  /* 0x000000ff04047207 */ /* 0x000fc40004000000 */
[-C--:B------:R-:W-:Y:S01]  /*44710*/  IADD3 R22, P4, R22, R252.reuse, RZ ;  /* 0x000000fc16167210 */ /* 0x080fe20007f9e0ff */
[----:B------:R1:W-:Y:S01]  /*44720*/  LDGSTS.E [R2+0x6400], [R20.64], P1 ;  /* 0x0640000014027fae */ /* 0x0003e20008921848 */
[----:B------:R-:W-:Y:S01]  /*44730*/  ISETP.NE.U32.AND P2, PT, R4, RZ, PT ;  /* 0x000000ff0400720c */ /* 0x000fe20003f45070 */
[----:B-----5:R-:W-:Y:S02]  /*44740*/  IMAD.X R32, R32, 0x1, R3, P3 ;  /* 0x0000000120207824 */ /* 0x020fe400018e0603 */
        /* <DEDUP_REMOVED lines=14> */
[----:B-----5:R-:W5:Y:S04]  /*44830*/  LDL.LU R25, [R1+0xfbc] ;  /* 0x000fbc0001197983 */ /* 0x020f680000300800 */
[----:B------:R-:W5:Y:S04]  /*44840*/  LDL.LU R22, [R1+0xf98] ;  /* 0x000f980001167983 */ /* 0x000f680000300800 */
[----:B------:R-:W-:Y:S04]  /*44850*/  STL [R1+0x103c], R24 ;  /* 0x00103c1801007387 */ /* 0x000fe80000100800 */
[----:B------:R1:W-:Y:S04]  /*44860*/  LDGSTS.E [R2+0x6c00], [R20.64], P2 ;  /* 0x06c0000014027fae */ /* 0x0003e80009121848 */
[----:B------:R1:W-:Y:S04]  /*44870*/  STL [R1+0x1030], R29 ;  /* 0x0010301d01007387 */ /* 0x0003e80000100800 */
[----:B------:R1:W-:Y:S02]  /*44880*/  STL [R1+0x1024], R23 ;  /* 0x0010241701007387 */ /* 0x0003e40000100800 */
[----:B-1----:R-:W-:-:S02]  /*44890*/  IMAD.MOV.U32 R21, RZ, RZ, R29 ;  /* 0x000000ffff157224 */ /* 0x002fc400078e001d */
[----:B------:R-:W5:Y:S01]  /*448a0*/  LDL.LU R29, [R1+0xfb0] ;  /* 0x000fb000011d7983 */ /* 0x000f620000300800 */
[----:B------:R-:W-:-:S03]  /*448b0*/  IMAD.MOV.U32 R20, RZ, RZ, R24 ;  /* 0x000000ffff147224 */ /* 0x000fc600078e0018 */
[----:B------:R-:W-:Y:S04]  /*448c0*/  STL [R1+0xff8], R30 ;  /* 0x000ff81e01007387 */ /* 0x000fe80000100800 */
[----:B------:R-:W5:Y:S01]  /*448d0*/  LDL.LU R24, [R1+0xf94] ;  /* 0x000f940001187983 */ /* 0x000f620000300800 */
[----:B------:R-:W-:-:S03]  /*448e0*/  ISETP.GT.AND P1, PT, R5, 0x3a, PT ;  /* 0x0000003a0500780c */ /* 0x000fc60003f24270 */
[----:B------:R1:W-:Y:S01]  /*448f0*/  LDGSTS.E [R2+0x6d00], [R20.64], P2 ;  /* 0x06d0000014027fae */ /* 0x0003e20009121848 */
[----:B------:R-:W-:-:S03]  /*44900*/  SEL R4, RZ, 0x4, !P1 ;  /* 0x00000004ff047807 */ /* 0x000fc60004800000 */
[----:B------:R-:W5:Y:S01]  /*44910*/  LDL.LU R31, [R1+0xfa0] ;  /* 0x000fa000011f7983 */ /* 0x000f620000300800 */
[----:B------:R-:W-:-:S04]  /*44920*/  SEL R4, R4, RZ, !P0 ;  /* 0x000000ff04047207 */ /* 0x000fc80004000000 */
[----:B------:R-:W-:Y:S02]  /*44930*/  ISETP.NE.U32.AND P1, PT, R4, RZ, PT ;  /* 0x000000ff0400720c */ /* 0x000fe40003f25070 */
[----:B-1----:R-:W-:Y:S01]  /*44940*/  MOV R20, R23 ;  /* 0x0000001700147202 */ /* 0x002fe20000000f00 */
[----:B------:R-:W-:Y:S01]  /*44950*/  IMAD.MOV.U32 R21, RZ, RZ, R30 ;  /* 0x000000ffff157224 */ /* 0x000fe200078e001e */
[----:B------:R-:W5:Y:S01]  /*44960*/  LDL.LU R23, [R1+0xf58] ;  /* 0x000f580001177983 */ /* 0x000f620000300800 */
        /* <DEDUP_REMOVED lines=12> */
[----:B----4-:R-:W-:-:S04]  /*44a30*/  IADD3 R7, P4, R7, R252, RZ ;  /* 0x000000fc07077210 */ /* 0x010fc80007f9e0ff */
[----:B--2---:R-:W-:Y:S01]  /*44a40*/  IADD3.X R26, R26, R3, RZ, P4, !PT ;  /* 0x000000031a1a7210 */ /* 0x004fe200027fe4ff */
[----:B------:R-:W-:Y:S04]  /*44a50*/  STL [R1+0xfe4], R7 ;  /* 0x000fe40701007387 */ /* 0x000fe80000100800 */
[----:B------:R-:W2:Y:S01]  /*44a60*/  LDL.LU R32, [R1+0xf9c] ;  /* 0x000f9c0001207983 */ /* 0x000ea20000300800 */
[----:B-1----:R-:W-:-:S03]  /*44a70*/  IMAD.MOV.U32 R21, RZ, RZ, R26 ;  /* 0x000000ffff157224 */ /* 0x002fc600078e001a */
[----:B------:R1:W-:Y:S04]  /*44a80*/  STL [R1+0xfb8], R26 ;  /* 0x000fb81a01007387 */ /* 0x0003e80000100800 */
[----:B---3--:R-:W3:Y:S04]  /*44a90*/  LDL.LU R27, [R1+0xf54] ;  /* 0x000f5400011b7983 */ /* 0x008ee80000300800 */
[----:B------:R-:W4:Y:S04]  /*44aa0*/  LDL.LU R28, [R1+0xf5c] ;  /* 0x000f5c00011c7983 */ /* 0x000f280000300800 */
[----:B-1----:R-:W4:Y:S01]  /*44ab0*/  LDL.LU R26, [R1+0xf60] ;  /* 0x000f6000011a7983 */ /* 0x002f220000300800 */
        /* <DEDUP_REMOVED lines=39> */
[----:B----4-:R-:W-:Y:S01]  /*44d30*/  IADD3 R26, P3, R26, R252, RZ ;  /* 0x000000fc1a1a7210 */ /* 0x010fe20007f7e0ff */
        /* <DEDUP_REMOVED lines=11> */
[----:B------:R-:W4:Y:S01]  /*44df0*/  LDL.LU R23, [R1+0xe98] ;  /* 0x000e980001177983 */ /* 0x000f220000300800 */
[----:B--2---:R-:W-:-:S03]  /*44e00*/  IMAD.MOV.U32 R21, RZ, RZ, R28 ;  /* 0x000000ffff157224 */ /* 0x004fc600078e001c */
[----:B------:R-:W-:Y:S01]  /*44e10*/  STL [R1+0xf60], R26 ;  /* 0x000f601a01007387 */ /* 0x000fe20000100800 */
[----:B------:R-:W-:-:S03]  /*44e20*/  IADD3.X R30, R30, R3, RZ, P4, !PT ;  /* 0x000000031e1e7210 */ /* 0x000fc600027fe4ff */
[----:B------:R1:W-:Y:S04]  /*44e30*/  STL [R1+0xf5c], R28 ;  /* 0x000f5c1c01007387 */ /* 0x0003e80000100800 */
[----:B------:R2:W-:Y:S01]  /*44e40*/  STL [R1+0xf18], R7 ;  /* 0x000f180701007387 */ /* 0x0005e20000100800 */
[----:B------:R-:W-:-:S03]  /*44e50*/  ISETP.NE.U32.AND P1, PT, R4, RZ, PT ;  /* 0x000000ff0400720c */ /* 0x000fc60003f25070 */
[----:B-1----:R-:W4:Y:S01]  /*44e60*/  LDL.LU R28, [R1+0xedc] ;  /* 0x000edc00011c7983 */ /* 0x002f220000300800 */
[----:B------:R-:W-:-:S03]  /*44e70*/  IMAD.MOV.U32 R20, RZ, RZ, R26 ;  /* 0x000000ffff147224 */ /* 0x000fc600078e001a */
[----:B------:R-:W-:Y:S04]  /*44e80*/  STL [R1+0xf14], R30 ;  /* 0x000f141e01007387 */ /* 0x000fe80000100800 */
[----:B------:R-:W4:Y:S04]  /*44e90*/  LDL.LU R26, [R1+0xe94] ;  /* 0x000e9400011a7983 */ /* 0x000f280000300800 */
[----:B------:R1:W-:Y:S04]  /*44ea0*/  LDGSTS.E [R2+0x8d00], [R20.64], P2 ;  /* 0x08d0000014027fae */ /* 0x0003e80009121848 */
[----:B------:R-:W4:Y:S01]  /*44eb0*/  LDL.LU R31, [R1+0xea0] ;  /* 0x000ea000011f7983 */ /* 0x000f220000300800 */
        /* <DEDUP_REMOVED lines=11> */
[----:B-----5:R-:W-:-:S04]  /*44f70*/  IADD3 R22, P4, R22, R252, RZ ;  /* 0x000000fc16167210 */ /* 0x020fc80007f9e0ff */
[----:B------:R-:W-:Y:S01]  /*44f80*/  IADD3.X R24, R24, R3, RZ, P4, !PT ;  /* 0x0000000318187210 */ /* 0x000fe200027fe4ff */
[----:B------:R-:W-:Y:S04]  /*44f90*/  STL [R1+0xed8], R22 ;  /* 0x000ed81601007387 */ /* 0x000fe80000100800 */
[----:B------:R-:W2:Y:S01]  /*44fa0*/  LDL.LU R32, [R1+0xe9c] ;  /* 0x000e9c0001207983 */ /* 0x000ea20000300800 */
[----:B-1----:R-:W-:-:S03]  /*44fb0*/  IMAD.MOV.U32 R21, RZ, RZ, R24 ;  /* 0x000000ffff157224 */ /* 0x002fc600078e0018 */
[----:B------:R1:W-:Y:S04]  /*44fc0*/  STL [R1+0xed4], R24 ;  /* 0x000ed41801007387 */ /* 0x0003e80000100800 */
[----:B------:R-:W2:Y:S04]  /*44fd0*/  LDL.LU R25, [R1+0x3c8] ;  /* 0x0003c80001197983 */ /* 0x000ea80000300800 */
[----:B------:R-:W2:Y:S01]  /*44fe0*/  LDL.LU R29, [R1+0x3d0] ;  /* 0x0003d000011d7983 */ /* 0x000ea20000300800 */
[----:B------:R-:W-:-:S03]  /*44ff0*/  MOV R20, R22 ;  /* 0x0000001600147202 */ /* 0x000fc60000000f00 */
[----:B-1----:R-:W2:Y:S04]  /*45000*/  LDL.LU R24, [R1+0x3d4] ;  /* 0x0003d40001187983 */ /* 0x002ea80000300800 */
        /* <DEDUP_REMOVED lines=25> */
[----:B-1----:R-:W5:Y:S04]  /*451a0*/  LDL.LU R28, [R1+0x410] ;  /* 0x00041000011c7983 */ /* 0x002f680000300800 */
[----:B------:R-:W5:Y:S01]  /*451b0*/  LDL.LU R27, [R1+0x414] ;  /* 0x00041400011b7983 */ /* 0x000f620000300800 */
[----:B---3--:R-:W-:Y:S01]  /*451c0*/  MOV R20, R23 ;  /* 0x0000001700147202 */ /* 0x008fe20000000f00 */
[----:B------:R-:W-:Y:S01]  /*451d0*/  IMAD.MOV.U32 R21, RZ, RZ, R26 ;  /* 0x000000ffff157224 */ /* 0x000fe200078e001a */
[----:B------:R-:W-:Y:S01]  /*451e0*/  SEL R4, R4, RZ, !P0 ;  /* 0x000000ff04047207 */ /* 0x000fe20004000000 */
[----:B----4-:R-:W3:Y:S01]  /*451f0*/  LDL.LU R26, [R1+0x448] ;  /* 0x00044800011a7983 */ /* 0x010ee20000300800 */
        /* <DEDUP_REMOVED lines=20> */
[----:B----4-:R-:W4:Y:S04]  /*45340*/  LDL.LU R25, [R1+0x454] ;  /* 0x0004540001197983 */ /* 0x010f280000300800 */
        /* <DEDUP_REMOVED lines=11> */
[----:B------:R-:W-:-:S02]  /*45400*/  SEL R4, RZ, 0x4, !P1 ;  /* 0x00000004ff047807 */ /* 0x000fc40004800000 */
[----:B------:R-:W-:Y:S01]  /*45410*/  ISETP.GT.AND P2, PT, R5, 0x5e, PT ;  /* 0x0000005e0500780c */ /* 0x000fe20003f44270 */
[----:B------:R-:W-:Y:S01]  /*45420*/  IMAD.MOV.U32 R21, RZ, RZ, R30 ;  /* 0x000000ffff157224 */ /* 0x000fe200078e001e */
[----:B------:R-:W-:Y:S01]  /*45430*/  SEL R4, R4, RZ, !P0 ;  /* 0x000000ff04047207 */ /* 0x000fe20004000000 */
[----:B------:R-:W4:Y:S03]  /*45440*/  LDL.LU R31, [R1+0x494] ;  /* 0x00049400011f7983 */ /* 0x000f260000300800 */
[----:B------:R-:W-:Y:S02]  /*45450*/  ISETP.NE.U32.AND P1, PT, R4, RZ, PT ;  /* 0x000000ff0400720c */ /* 0x000fe40003f25070 */
[----:B------:R-:W-:Y:S02]  /*45460*/  MOV R20, R22 ;  /* 0x0000001600147202 */ /* 0x000fe40000000f00 */
[----:B------:R-:W4:Y:S01]  /*45470*/  LDL.LU R22, [R1+0x4cc] ;  /* 0x0004cc0001167983 */ /* 0x000f220000300800 */
[----:B------:R-:W-:-:S04]  /*45480*/  SEL R4, RZ, 0x4, !P2 ;  /* 0x00000004ff047807 */ /* 0x000fc80005000000 */
[----:B------:R-:W-:-:S04]  /*45490*/  SEL R4, R4, RZ, !P0 ;  /* 0x000000ff04047207 */ /* 0x000fc80004000000 */
[----:B------:R1:W-:Y:S01]  /*454a0*/  LDGSTS.E [R2+0xb400], [R20.64], P1 ;  /* 0x0b40000014027fae */ /* 0x0003e20008921848 */
[----:B------:R-:W-:Y:S02]  /*454b0*/  ISETP.NE.U32.AND P2, PT, R4, RZ, PT ;  /* 0x000000ff0400720c */ /* 0x000fe40003f45070 */
[----:B-----5:R-:W-:-:S05]  /*454c0*/  IADD3 R27, P3, R27, R252, RZ ;  /* 0x000000fc1b1b7210 */ /* 0x020fca0007f7e0ff */
        /* <DEDUP_REMOVED lines=13> */
[----:B-----5:R-:W-:-:S03]  /*455a0*/  IMAD.MOV.U32 R21, RZ, RZ, R26 ;  /* 0x000000ffff157224 */ /* 0x020fc600078e001a */
[----:B------:R-:W5:Y:S01]  /*455b0*/  LDL.LU R26, [R1+0x4d4] ;  /* 0x0004d400011a7983 */ /* 0x000f620000300800 */
        /* <DEDUP_REMOVED lines=43> */
[-C--:B-----5:R-:W-:Y:S01]  /*45870*/  IADD3 R26, P3, R26, R252.reuse, RZ ;  /* 0x000000fc1a1a7210 */ /* 0x0a0fe20007f7e0ff */
[----:B------:R-:W-:Y:S01]  /*45880*/  IMAD.MOV.U32 R21, RZ, RZ, R27 ;  /* 0x000000ffff157224 */ /* 0x000fe200078e001b */
[----:B------:R1:W-:Y:S03]  /*45890*/  STL [R1+0x4c8], R27 ;  /* 0x0004c81b01007387 */ /* 0x0003e60000100800 */
[----:B------:R-:W-:Y:S01]  /*458a0*/  IMAD.X R28, R28, 0x1, R3, P3 ;  /* 0x000000011c1c7824 */ /* 0x000fe200018e0603 */
[----:B------:R2:W-:Y:S01]  /*458b0*/  LDGSTS.E [R2+0xcc00], [R20.64], P2 ;  /* 0x0cc0000014027fae */ /* 0x0005e20009121848 */
[----:B------:R-:W-:-:S03]  /*458c0*/  IADD3 R23, P4, R23, R252, RZ ;  /* 0x000000fc17177210 */ /* 0x000fc60007f9e0ff */
[----:B-1----:R-:W3:Y:S01]  /*458d0*/  LDL.LU R27, [R1+0x554] ;  /* 0x00055400011b7983 */ /* 0x002ee20000300800 */
[----:B------:R-:W-:-:S03]  /*458e0*/  SEL R4, R4, RZ, !P0 ;  /* 0x000000ff04047207 */ /* 0x000fc60004000000 */
[----:B------:R-:W5:Y:S01]  /*458f0*/  LDL.LU R22, [R1+0x58c] ;  /* 0x00058c0001167983 */ /* 0x000f620000300800 */
        /* <DEDUP_REMOVED lines=8> */
[----:B-1----:R-:W5:Y:S04]  /*45980*/  LDL.LU R28, [R1+0x550] ;  /* 0x00055000011c7983 */ /* 0x002f680000300800 */
[----:B------:R-:W-:Y:S04]  /*45990*/  STL [R1+0x508], R30 ;  /* 0x0005081e01007387 */ /* 0x000fe80000100800 */
[----:B------:R-:W5:Y:S01]  /*459a0*/  LDL.LU R26, [R1+0x588] ;  /* 0x00058800011a7983 */ /* 0x000f620000300800 */
        /* <DEDUP_REMOVED lines=10> */
[----:B----4-:R-:W-:-:S04]  /*45a50*/  IADD3 R7, P4, R7, R252, RZ ;  /* 0x000000fc07077210 */ /* 0x010fc80007f9e0ff */
[----:B------:R-:W-:Y:S01]  /*45a60*/  IADD3.X R24, R24, R3, RZ, P4, !PT ;  /* 0x0000000318187210 */ /* 0x000fe200027fe4ff */
[----:B------:R-:W-:Y:S04]  /*45a70*/  STL [R1+0x54c], R7 ;  /* 0x00054c0701007387 */ /* 0x000fe80000100800 */
[----:B------:R-:W4:Y:S04]  /*45a80*/  LDL.LU R32, [R1+0x590] ;  /* 0x0005900001207983 */ /* 0x000f280000300800 */
[----:B------:R1:W-:Y:S04]  /*45a90*/  STL [R1+0x548], R24 ;  /* 0x0005481801007387 */ /* 0x0003e80000100800 */
[----:B------:R-:W4:Y:S01]  /*45aa0*/  LDL.LU R25, [R1+0x5c8] ;  /* 0x0005c80001197983 */ /* 0x000f220000300800 */
[----:B------:R-:W-:-:S03]  /*45ab0*/  IMAD.MOV.U32 R21, RZ, RZ, R29 ;  /* 0x000000ffff157224 */ /* 0x000fc600078e001d */
[----:B------:R-:W4:Y:S04]  /*45ac0*/  LDL.LU R30, [R1+0x5d0] ;  /* 0x0005d000011e7983 */ /* 0x000f280000300800 */
[----:B------:R-:W4:Y:S04]  /*45ad0*/  LDL.LU R29, [R1+0x5d4] ;  /* 0x0005d400011d7983 */ /* 0x000f280000300800 */
[----:B------:R1:W-:Y:S01]  /*45ae0*/  LDGSTS.E [R2+0xd500], [R20.64], P1 ;  /* 0x0d50000014027fae */ /* 0x0003e20008921848 */
[----:B------:R-:W-:Y:S01]  /*45af0*/  ISETP.GT.AND P2, PT, R5, 0x6e, PT ;  /* 0x0000006e0500780c */ /* 0x000fe20003f44270 */
[----:B-1----:R-:W-:Y:S01]  /*45b00*/  IMAD.MOV.U32 R21, RZ, RZ, R24 ;  /* 0x000000ffff157224 */ /* 0x002fe200078e0018 */
[----:B------:R-:W-:Y:S01]  /*45b10*/  MOV R20, R7 ;  /* 0x0000000700147202 */ /* 0x000fe20000000f00 */
[----:B------:R-:W4:Y:S04]  /*45b20*/  LDL.LU R24, [R1+0x608] ;  /* 0x0006080001187983 */ /* 0x000f280000300800 */
[----:B------:R-:W4:Y:S01]  /*45b30*/  LDL.LU R7, [R1+0x60c] ;  /* 0x00060c0001077983 */ /* 0x000f220000300800 */
        /* <DEDUP_REMOVED lines=9> */
[----:B-----5:R-:W-:-:S03]  /*45bd0*/  IADD3 R22, P4, R22, R252, RZ ;  /* 0x000000fc16167210 */ /* 0x020fc60007f9e0ff */
[----:B-1----:R-:W-:Y:S01]  /*45be0*/  IMAD.MOV.U32 R20, RZ, RZ, R27 ;  /* 0x000000ffff147224 */ /* 0x002fe200078e001b */
[----:B------:R-:W-:Y:S01]  /*45bf0*/  STL [R1+0x554], R27 ;  /* 0x0005541b01007387 */ /* 0x000fe20000100800 */
[----:B------:R-:W-:-:S04]  /*45c00*/  IMAD.X R28, R28, 0x1, R3, P3 ;  /* 0x000000011c1c7824 */ /* 0x000fc800018e0603 */
[----:B------:R-:W-:Y:S01]  /*45c10*/  IMAD.MOV.U32 R21, RZ, RZ, R28 ;  /* 0x000000ffff157224 */ /* 0x000fe200078e001c */
[----:B------:R-:W-:-:S04]  /*45c20*/  IADD3.X R26, R26, R3, RZ, P4, !PT ;  /* 0x000000031a1a7210 */ /* 0x000fc800027fe4ff */
[----:B------:R1:W-:Y:S01]  /*45c30*/  LDGSTS.E [R2+0xdd00], [R20.64], P2 ;  /* 0x0dd0000014027fae */ /* 0x0003e20009121848 */
[----:B--2---:R-:W-:-:S03]  /*45c40*/  IADD3 R31, P3, R31, R252, RZ ;  /* 0x000000fc1f1f7210 */ /* 0x004fc60007f7e0ff */
[----:B------:R2:W-:Y:S04]  /*45c50*/  STL [R1+0x550], R28 ;  /* 0x0005501c01007387 */ /* 0x0005e80000100800 */
[----:B------:R3:W-:Y:S01]  /*45c60*/  STL [R1+0x58c], R22 ;  /* 0x00058c1601007387 */ /* 0x0007e20000100800 */
[----:B------:R-:W-:Y:S02]  /*45c70*/  IADD3 R23, P4, R23, R252, RZ ;  /* 0x000000fc17177210 */ /* 0x000fe40007f9e0ff */
[----:B-1----:R-:W-:Y:S01]  /*45c80*/  MOV R20, R22 ;  /* 0x0000001600147202 */ /* 0x002fe20000000f00 */
[----:B------:R-:W-:Y:S01]  /*45c90*/  IMAD.MOV.U32 R21, RZ, RZ, R26 ;  /* 0x000000ffff157224 */ /* 0x000fe200078e001a */
[----:B------:R1:W-:Y:S04]  /*45ca0*/  STL [R1+0x588], R26 ;  /* 0x0005881a01007387 */ /* 0x0003e80000100800 */
[----:B--2---:R-:W2:Y:S04]  /*45cb0*/  LDL.LU R28, [R1+0x610] ;  /* 0x00061000011c7983 */ /* 0x004ea80000300800 */
[----:B---3--:R-:W3:Y:S04]  /*45cc0*/  LDL.LU R22, [R1+0x614] ;  /* 0x0006140001167983 */ /* 0x008ee80000300800 */
[----:B------:R5:W-:Y:S04]  /*45cd0*/  LDGSTS.E [R2+0xe400], [R20.64], P1 ;  /* 0x0e40000014027fae */ /* 0x000be80008921848 */
[----:B------:R-:W2:Y:S04]  /*45ce0*/  LDL.LU R27, [R1+0x648] ;  /* 0x00064800011b7983 */ /* 0x000ea80000300800 */
[----:B-1----:R-:W2:Y:S01]  /*45cf0*/  LDL.LU R26, [R1+0x64c] ;  /* 0x00064c00011a7983 */ /* 0x002ea20000300800 */
[----:B-----5:R-:W-:-:S03]  /*45d00*/  IMAD.MOV.U32 R20, RZ, RZ, R31 ;  /* 0x000000ffff147224 */ /* 0x020fc600078e001f */
[----:B------:R-:W-:Y:S01]  /*45d10*/  STL [R1+0x594], R31 ;  /* 0x0005941f01007387 */ /* 0x000fe20000100800 */
[----:B----4-:R-:W-:-:S04]  /*45d20*/  IMAD.X R32, R32, 0x1, R3, P3 ;  /* 0x0000000120207824 */ /* 0x010fc800018e0603 */
[----:B------:R-:W-:Y:S01]  /*45d30*/  IMAD.MOV.U32 R21, RZ, RZ, R32 ;  /* 0x000000ffff157224 */ /* 0x000fe200078e0020 */
[----:B------:R-:W-:Y:S01]  /*45d40*/  STL [R1+0x590], R32 ;  /* 0x0005902001007387 */ /* 0x000fe20000100800 */
[----:B------:R-:W-:-:S03]  /*45d50*/  IADD3.X R25, R25, R3, RZ, P4, !PT ;  /* 0x0000000319197210 */ /* 0x000fc600027fe4ff */
[----:B------:R-:W-:Y:S04]  /*45d60*/  STL [R1+0x5cc], R23 ;  /* 0x0005cc1701007387 */ /* 0x000fe80000100800 */
[----:B------:R1:W-:Y:S04]  /*45d70*/  LDGSTS.E [R2+0xe500], [R20.64], P1 ;  /* 0x0e50000014027fae */ /* 0x0003e80008921848 */
[----:B------:R4:W-:Y:S01]  /*45d80*/  STL [R1+0x5c8], R25 ;  /* 0x0005c81901007387 */ /* 0x0009e20000100800 */
[----:B-1----:R-:W-:Y:S01]  /*45d90*/  IMAD.MOV.U32 R21, RZ, RZ, R25 ;  /* 0x000000ffff157224 */ /* 0x002fe200078e0019 */
[----:B------:R-:W-:-:S02]  /*45da0*/  MOV R20, R23 ;  /* 0x0000001700147202 */ /* 0x000fc40000000f00 */
[----:B----4-:R-:W4:Y:S04]  /*45db0*/  LDL.LU R25, [R1+0x650] ;  /* 0x0006500001197983 */ /* 0x010f280000300800 */
[----:B------:R-:W5:Y:S01]  /*45dc0*/  LDL.LU R23, [R1+0x654] ;  /* 0x0006540001177983 */ /* 0x000f620000300800 */
[----:B------:R-:W-:-:S04]  /*45dd0*/  ISETP.GT.AND P2, PT, R5, 0x76, PT ;  /* 0x000000760500780c */ /* 0x000fc80003f44270 */
[----:B------:R-:W-:-:S04]  /*45de0*/  SEL R4, RZ, 0x4, !P2 ;  /* 0x00000004ff047807 */ /* 0x000fc80005000000 */
[----:B------:R-:W-:-:S04]  /*45df0*/  SEL R4, R4, RZ, !P0 ;  /* 0x000000ff04047207 */ /* 0x000fc80004000000 */
[----:B------:R-:W-:Y:S02]  /*45e00*/  ISETP.NE.U32.AND P2, PT, R4, RZ, PT ;  /* 0x000000ff0400720c */ /* 0x000fe40003f45070 */
[-C--:B------:R-:W-:Y:S02]  /*45e10*/  IADD3 R29, P3, R29, R252.reuse, RZ ;  /* 0x000000fc1d1d7210 */ /* 0x080fe40007f7e0ff */
[----:B------:R-:W-:-:S03]  /*45e20*/  IADD3 R7, P4, R7, R252, RZ ;  /* 0x000000fc07077210 */ /* 0x000fc60007f9e0ff */
[----:B------:R-:W-:Y:S01]  /*45e30*/  IMAD.X R30, R30, 0x1, R3, P3 ;  /* 0x000000011e1e7824 */ /* 0x000fe200018e0603 */
[----:B------:R-:W-:Y:S01]  /*45e40*/  IADD3.X R24, R24, R3, RZ, P4, !PT ;  /* 0x0000000318187210 */ /* 0x000fe200027fe4ff */
[----:B------:R-:W-:Y:S04]  /*45e50*/  STL [R1+0x5d4], R29 ;  /* 0x0005d41d01007387 */ /* 0x000fe80000100800 */
[----:B------:R1:W-:Y:S04]  /*45e60*/  LDGSTS.E [R2+0xec00], [R20.64], P2 ;  /* 0x0ec0000014027fae */ /* 0x0003e80009121848 */
[----:B------:R-:W-:Y:S01]  /*45e70*/  STL [R1+0x5d0], R30 ;  /* 0x0005d01e01007387 */ /* 0x000fe20000100800 */
[----:B-1----:R-:W-:-:S02]  /*45e80*/  IMAD.MOV.U32 R20, RZ, RZ, R29 ;  /* 0x000000ffff147224 */ /* 0x002fc400078e001d */
        /* <DEDUP_REMOVED lines=17> */
[----:B---3--:R-:W-:-:S05]  /*45fa0*/  IADD3 R22, P3, R22, R252, RZ ;  /* 0x000000fc16167210 */ /* 0x008fca0007f7e0ff */
[----:B--2---:R-:W-:Y:S01]  /*45fb0*/  IMAD.X R28, R28, 0x1, R3, P3 ;  /* 0x000000011c1c7824 */ /* 0x004fe200018e0603 */
[----:B------:R2:W-:Y:S01]  /*45fc0*/  STL [R1+0x614], R22 ;  /* 0x0006141601007387 */ /* 0x0005e20000100800 */
[----:B-1----:R-:W-:Y:S02]  /*45fd0*/  IMAD.MOV.U32 R20, RZ, RZ, R22 ;  /* 0x000000ffff147224 */ /* 0x002fe400078e0016 */
[----:B------:R-:W-:Y:S01]  /*45fe0*/  IMAD.MOV.U32 R21, RZ, RZ, R28 ;  /* 0x000000ffff157224 */ /* 0x000fe200078e001c */
[----:B------:R-:W-:Y:S01]  /*45ff0*/  IADD3 R26, P4, R26, R252, RZ ;  /* 0x000000fc1a1a7210 */ /* 0x000fe20007f9e0ff */
[----:B------:R-:W-:Y:S03]  /*46000*/  STL [R1+0x610], R28 ;  /* 0x0006101c01007387 */ /* 0x000fe60000100800 */
[----:B------:R-:W-:Y:S01]  /*46010*/  IADD3.X R27, R27, R3, RZ, P4, !PT ;  /* 0x000000031b1b7210 */ /* 0x000fe200027fe4ff */
[----:B------:R1:W-:Y:S04]  /*46020*/  STL [R1+0x64c], R26 ;  /* 0x00064c1a01007387 */ /* 0x0003e80000100800 */
[----:B------:R-:W3:Y:S04]  /*46030*/  LDL.LU R32, [R1+0x136c] ;  /* 0x00136c0001207983 */ /* 0x000ee80000300800 */
[----:B------:R1:W-:Y:S04]  /*46040*/  LDGSTS.E [R2+0xf500], [R20.64], P1 ;  /* 0x0f50000014027fae */ /* 0x0003e80008921848 */
[----:B------:R4:W-:Y:S04]  /*46050*/  STL [R1+0x648], R27 ;  /* 0x0006481b01007387 */ /* 0x0009e80000100800 */
[----:B--2---:R-:W2:Y:S01]  /*46060*/  LDL.LU R22, [R1+0x1334] ;  /* 0x0013340001167983 */ /* 0x004ea20000300800 */
[----:B-1----:R-:W-:Y:S01]  /*46070*/  MOV R20, R26 ;  /* 0x0000001a00147202 */ /* 0x002fe20000000f00 */
[----:B------:R-:W-:-:S02]  /*46080*/  IMAD.MOV.U32 R21, RZ, RZ, R27 ;  /* 0x000000ffff157224 */ /* 0x000fc400078e001b */
[----:B------:R-:W2:Y:S04]  /*46090*/  LDL.LU R33, [R1+0x1360] ;  /* 0x0013600001217983 */ /* 0x000ea80000300800 */
[----:B------:R-:W2:Y:S04]  /*460a0*/  LDL.LU R26, [R1+0x1328] ;  /* 0x00132800011a7983 */ /* 0x000ea80000300800 */
[----:B------:R1:W-:Y:S01]  /*460b0*/  LDGSTS.E [R2+0xfc00], [R20.64], P2 ;  /* 0x0fc0000014027fae */ /* 0x0003e20009121848 */
[----:B-----5:R-:W-:-:S05]  /*460c0*/  IADD3 R23, P3, R23, R252, RZ ;  /* 0x000000fc17177210 */ /* 0x020fca0007f7e0ff */
[----:B----4-:R-:W-:Y:S01]  /*460d0*/  IMAD.X R25, R25, 0x1, R3, P3 ;  /* 0x0000000119197824 */ /* 0x010fe200018e0603 */
[----:B------:R-:W-:Y:S03]  /*460e0*/  STL [R1+0x654], R23 ;  /* 0x0006541701007387 */ /* 0x000fe60000100800 */
[----:B-1----:R-:W-:Y:S01]  /*460f0*/  IMAD.MOV.U32 R21, RZ, RZ, R25 ;  /* 0x000000ffff157224 */ /* 0x002fe200078e0019 */
[----:B------:R1:W-:Y:S04]  /*46100*/  STL [R1+0x650], R25 ;  /* 0x0006501901007387 */ /* 0x0003e80000100800 */
[----:B------:R-:W4:Y:S01]  /*46110*/  LDL.LU R27, [R1+0x1320] ;  /* 0x00132000011b7983 */ /* 0x000f220000300800 */
[----:B------:R-:W-:-:S03]  /*46120*/  MOV R20, R23 ;  /* 0x0000001700147202 */ /* 0x000fc60000000f00 */
[----:B-1----:R-:W5:Y:S04]  /*46130*/  LDL.LU R25, [R1+0x132c] ;  /* 0x00132c0001197983 */ /* 0x002f680000300800 */
[----:B------:R-:W4:Y:S04]  /*46140*/  LDL.LU R31, [R1+0x12e8] ;  /* 0x0012e800011f7983 */ /* 0x000f280000300800 */
[----:B------:R-:W4:Y:S04]  /*46150*/  LDL.LU R23, [R1+0x12f4] ;  /* 0x0012f40001177983 */ /* 0x000f280000300800 */
[----:B------:R-:W1:Y:S01]  /*46160*/  S2R R89, SR_TID.X ;  /* 0x0000000000597919 */ /* 0x000e620000002100 */
[----:B------:R-:W-:-:S03]  /*46170*/  ISETP.GT.AND P1, PT, R5, 0x3, PT ;  /* 0x000000030500780c */ /* 0x000fc60003f24270 */
[----:B------:R1:W-:Y:S01]  /*46180*/  LDGSTS.E [R2+0xfd00], [R20.64], P2 ;  /* 0x0fd0000014027fae */ /* 0x0003e20009121848 */
[----:B------:R-:W-:-:S04]  /*46190*/  SEL R4, RZ, 0x4, !P1 ;  /* 0x00000004ff047807 */ /* 0x000fc80004800000 */
[----:B------:R-:W-:-:S04]  /*461a0*/  SEL R4, R4, RZ, !P0 ;  /* 0x000000ff04047207 */ /* 0x000fc80004000000 */
[----:B------:R-:W-:Y:S02]  /*461b0*/  ISETP.NE.U32.AND P1, PT, R4, RZ, PT ;  /* 0x000000ff0400720c */ /* 0x000fe40003f25070 */
[----:B-1----:R-:W-:Y:S02]  /*461c0*/  LOP3.LUT R89, R89, 0x3f, RZ, 0xc0, !PT ;  /* 0x0000003f59597812 */ /* 0x002fe400078ec0ff */
[----:B------:R-:W-:-:S03]  /*461d0*/  IADD3 R7, P2, R7, R252, RZ ;  /* 0x000000fc07077210 */ /* 0x000fc60007f5e0ff */
[----:B------:R-:W-:Y:S02]  /*461e0*/  IMAD.SHL.U32 R89, R89, 0x4, RZ ;  /* 0x0000000459597824 */ /* 0x000fe400078e00ff */
[----:B------:R-:W-:Y:S01]  /*461f0*/  IMAD.X R24, R24, 0x1, R3, P2 ;  /* 0x0000000118187824 */ /* 0x000fe200010e0603 */
[----:B------:R-:W-:Y:S02]  /*46200*/  STL [R1+0x1374], R7 ;  /* 0x0013740701007387 */ /* 0x000fe40000100800 */
[----:B------:R-:W-:Y:S02]  /*46210*/  LOP3.LUT R28, R89, 0x60, RZ, 0x3c, !PT ;  /* 0x00000060591c7812 */ /* 0x000fe400078e3cff */
[----:B------:R-:W-:Y:S01]  /*46220*/  MOV R4, UR5 ;  /* 0x0000000500047c02 */ /* 0x000fe20008000f00 */
[----:B------:R1:W-:Y:S04]  /*46230*/  STL [R1+0x1368], R24 ;  /* 0x0013681801007387 */ /* 0x0003e80000100800 */
[----:B------:R-:W4:Y:S01]  /*46240*/  LDL.LU R30, [R1+0x12e0] ;  /* 0x0012e000011e7983 */ /* 0x000f220000300800 */
[----:B------:R-:W-:-:S03]  /*46250*/  IMAD R4, R4, 0x10000, R28 ;  /* 0x0001000004047824 */ /* 0x000fc600078e021c */
[----:B------:R-:W4:Y:S01]  /*46260*/  LDL.LU R29, [R1+0x12ec] ;  /* 0x0012ec00011d7983 */ /* 0x000f220000300800 */
[----:B------:R-:W-:-:S03]  /*46270*/  IMAD.MOV.U32 R21, RZ, RZ, R24 ;  /* 0x000000ffff157224 */ /* 0x000fc600078e0018 */
[----:B------:R-:W4:Y:S04]  /*46280*/  LDL.LU R28, [R1+0x12a8] ;  /* 0x0012a800011c7983 */ /* 0x000f280000300800 */
[----:B-1----:R-:W4:Y:S01]  /*46290*/  LDL.LU R24, [R1+0x12b4] ;  /* 0x0012b40001187983 */ /* 0x002f220000300800 */
        /* <DEDUP_REMOVED lines=8> */
[----:B--2---:R-:W-:Y:S01]  /*46320*/  IADD3 R22, P4, R22, R252, RZ ;  /* 0x000000fc16167210 */ /* 0x004fe20007f9e0ff */
[----:B------:R-:W-:-:S04]  /*46330*/  IMAD.X R33, R33, 0x1, R3, P3 ;  /* 0x0000000121217824 */ /* 0x000fc800018e0603 */
[----:B------:R-:W-:Y:S01]  /*46340*/  IMAD.MOV.U32 R21, RZ, RZ, R33 ;  /* 0x000000ffff157224 */ /* 0x000fe200078e0021 */
[----:B------:R-:W-:Y:S01]  /*46350*/  IADD3.X R26, R26, R3, RZ, P4, !PT ;  /* 0x000000031a1a7210 */ /* 0x000fe200027fe4ff */
[----:B------:R-:W-:Y:S04]  /*46360*/  STL [R1+0x136c], R32 ;  /* 0x00136c2001007387 */ /* 0x000fe80000100800 */
[----:B------:R-:W-:Y:S04]  /*46370*/  STL [R1+0x1360], R33 ;  /* 0x0013602101007387 */ /* 0x000fe80000100800 */
[----:B------:R1:W-:Y:S04]  /*46380*/  LDGSTS.E [R4+0x700], [R20.64], P1 ;  /* 0x0070000014047fae */ /* 0x0003e80008921848 */
[----:B------:R-:W-:Y:S04]  /*46390*/  STL [R1+0x1334], R22 ;  /* 0x0013341601007387 */ /* 0x000fe80000100800 */
[----:B------:R2:W-:Y:S01]  /*463a0*/  STL [R1+0x1328], R26 ;  /* 0x0013281a01007387 */ /* 0x0005e20000100800 */
[----:B-1----:R-:W-:Y:S01]  /*463b0*/  MOV R20, R22 ;  /* 0x0000001600147202 */ /* 0x002fe20000000f00 */
[----:B------:R-:W-:-:S02]  /*463c0*/  IMAD.MOV.U32 R21, RZ, RZ, R26 ;  /* 0x000000ffff157224 */ /* 0x000fc400078e001a */
[----:B--2---:R-:W2:Y:S04]  /*463d0*/  LDL.LU R26, [R1+0x12ac] ;  /* 0x0012ac00011a7983 */ /* 0x004ea80000300800 */
[----:B------:R-:W3:Y:S04]  /*463e0*/  LDL.LU R22, [R1+0x1274] ;  /* 0x0012740001167983 */ /* 0x000ee80000300800 */
[----:B------:R1:W-:Y:S01]  /*463f0*/  LDGSTS.E [R4+0xe00], [R20.64], P2 ;  /* 0x00e0000014047fae */ /* 0x0003e20009121848 */
[----:B-----5:R-:W-:-:S05]  /*46400*/  IADD3 R25, P3, R25, R252, RZ ;  /* 0x000000fc19197210 */ /* 0x020fca0007f7e0ff */
[----:B----4-:R-:W-:Y:S01]  /*46410*/  IMAD.X R27, R27, 0x1, R3, P3 ;  /* 0x000000011b1b7824 */ /* 0x010fe200018e0603 */
[----:B------:R-:W-:Y:S01]  /*46420*/  IADD3 R23, P4, R23, R252, RZ ;  /* 0x000000fc17177210 */ /* 0x000fe20007f9e0ff */
[----:B------:R-:W-:Y:S03]  /*46430*/  STL [R1+0x132c], R25 ;  /* 0x00132c1901007387 */ /* 0x000fe60000100800 */
[----:B------:R-:W-:Y:S01]  /*46440*/  IADD3.X R31, R31, R3, RZ, P4, !PT ;  /* 0x000000031f1f7210 */ /* 0x000fe200027fe4ff */
[----:B------:R4:W-:Y:S01]  /*46450*/  STL [R1+0x1320], R27 ;  /* 0x0013201b01007387 */ /* 0x0009e20000100800 */
[----:B-1----:R-:W-:-:S03]  /*46460*/  IMAD.MOV.U32 R21, RZ, RZ, R27 ;  /* 0x000000ffff157224 */ /* 0x002fc600078e001b */
[----:B------:R1:W-:Y:S01]  /*46470*/  STL [R1+0x12f4], R23 ;  /* 0x0012f41701007387 */ /* 0x0003e20000100800 */
[----:B------:R-:W-:-:S03]  /*46480*/  IMAD.MOV.U32 R20, RZ, RZ, R25 ;  /* 0x000000ffff147224 */ /* 0x000fc600078e0019 */
[----:B----4-:R-:W4:Y:S04]  /*46490*/  LDL.LU R27, [R1+0x12a0] ;  /* 0x0012a000011b7983 */ /* 0x010f280000300800 */
        /* <DEDUP_REMOVED lines=10> */
[----:B------:R-:W5:Y:S09]  /*46540*/  LDL.LU R23, [R1+0x1234] ;  /* 0x0012340001177983 */ /* 0x000f720000300800 */
[----:B------:R1:W-:Y:S01]  /*46550*/  LDGSTS.E [R4+0x1600], [R20.64], P1 ;  /* 0x0160000014047fae */ /* 0x0003e20008921848 */
[----:B------:R-:W-:-:S05]  /*46560*/  IADD3 R29, P3, R29, R252, RZ ;  /* 0x000000fc1d1d7210 */ /* 0x000fca0007f7e0ff */
[----:B------:R-:W-:Y:S01]  /*46570*/  IMAD.X R30, R30, 0x1, R3, P3 ;  /* 0x000000011e1e7824 */ /* 0x000fe200018e0603 */
[----:B------:R-:W-:Y:S01]  /*46580*/  IADD3 R24, P4, R24, R252, RZ ;  /* 0x000000fc18187210 */ /* 0x000fe20007f9e0ff */
[----:B------:R1:W-:Y:S02]  /*46590*/  STL [R1+0x12ec], R29 ;  /* 0x0012ec1d01007387 */ /* 0x0003e40000100800 */
[----:B-1----:R-:W-:Y:S01]  /*465a0*/  IMAD.MOV.U32 R20, RZ, RZ, R29 ;  /* 0x000000ffff147224 */ /* 0x002fe200078e001d */
[----:B------:R-:W-:Y:S01]  /*465b0*/  IADD3.X R28, R28, R3, RZ, P4, !PT ;  /* 0x000000031c1c7210 */ /* 0x000fe200027fe4ff */
[----:B------:R1:W-:Y:S01]  /*465c0*/  STL [R1+0x12e0], R30 ;  /* 0x0012e01e01007387 */ /* 0x0003e20000100800 */
[----:B------:R-:W-:-:S03]  /*465d0*/  IMAD.MOV.U32 R21, RZ, RZ, R30 ;  /* 0x000000ffff157224 */ /* 0x000fc600078e001e */
[----:B------:R-:W-:Y:S04]  /*465e0*/  STL [R1+0x12b4], R24 ;  /* 0x0012b41801007387 */ /* 0x000fe80000100800 */
[----:B------:R-:W5:Y:S04]  /*465f0*/  LDL.LU R33, [R1+0x1260] ;  /* 0x0012600001217983 */ /* 0x000f680000300800 */
[----:B------:R1:W-:Y:S04]  /*46600*/  STL [R1+0x12a8], R28 ;  /* 0x0012a81c01007387 */ /* 0x0003e80000100800 */
[----:B------:R-:W5:Y:S04]  /*46610*/  LDL.LU R29, [R1+0x1228] ;  /* 0x00122800011d7983 */ /* 0x000f680000300800 */
[----:B------:R1:W-:Y:S04]  /*46620*/  LDGSTS.E [R4+0x1700], [R20.64], P1 ;  /* 0x0170000014047fae */ /* 0x0003e80008921848 */
[----:B-1----:R-:W5:Y:S01]  /*46630*/  LDL.LU R30, [R1+0x1220] ;  /* 0x00122000011e7983 */ /* 0x002f620000300800 */
[----:B------:R-:W-:-:S03]  /*46640*/  IMAD.MOV.U32 R21, RZ, RZ, R28 ;  /* 0x000000ffff157224 */ /* 0x000fc600078e001c */
[----:B------:R-:W5:Y:S01]  /*46650*/  LDL.LU R28, [R1+0x122c] ;  /* 0x00122c00011c7983 */ /* 0x000f620000300800 */
[----:B------:R-:W-:-:S03]  /*46660*/  MOV R20, R24 ;  /* 0x0000001800147202 */ /* 0x000fc60000000f00 */
[----:B------:R-:W5:Y:S04]  /*46670*/  LDL.LU R31, [R1+0x11e8] ;  /* 0x0011e800011f7983 */ /* 0x000f680000300800 */
[----:B------:R-:W5:Y:S01]  /*46680*/  LDL.LU R24, [R1+0x11f4] ;  /* 0x0011f40001187983 */ /* 0x000f620000300800 */
[----:B------:R-:W-:-:S04]  /*46690*/  ISETP.GT.AND P2, PT, R5, 0xf, PT ;  /* 0x0000000f0500780c */ /* 0x000fc80003f44270 */
[----:B------:R-:W-:-:S04]  /*466a0*/  SEL R7, RZ, 0x4, !P2 ;  /* 0x00000004ff077807 */ /* 0x000fc80005000000 */
[----:B------:R-:W-:-:S04]  /*466b0*/  SEL R7, R7, RZ, !P0 ;  /* 0x000000ff07077207 */ /* 0x000fc80004000000 */
[----:B------:R-:W-:Y:S11]  /*466c0*/  ISETP.NE.U32.AND P2, PT, R7, RZ, PT ;  /* 0x000000ff0700720c */ /* 0x000ff60003f45070 */
[----:B------:R-:W-:Y:S02]  /*466d0*/  @!UPT UIADD3 URZ, URZ, URZ, URZ ;  /* 0x0000003f3f3ff290 */ /* 0x000fe4000fffe03f */
[----:B------:R1:W-:Y:S01]  /*466e0*/  LDGSTS.E [R4+0x1e00], [R20.64], P2 ;  /* 0x01e0000014047fae */ /* 0x0003e20009121848 */
[-C--:B--2---:R-:W-:Y:S02]  /*466f0*/  IADD3 R26, P3, R26, R252.reuse, RZ ;  /* 0x000000fc1a1a7210 */ /* 0x084fe40007f7e0ff */
[----:B---3--:R-:W-:-:S03]  /*46700*/  IADD3 R22, P4, R22, R252, RZ ;  /* 0x000000fc16167210 */ /* 0x008fc60007f9e0ff */
[----:B------:R-:W-:Y:S01]  /*46710*/  STL [R1+0x12ac], R26 ;  /* 0x0012ac1a01007387 */ /* 0x000fe20000100800 */
[----:B-1----:R-:W-:Y:S02]  /*46720*/  IMAD.MOV.U32 R20, RZ, RZ, R26 ;  /* 0x000000ffff147224 */ /* 0x002fe400078e001a */
[----:B----4-:R-:W-:-:S04]  /*46730*/  IMAD.X R27, R27, 0x1, R3, P3 ;  /* 0x000000011b1b7824 */ /* 0x010fc800018e0603 */
[----:B------:R-:W-:Y:S01]  /*46740*/  IMAD.MOV.U32 R21, RZ, RZ, R27 ;  /* 0x000000ffff157224 */ /* 0x000fe200078e001b */
[----:B------:R1:W-:Y:S01]  /*46750*/  STL [R1+0x12a0], R27 ;  /* 0x0012a01b01007387 */ /* 0x0003e20000100800 */
[----:B-----5:R-:W-:-:S03]  /*46760*/  IADD3.X R25, R25, R3, RZ, P4, !PT ;  /* 0x0000000319197210 */ /* 0x020fc600027fe4ff */
[----:B------:R-:W-:Y:S04]  /*46770*/  STL [R1+0x1274], R22 ;  /* 0x0012741601007387 */ /* 0x000fe80000100800 */
[----:B------:R2:W-:Y:S04]  /*46780*/  STL [R1+0x1268], R25 ;  /* 0x0012681901007387 */ /* 0x0005e80000100800 */
[----:B-1----:R-:W3:Y:S04]  /*46790*/  LDL.LU R27, [R1+0x11e0] ;  /* 0x0011e000011b7983 */ /* 0x002ee80000300800 */
[----:B------:R-:W4:Y:S04]  /*467a0*/  LDL.LU R26, [R1+0x11ec] ;  /* 0x0011ec00011a7983 */ /* 0x000f280000300800 */
[----:B------:R1:W-:Y:S02]  /*467b0*/  LDGSTS.E [R4+0x1f00], [R20.64], P2 ;  /* 0x01f0000014047fae */ /* 0x0003e40009121848 */
[----:B-1----:R-:W-:Y:S01]  /*467c0*/  IMAD.MOV.U32 R21, RZ, RZ, R25 ;  /* 0x000000ffff157224 */ /* 0x002fe200078e0019 */
[----:B------:R-:W-:Y:S01]  /*467d0*/  MOV R20, R22 ;  /* 0x0000001600147202 */ /* 0x000fe20000000f00 */
[----:B--2---:R-:W2:Y:S04]  /*467e0*/  LDL.LU R25, [R1+0x11a8] ;  /* 0x0011a80001197983 */ /* 0x004ea80000300800 */
        /* <DEDUP_REMOVED lines=9> */
[----:B------:R-:W-:Y:S01]  /*46880*/  IADD3 R23, P4, R23, R252, RZ ;  /* 0x000000fc17177210 */ /* 0x000fe20007f9e0ff */
[----:B------:R-:W-:Y:S01]  /*46890*/  IMAD.X R33, R33, 0x1, R3, P3 ;  /* 0x0000000121217824 */ /* 0x000fe200018e0603 */
[----:B------:R-:W-:-:S03]  /*468a0*/  ISETP.NE.U32.AND P2, PT, R7, RZ, PT ;  /* 0x000000ff0700720c */ /* 0x000fc60003f45070 */
[----:B------:R1:W-:Y:S01]  /*468b0*/  LDGSTS.E [R4+0x2600], [R20.64], P1 ;  /* 0x0260000014047fae */ /* 0x0003e20008921848 */
[----:B------:R-:W-:-:S03]  /*468c0*/  IADD3.X R29, R29, R3, RZ, P4, !PT ;  /* 0x000000031d1d7210 */ /* 0x000fc600027fe4ff */
[----:B------:R-:W-:Y:S01]  /*468d0*/  STL [R1+0x126c], R32 ;  /* 0x00126c2001007387 */ /* 0x000fe20000100800 */
[----:B-1----:R-:W-:Y:S02]  /*468e0*/  IMAD.MOV.U32 R20, RZ, RZ, R32 ;  /* 0x000000ffff147224 */ /* 0x002fe400078e0020 */
[----:B------:R-:W-:Y:S01]  /*468f0*/  IMAD.MOV.U32 R21, RZ, RZ, R33 ;  /* 0x000000ffff157224 */ /* 0x000fe200078e0021 */
[-C--:B------:R-:W-:Y:S01]  /*46900*/  IADD3 R28, P3, R28, R252.reuse, RZ ;  /* 0x000000fc1c1c7210 */ /* 0x080fe20007f7e0ff */
[----:B------:R-:W-:Y:S04]  /*46910*/  STL [R1+0x1260], R33 ;  /* 0x0012602101007387 */ /* 0x000fe80000100800 */
[----:B------:R1:W-:Y:S01]  /*46920*/  LDGSTS.E [R4+0x2700], [R20.64], P1 ;  /* 0x0270000014047fae */ /* 0x0003e20008921848 */
[----:B------:R-:W-:Y:S01]  /*46930*/  IMAD.X R30, R30, 0x1, R3, P3 ;  /* 0x000000011e1e7824 */ /* 0x000fe200018e0603 */
[----:B------:R-:W-:-:S02]  /*46940*/  IADD3 R24, P4, R24, R252, RZ ;  /* 0x000000fc18187210 */ /* 0x000fc40007f9e0ff */
[----:B------:R-:W-:Y:S04]  /*46950*/  STL [R1+0x1234], R23 ;  /* 0x0012341701007387 */ /* 0x000fe80000100800 */
[----:B------:R1:W-:Y:S01]  /*46960*/  STL [R1+0x1228], R29 ;  /* 0x0012281d01007387 */ /* 0x0003e20000100800 */
[----:B------:R-:W-:Y:S02]  /*46970*/  IADD3.X R31, R31, R3, RZ, P4, !PT ;  /* 0x000000031f1f7210 */ /* 0x000fe400027fe4ff */
[----:B-1----:R-:W-:Y:S01]  /*46980*/  MOV R20, R23 ;  /* 0x0000001700147202 */ /* 0x002fe20000000f00 */
[----:B------:R-:W-:Y:S02]  /*46990*/  IMAD.MOV.U32 R21, RZ, RZ, R29 ;  /* 0x000000ffff157224 */ /* 0x000fe400078e001d */
[----:B------:R-:W2:Y:S04]  /*469a0*/  LDL.LU R29, [R1+0x11ac] ;  /* 0x0011ac00011d7983 */ /* 0x000ea80000300800 */
[----:B------:R-:W2:Y:S04]  /*469b0*/  LDL.LU R23, [R1+0x1174] ;  /* 0x0011740001177983 */ /* 0x000ea80000300800 */
[----:B------:R-:W-:Y:S04]  /*469c0*/  STL [R1+0x122c], R28 ;  /* 0x00122c1c01007387 */ /* 0x000fe80000100800 */
[----:B------:R1:W-:Y:S04]  /*469d0*/  LDGSTS.E [R4+0x2e00], [R20.64], P2 ;  /* 0x02e0000014047fae */ /* 0x0003e80009121848 */
[----:B------:R1:W-:Y:S04]  /*469e0*/  STL [R1+0x1220], R30 ;  /* 0x0012201e01007387 */ /* 0x0003e80000100800 */
[----:B------:R1:W-:Y:S02]  /*469f0*/  STL [R1+0x11f4], R24 ;  /* 0x0011f41801007387 */ /* 0x0003e40000100800 */
[----:B-1----:R-:W-:-:S02]  /*46a00*/  IMAD.MOV.U32 R21, RZ, RZ, R30 ;  /* 0x000000ffff157224 */ /* 0x002fc400078e001e */
[----:B------:R-:W2:Y:S01]  /*46a10*/  LDL.LU R30, [R1+0x1190] ;  /* 0x00119000011e7983 */ /* 0x000ea20000300800 */
[----:B------:R-:W-:-:S03]  /*46a20*/  IMAD.MOV.U32 R20, RZ, RZ, R28 ;  /* 0x000000ffff147224 */ /* 0x000fc600078e001c */
[----:B------:R-:W-:Y:S04]  /*46a30*/  STL [R1+0x11e8], R31 ;  /* 0x0011e81f01007387 */ /* 0x000fe80000100800 */
[----:B------:R-:W2:Y:S01]  /*46a40*/  LDL.LU R28, [R1+0x1168] ;  /* 0x00116800011c7983 */ /* 0x000ea20000300800 */
[----:B------:R-:W-:-:S03]  /*46a50*/  ISETP.GT.AND P1, PT, R5, 0x1b, PT ;  /* 0x0000001b0500780c */ /* 0x000fc60003f24270 */
[----:B------:R1:W-:Y:S01]  /*46a60*/  LDGSTS.E [R4+0x2f00], [R20.64], P2 ;  /* 0x02f0000014047fae */ /* 0x0003e20009121848 */
[----:B------:R-:W-:-:S03]  /*46a70*/  SEL R7, RZ, 0x4, !P1 ;  /* 0x00000004ff077807 */ /* 0x000fc60004800000 */
[----:B------:R-:W2:Y:S01]  /*46a80*/  LDL.LU R32, [R1+0x116c] ;  /* 0x00116c0001207983 */ /* 0x000ea20000300800 */
[----:B------:R-:W-:-:S04]  /*46a90*/  SEL R7, R7, RZ, !P0 ;  /* 0x000000ff07077207 */ /* 0x000fc80004000000 */
[----:B------:R-:W-:Y:S02]  /*46aa0*/  ISETP.NE.U32.AND P1, PT, R7, RZ, PT ;  /* 0x000000ff0700720c */ /* 0x000fe40003f25070 */
[----:B-1----:R-:W-:Y:S01]  /*46ab0*/  MOV R20, R24 ;  /* 0x0000001800147202 */ /* 0x002fe20000000f00 */
[----:B------:R-:W-:Y:S01]  /*46ac0*/  IMAD.MOV.U32 R21, RZ, RZ, R31 ;  /* 0x000000ffff157224 */ /* 0x000fe200078e001f */
[----:B------:R-:W2:Y:S09]  /*46ad0*/  LDL.LU R24, [R1+0x1134] ;  /* 0x0011340001187983 */ /* 0x000eb20000300800 */
[----:B------:R1:W-:Y:S01]  /*46ae0*/  LDGSTS.E [R4+0x3600], [R20.64], P1 ;  /* 0x0360000014047fae */ /* 0x0003e20008921848 */
        /* <DEDUP_REMOVED lines=14> */
[----:B-1----:R-:W5:Y:S04]  /*46bd0*/  LDL.LU R27, [R1+0x1110] ;  /* 0x00111000011b7983 */ /* 0x002f680000300800 */
[----:B----4-:R-:W4:Y:S01]  /*46be0*/  LDL.LU R25, [R1+0x112c] ;  /* 0x00112c0001197983 */ /* 0x010f220000300800 */
        /* <DEDUP_REMOVED lines=9> */
[-C--:B------:R-:W-:Y:S02]  /*46c80*/  IADD3 R29, P3, R29, R252.reuse, RZ ;  /* 0x000000fc1d1d7210 */ /* 0x080fe40007f7e0ff */
[----:B------:R-:W-:-:S03]  /*46c90*/  IADD3 R23, P4, R23, R252, RZ ;  /* 0x000000fc17177210 */ /* 0x000fc60007f9e0ff */
[----:B------:R-:W-:Y:S01]  /*46ca0*/  STL [R1+0x11ac], R29 ;  /* 0x0011ac1d01007387 */ /* 0x000fe20000100800 */
[----:B-1----:R-:W-:Y:S01]  /*46cb0*/  IMAD.MOV.U32 R20, RZ, RZ, R29 ;  /* 0x000000ffff147224 */ /* 0x002fe200078e001d */
[----:B------:R-:W-:Y:S01]  /*46cc0*/  ISETP.GT.AND P1, PT, R5, 0x23, PT ;  /* 0x000000230500780c */ /* 0x000fe20003f24270 */
        /* <DEDUP_REMOVED lines=9> */
[----:B------:R-:W-:Y:S01]  /*46d60*/  SEL R7, RZ, 0x4, !P1 ;  /* 0x00000004ff077807 */ /* 0x000fe20004800000 */
[----:B-1----:R-:W-:Y:S01]  /*46d70*/  IMAD.MOV.U32 R21, RZ, RZ, R28 ;  /* 0x000000ffff157224 */ /* 0x002fe200078e001c */
[----:B------:R-:W-:Y:S01]  /*46d80*/  MOV R20, R23 ;  /* 0x0000001700147202 */ /* 0x000fe20000000f00 */
[----:B------:R-:W5:Y:S04]  /*46d90*/  LDL.LU R28, [R1+0x10a8] ;  /* 0x0010a800011c7983 */ /* 0x000f680000300800 */
[----:B------:R-:W5:Y:S01]  /*46da0*/  LDL.LU R23, [R1+0x10b4] ;  /* 0x0010b40001177983 */ /* 0x000f620000300800 */
[----:B------:R-:W-:-:S02]  /*46db0*/  SEL R7, R7, RZ, !P0 ;  /* 0x000000ff07077207 */ /* 0x000fc40004000000 */
[----:B------:R-:W-:Y:S02]  /*46dc0*/  ISETP.GT.AND P2, PT, R5, 0x27, PT ;  /* 0x000000270500780c */ /* 0x000fe40003f44270 */
[----:B------:R-:W-:Y:S02]  /*46dd0*/  ISETP.NE.U32.AND P1, PT, R7, RZ, PT ;  /* 0x000000ff0700720c */ /* 0x000fe40003f25070 */
[----:B------:R-:W-:Y:S02]  /*46de0*/  SEL R7, RZ, 0x4, !P2 ;  /* 0x00000004ff077807 */ /* 0x000fe40005000000 */
[-C--:B------:R-:W-:Y:S02]  /*46df0*/  IADD3 R32, P3, R32, R252.reuse, RZ ;  /* 0x000000fc20207210 */ /* 0x080fe40007f7e0ff */
[----:B------:R-:W-:Y:S02]  /*46e00*/  SEL R7, R7, RZ, !P0 ;  /* 0x000000ff07077207 */ /* 0x000fe40004000000 */
[----:B------:R-:W-:-:S02]  /*46e10*/  IADD3 R24, P4, R24, R252, RZ ;  /* 0x000000fc18187210 */ /* 0x000fc40007f9e0ff */
        /* <DEDUP_REMOVED lines=10> */
[----:B------:R-:W-:Y:S02]  /*46ec0*/  STL [R1+0x1134], R24 ;  /* 0x0011341801007387 */ /* 0x000fe40000100800 */
[----:B-----5:R-:W-:Y:S02]  /*46ed0*/  IMAD.X R27, R27, 0x1, R3, P3 ;  /* 0x000000011b1b7824 */ /* 0x020fe400018e0603 */
[----:B------:R2:W-:Y:S01]  /*46ee0*/  STL [R1+0x1128], R26 ;  /* 0x0011281a01007387 */ /* 0x0005e20000100800 */
[----:B------:R-:W-:Y:S01]  /*46ef0*/  IADD3 R22, P4, R22, R252, RZ ;  /* 0x000000fc16167210 */ /* 0x000fe20007f9e0ff */
[----:B-1----:R-:W-:Y:S01]  /*46f00*/  IMAD.MOV.U32 R21, RZ, RZ, R26 ;  /* 0x000000ffff157224 */ /* 0x002fe200078e001a */
[----:B------:R-:W-:Y:S02]  /*46f10*/  MOV R20, R24 ;  /* 0x0000001800147202 */ /* 0x000fe40000000f00 */
[----:B------:R-:W-:-:S03]  /*46f20*/  IADD3.X R31, R31, R3, RZ, P4, !PT ;  /* 0x000000031f1f7210 */ /* 0x000fc600027fe4ff */
[----:B------:R1:W-:Y:S04]  /*46f30*/  LDGSTS.E [R4+0x4e00], [R20.64], P2 ;  /* 0x04e0000014047fae */ /* 0x0003e80009121848 */
[----:B--2---:R-:W2:Y:S04]  /*46f40*/  LDL.LU R26, [R1+0x10ac] ;  /* 0x0010ac00011a7983 */ /* 0x004ea80000300800 */
[----:B------:R-:W3:Y:S04]  /*46f50*/  LDL.LU R24, [R1+0x1074] ;  /* 0x0010740001187983 */ /* 0x000ee80000300800 */
[----:B------:R-:W-:Y:S01]  /*46f60*/  STL [R1+0x112c], R25 ;  /* 0x00112c1901007387 */ /* 0x000fe20000100800 */
[----:B-1----:R-:W-:-:S03]  /*46f70*/  IMAD.MOV.U32 R21, RZ, RZ, R27 ;  /* 0x000000ffff157224 */ /* 0x002fc600078e001b */
[----:B------:R1:W-:Y:S04]  /*46f80*/  STL [R1+0x1110], R27 ;  /* 0x0011101b01007387 */ /* 0x0003e80000100800 */
[----:B------:R4:W-:Y:S01]  /*46f90*/  STL [R1+0x10f4], R22 ;  /* 0x0010f41601007387 */ /* 0x0009e20000100800 */
[----:B------:R-:W-:-:S03]  /*46fa0*/  IMAD.MOV.U32 R20, RZ, RZ, R25 ;  /* 0x000000ffff147224 */ /* 0x000fc600078e0019 */
[----:B-1----:R-:W5:Y:S04]  /*46fb0*/  LDL.LU R27, [R1+0x1080] ;  /* 0x00108000011b7983 */ /* 0x002f680000300800 */
        /* <DEDUP_REMOVED lines=10> */
[----:B----4-:R-:W4:Y:S09]  /*47060*/  LDL.LU R22, [R1+0x1034] ;  /* 0x0010340001167983 */ /* 0x010f320000300800 */
[----:B------:R1:W-:Y:S01]  /*47070*/  LDGSTS.E [R4+0x5600], [R20.64], P1 ;  /* 0x0560000014047fae */ /* 0x0003e20008921848 */
[----:B------:R-:W-:-:S05]  /*47080*/  IADD3 R29, P3, R29, R252, RZ ;  /* 0x000000fc1d1d7210 */ /* 0x000fca0007f7e0ff */
[----:B------:R-:W-:Y:S01]  /*47090*/  IMAD.X R30, R30, 0x1, R3, P3 ;  /* 0x000000011e1e7824 */ /* 0x000fe200018e0603 */
[----:B------:R1:W-:Y:S02]  /*470a0*/  STL [R1+0x10ec], R29 ;  /* 0x0010ec1d01007387 */ /* 0x0003e40000100800 */
[----:B-1----:R-:W-:Y:S02]  /*470b0*/  IMAD.MOV.U32 R20, RZ, RZ, R29 ;  /* 0x000000ffff147224 */ /* 0x002fe400078e001d */
[----:B------:R-:W-:Y:S01]  /*470c0*/  IMAD.MOV.U32 R21, RZ, RZ, R30 ;  /* 0x000000ffff157224 */ /* 0x000fe200078e001e */
[----:B------:R1:W-:Y:S04]  /*470d0*/  STL [R1+0x10d0], R30 ;  /* 0x0010d01e01007387 */ /* 0x0003e80000100800 */
[----:B------:R1:W-:Y:S01]  /*470e0*/  LDGSTS.E [R4+0x5700], [R20.64], P1 ;  /* 0x0570000014047fae */ /* 0x0003e20008921848 */
[----:B------:R-:W-:-:S04]  /*470f0*/  IADD3 R23, P4, R23, R252, RZ ;  /* 0x000000fc17177210 */ /* 0x000fc80007f9e0ff */
[----:B------:R-:W-:Y:S01]  /*47100*/  IADD3.X R28, R28, R3, RZ, P4, !PT ;  /* 0x000000031c1c7210 */ /* 0x000fe200027fe4ff */
[----:B------:R-:W-:Y:S04]  /*47110*/  STL [R1+0x10b4], R23 ;  /* 0x0010b41701007387 */ /* 0x000fe80000100800 */
[----:B------:R-:W4:Y:S01]  /*47120*/  LDL.LU R33, [R1+0x1040] ;  /* 0x0010400001217983 */ /* 0x000f220000300800 */
[----:B-1----:R-:W-:-:S03]  /*47130*/  IMAD.MOV.U32 R21, RZ, RZ, R28 ;  /* 0x000000ffff157224 */ /* 0x002fc600078e001c */
[----:B------:R1:W-:Y:S04]  /*47140*/  STL [R1+0x10a8], R28 ;  /* 0x0010a81c01007387 */ /* 0x0003e80000100800 */
[----:B------:R-:W4:Y:S04]  /*47150*/  LDL.LU R29, [R1+0x1028] ;  /* 0x00102800011d7983 */ /* 0x000f280000300800 */
[----:B------:R-:W4:Y:S01]  /*47160*/  LDL.LU R30, [R1+0x1000] ;  /* 0x00100000011e7983 */ /* 0x000f220000300800 */
[----:B------:R-:W-:-:S03]  /*47170*/  MOV R20, R23 ;  /* 0x0000001700147202 */ /* 0x000fc60000000f00 */
[----:B-1----:R-:W4:Y:S04]  /*47180*/  LDL.LU R28, [R1+0x102c] ;  /* 0x00102c00011c7983 */ /* 0x002f280000300800 */
[----:B------:R-:W4:Y:S04]  /*47190*/  LDL.LU R31, [R1+0xfe8] ;  /* 0x000fe800011f7983 */ /* 0x000f280000300800 */
[----:B------:R-:W4:Y:S01]  /*471a0*/  LDL.LU R23, [R1+0xff4] ;  /* 0x000ff40001177983 */ /* 0x000f220000300800 */
        /* <DEDUP_REMOVED lines=8> */
[----:B-1----:R-:W-:Y:S01]  /*47230*/  IMAD.MOV.U32 R20, RZ, RZ, R26 ;  /* 0x000000ffff147224 */ /* 0x002fe200078e001a */
[----:B------:R-:W-:Y:S01]  /*47240*/  STL [R1+0x10ac], R26 ;  /* 0x0010ac1a01007387 */ /* 0x000fe20000100800 */
[----:B-----5:R-:W-:-:S04]  /*47250*/  IMAD.X R27, R27, 0x1, R3, P3 ;  /* 0x000000011b1b7824 */ /* 0x020fc800018e0603 */
[----:B------:R-:W-:Y:S01]  /*47260*/  IMAD.MOV.U32 R21, RZ, RZ, R27 ;  /* 0x000000ffff157224 */ /* 0x000fe200078e001b */
[----:B------:R1:W-:Y:S01]  /*47270*/  STL [R1+0x1080], R27 ;  /* 0x0010801b01007387 */ /* 0x0003e20000100800 */
[----:B------:R-:W-:-:S03]  /*47280*/  IADD3.X R25, R25, R3, RZ, P4, !PT ;  /* 0x0000000319197210 */ /* 0x000fc600027fe4ff */
[----:B------:R-:W-:Y:S04]  /*47290*/  STL [R1+0x1074], R24 ;  /* 0x0010741801007387 */ /* 0x000fe80000100800 */
[----:B------:R2:W-:Y:S04]  /*472a0*/  LDGSTS.E [R4+0x5f00], [R20.64], P2 ;  /* 0x05f0000014047fae */ /* 0x0005e80009121848 */
[----:B------:R3:W-:Y:S04]  /*472b0*/  STL [R1+0x1068], R25 ;  /* 0x0010681901007387 */ /* 0x0007e80000100800 */
[----:B-1----:R-:W5:Y:S01]  /*472c0*/  LDL.LU R27, [R1+0xfc0] ;  /* 0x000fc000011b7983 */ /* 0x002f620000300800 */
[----:B--2---:R-:W-:-:S03]  /*472d0*/  IMAD.MOV.U32 R21, RZ, RZ, R25 ;  /* 0x000000ffff157224 */ /* 0x004fc600078e0019 */
[----:B---3--:R-:W2:Y:S01]  /*472e0*/  LDL.LU R25, [R1+0xfec] ;  /* 0x000fec0001197983 */ /* 0x008ea20000300800 */
[----:B------:R-:W-:-:S03]  /*472f0*/  MOV R20, R24 ;  /* 0x0000001800147202 */ /* 0x000fc60000000f00 */
[----:B------:R-:W3:Y:S04]  /*47300*/  LDL.LU R26, [R1+0xfa8] ;  /* 0x000fa800011a7983 */ /* 0x000ee80000300800 */
        /* <DEDUP_REMOVED lines=9> */
[----:B----4-:R-:W-:Y:S02]  /*473a0*/  IADD3 R22, P4, R22, R252, RZ ;  /* 0x000000fc16167210 */ /* 0x010fe40007f9e0ff */
        /* <DEDUP_REMOVED lines=34> */
[----:B------:R-:W-:-:S03]  /*475d0*/  SEL R7, R7, RZ, !P0 ;  /* 0x000000ff07077207 */ /* 0x000fc60004000000 */
[----:B------:R-:W4:Y:S01]  /*475e0*/  LDL.LU R23, [R1+0xf64] ;  /* 0x000f640001177983 */ /* 0x000f220000300800 */
[----:B------:R-:W-:Y:S11]  /*475f0*/  ISETP.NE.U32.AND P1, PT, R7, RZ, PT ;  /* 0x000000ff0700720c */ /* 0x000ff60003f25070 */
[----:B------:R-:W-:Y:S02]  /*47600*/  @!UPT UIADD3 URZ, URZ, URZ, URZ ;  /* 0x0000003f3f3ff290 */ /* 0x000fe4000fffe03f */
[----:B------:R1:W-:Y:S01]  /*47610*/  LDGSTS.E [R4+0x7600], [R20.64], P1 ;  /* 0x0760000014047fae */ /* 0x0003e20008921848 */
[----:B--2---:R-:W-:-:S05]  /*47620*/  IADD3 R25, P3, R25, R252, RZ ;  /* 0x000000fc19197210 */ /* 0x004fca0007f7e0ff */
[----:B-----5:R-:W-:Y:S01]  /*47630*/  IMAD.X R27, R27, 0x1, R3, P3 ;  /* 0x000000011b1b7824 */ /* 0x020fe200018e0603 */
[----:B---3--:R-:W-:Y:S01]  /*47640*/  IADD3 R24, P4, R24, R252, RZ ;  /* 0x000000fc18187210 */ /* 0x008fe20007f9e0ff */
[----:B------:R2:W-:Y:S01]  /*47650*/  STL [R1+0xfec], R25 ;  /* 0x000fec1901007387 */ /* 0x0005e20000100800 */
[----:B-1----:R-:W-:Y:S02]  /*47660*/  IMAD.MOV.U32 R20, RZ, RZ, R25 ;  /* 0x000000ffff147224 */ /* 0x002fe400078e0019 */
[----:B------:R-:W-:Y:S01]  /*47670*/  IADD3.X R26, R26, R3, RZ, P4, !PT ;  /* 0x000000031a1a7210 */ /* 0x000fe200027fe4ff */
[----:B------:R1:W-:Y:S01]  /*47680*/  STL [R1+0xfc0], R27 ;  /* 0x000fc01b01007387 */ /* 0x0003e20000100800 */
[----:B------:R-:W-:-:S03]  /*47690*/  IMAD.MOV.U32 R21, RZ, RZ, R27 ;  /* 0x000000ffff157224 */ /* 0x000fc600078e001b */
[----:B------:R3:W-:Y:S04]  /*476a0*/  STL [R1+0xfb4], R24 ;  /* 0x000fb41801007387 */ /* 0x0007e80000100800 */
[----:B------:R-:W5:Y:S04]  /*476b0*/  LDL.LU R33, [R1+0xf30] ;  /* 0x000f300001217983 */ /* 0x000f680000300800 */
[----:B------:R1:W-:Y:S04]  /*476c0*/  STL [R1+0xfa8], R26 ;  /* 0x000fa81a01007387 */ /* 0x0003e80000100800 */
[----:B--2---:R-:W2:Y:S04]  /*476d0*/  LDL.LU R25, [R1+0xf28] ;  /* 0x000f280001197983 */ /* 0x004ea80000300800 */
[----:B------:R3:W-:Y:S04]  /*476e0*/  LDGSTS.E [R4+0x7700], [R20.64], P1 ;  /* 0x0770000014047fae */ /* 0x0007e80008921848 */
[----:B-1----:R-:W2:Y:S01]  /*476f0*/  LDL.LU R27, [R1+0xef0] ;  /* 0x000ef000011b7983 */ /* 0x002ea20000300800 */
[----:B---3--:R-:W-:-:S03]  /*47700*/  MOV R20, R24 ;  /* 0x0000001800147202 */ /* 0x008fc60000000f00 */
[----:B------:R-:W3:Y:S01]  /*47710*/  LDL.LU R24, [R1+0xf2c] ;  /* 0x000f2c0001187983 */ /* 0x000ee20000300800 */
[----:B------:R-:W-:-:S03]  /*47720*/  IMAD.MOV.U32 R21, RZ, RZ, R26 ;  /* 0x000000ffff157224 */ /* 0x000fc600078e001a */
[----:B------:R-:W3:Y:S04]  /*47730*/  LDL.LU R31, [R1+0xee8] ;  /* 0x000ee800011f7983 */ /* 0x000ee80000300800 */
[----:B------:R-:W3:Y:S01]  /*47740*/  LDL.LU R26, [R1+0xf24] ;  /* 0x000f2400011a7983 */ /* 0x000ee20000300800 */
[----:B------:R-:W-:-:S04]  /*47750*/  ISETP.GT.AND P2, PT, R5, 0x3f, PT ;  /* 0x0000003f0500780c */ /* 0x000fc80003f44270 */
[----:B------:R-:W-:-:S04]  /*47760*/  SEL R7, RZ, 0x4, !P2 ;  /* 0x00000004ff077807 */ /* 0x000fc80005000000 */
[----:B------:R-:W-:-:S04]  /*47770*/  SEL R7, R7, RZ, !P0 ;  /* 0x000000ff07077207 */ /* 0x000fc80004000000 */
[----:B------:R-:W-:Y:S11]  /*47780*/  ISETP.NE.U32.AND P2, PT, R7, RZ, PT ;  /* 0x000000ff0700720c */ /* 0x000ff60003f45070 */
[----:B------:R-:W-:Y:S02]  /*47790*/  @!UPT UIADD3 URZ, URZ, URZ, URZ ;  /* 0x0000003f3f3ff290 */ /* 0x000fe4000fffe03f */
        /* <DEDUP_REMOVED lines=14> */
[----:B------:R-:W-:Y:S01]  /*47880*/  ISETP.GT.AND P1, PT, R5, 0x43, PT ;  /* 0x000000430500780c */ /* 0x000fe20003f24270 */
[----:B-1----:R-:W-:Y:S01]  /*47890*/  IMAD.MOV.U32 R21, RZ, RZ, R28 ;  /* 0x000000ffff157224 */ /* 0x002fe200078e001c */
[----:B------:R-:W-:Y:S01]  /*478a0*/  MOV R20, R22 ;  /* 0x0000001600147202 */ /* 0x000fe20000000f00 */
[----:B----4-:R-:W4:Y:S04]  /*478b0*/  LDL.LU R28, [R1+0xea8] ;  /* 0x000ea800011c7983 */ /* 0x010f280000300800 */
[----:B------:R-:W4:Y:S01]  /*478c0*/  LDL.LU R22, [R1+0xee4] ;  /* 0x000ee40001167983 */ /* 0x000f220000300800 */
        /* <DEDUP_REMOVED lines=18> */
[----:B---3--:R-:W-:Y:S01]  /*479f0*/  IADD3 R24, P3, R24, R252, RZ ;  /* 0x000000fc18187210 */ /* 0x008fe20007f7e0ff */
[----:B-1----:R-:W-:Y:S01]  /*47a00*/  IMAD.MOV.U32 R21, RZ, RZ, R25 ;  /* 0x000000ffff157224 */ /* 0x002fe200078e0019 */
[----:B------:R-:W-:Y:S01]  /*47a10*/  MOV R20, R23 ;  /* 0x0000001700147202 */ /* 0x000fe20000000f00 */
[----:B------:R1:W-:Y:S02]  /*47a20*/  STL [R1+0xf28], R25 ;  /* 0x000f281901007387 */ /* 0x0003e40000100800 */
[----:B------:R-:W-:-:S02]  /*47a30*/  IMAD.X R27, R27, 0x1, R3, P3 ;  /* 0x000000011b1b7824 */ /* 0x000fc400018e0603 */
[----:B------:R2:W-:Y:S01]  /*47a40*/  LDGSTS.E [R4+0x8e00], [R20.64], P2 ;  /* 0x08e0000014047fae */ /* 0x0005e20009121848 */
[----:B------:R-:W-:-:S04]  /*47a50*/  IADD3 R26, P4, R26, R252, RZ ;  /* 0x000000fc1a1a7210 */ /* 0x000fc80007f9e0ff */
[----:B------:R-:W-:Y:S01]  /*47a60*/  IADD3.X R31, R31, R3, RZ, P4, !PT ;  /* 0x000000031f1f7210 */ /* 0x000fe200027fe4ff */
[----:B-1----:R-:W3:Y:S04]  /*47a70*/  LDL.LU R25, [R1+0xeac] ;  /* 0x000eac0001197983 */ /* 0x002ee80000300800 */
        /* <DEDUP_REMOVED lines=15> */
[----:B------:R-:W-:-:S03]  /*47b70*/  SEL R7, R7, RZ, !P0 ;  /* 0x000000ff07077207 */ /* 0x000fc60004000000 */
[----:B------:R-:W2:Y:S01]  /*47b80*/  LDL.LU R26, [R1+0x3dc] ;  /* 0x0003dc00011a7983 */ /* 0x000ea20000300800 */
[----:B------:R-:W-:Y:S11]  /*47b90*/  ISETP.NE.U32.AND P1, PT, R7, RZ, PT ;  /* 0x000000ff0700720c */ /* 0x000ff60003f25070 */
[----:B------:R-:W-:Y:S02]  /*47ba0*/  @!UPT UIADD3 URZ, URZ, URZ, URZ ;  /* 0x0000003f3f3ff290 */ /* 0x000fe4000fffe03f */
        /* <DEDUP_REMOVED lines=8> */
[----:B----4-:R-:W-:-:S04]  /*47c30*/  IADD3 R22, P4, R22, R252, RZ ;  /* 0x000000fc16167210 */ /* 0x010fc80007f9e0ff */
[----:B------:R-:W-:Y:S01]  /*47c40*/  IADD3.X R28, R28, R3, RZ, P4, !PT ;  /* 0x000000031c1c7210 */ /* 0x000fe200027fe4ff */
[----:B------:R-:W-:Y:S04]  /*47c50*/  STL [R1+0xee4], R22 ;  /* 0x000ee41601007387 */ /* 0x000fe80000100800 */
[----:B------:R-:W4:Y:S01]  /*47c60*/  LDL.LU R33, [R1+0x3a4] ;  /* 0x0003a40001217983 */ /* 0x000f220000300800 */
[----:B-1----:R-:W-:-:S03]  /*47c70*/  IMAD.MOV.U32 R21, RZ, RZ, R28 ;  /* 0x000000ffff157224 */ /* 0x002fc600078e001c */
[----:B------:R1:W-:Y:S04]  /*47c80*/  STL [R1+0xea8], R28 ;  /* 0x000ea81c01007387 */ /* 0x0003e80000100800 */
[----:B------:R-:W4:Y:S04]  /*47c90*/  LDL.LU R29, [R1+0x3d8] ;  /* 0x0003d800011d7983 */ /* 0x000f280000300800 */
[----:B------:R-:W4:Y:S04]  /*47ca0*/  LDL.LU R30, [R1+0x3e0] ;  /* 0x0003e000011e7983 */ /* 0x000f280000300800 */
[----:B-1----:R-:W4:Y:S01]  /*47cb0*/  LDL.LU R28, [R1+0x3e4] ;  /* 0x0003e400011c7983 */ /* 0x002f220000300800 */
[----:B------:R-:W-:-:S03]  /*47cc0*/  MOV R20, R22 ;  /* 0x0000001600147202 */ /* 0x000fc60000000f00 */
        /* <DEDUP_REMOVED lines=8> */
[-C--:B---3--:R-:W-:Y:S02]  /*47d50*/  IADD3 R25, P3, R25, R252.reuse, RZ ;  /* 0x000000fc19197210 */ /* 0x088fe40007f7e0ff */
[----:B-----5:R-:W-:-:S03]  /*47d60*/  IADD3 R23, P4, R23, R252, RZ ;  /* 0x000000fc17177210 */ /* 0x020fc60007f9e0ff */
        /* <DEDUP_REMOVED lines=25> */
[----:B------:R1:W-:Y:S01]  /*47f00*/  LDGSTS.E [R4+0xa600], [R20.64], P1 ;  /* 0x0a60000014047fae */ /* 0x0003e20008921848 */
[----:B----4-:R-:W-:Y:S02]  /*47f10*/  IMAD.X R33, R33, 0x1, R3, P3 ;  /* 0x0000000121217824 */ /* 0x010fe400018e0603 */
        /* <DEDUP_REMOVED lines=11> */
[----:B-1----:R-:W-:Y:S01]  /*47fd0*/  MOV R20, R26 ;  /* 0x0000001a00147202 */ /* 0x002fe20000000f00 */
[----:B------:R-:W-:Y:S01]  /*47fe0*/  IMAD.MOV.U32 R21, RZ, RZ, R29 ;  /* 0x000000ffff157224 */ /* 0x000fe200078e001d */
[----:B------:R-:W-:Y:S01]  /*47ff0*/  IADD3.X R31, R31, R3, RZ, P4, !PT ;  /* 0x000000031f1f7210 */ /* 0x000fe200027fe4ff */
[----:B--2---:R-:W2:Y:S04]  /*48000*/  LDL.LU R29, [R1+0x464] ;  /* 0x00046400011d7983 */ /* 0x004ea80000300800 */
        /* <DEDUP_REMOVED lines=18> */
[----:B------:R-:W4:Y:S09]  /*48130*/  LDL.LU R22, [R1+0x4dc] ;  /* 0x0004dc0001167983 */ /* 0x000f320000300800 */
[----:B------:R1:W-:Y:S01]  /*48140*/  LDGSTS.E [R4+0xb600], [R20.64], P1 ;  /* 0x0b60000014047fae */ /* 0x0003e20008921848 */
[----:B-----5:R-:W-:-:S05]  /*48150*/  IADD3 R25, P3, R25, R252, RZ ;  /* 0x000000fc19197210 */ /* 0x020fca0007f7e0ff */
        /* <DEDUP_REMOVED lines=12> */
[----:B-----5:R-:W5:Y:S04]  /*48220*/  LDL.LU R25, [R1+0x4d8] ;  /* 0x0004d80001197983 */ /* 0x020f680000300800 */
        /* <DEDUP_REMOVED lines=12> */
[----:B----4-:R-:W-:-:S03]  /*482f0*/  IADD3 R26, P4, R26, R252, RZ ;  /* 0x000000fc1a1a7210 */ /* 0x010fc60007f9e0ff */
[----:B-1----:R-:W-:Y:S01]  /*48300*/  IMAD.MOV.U32 R20, RZ, RZ, R29 ;  /* 0x000000ffff147224 */ /* 0x002fe200078e001d */
[----:B------:R-:W-:Y:S01]  /*48310*/  STL [R1+0x464], R29 ;  /* 0x0004641d01007387 */ /* 0x000fe20000100800 */
[----:B------:R-:W-:-:S04]  /*48320*/  IMAD.X R30, R30, 0x1, R3, P3 ;  /* 0x000000011e1e7824 */ /* 0x000fc800018e0603 */
[----:B------:R-:W-:Y:S01]  /*48330*/  IMAD.MOV.U32 R21, RZ, RZ, R30 ;  /* 0x000000ffff157224 */ /* 0x000fe200078e001e */
[----:B------:R1:W-:Y:S01]  /*48340*/  STL [R1+0x460], R30 ;  /* 0x0004601e01007387 */ /* 0x0003e20000100800 */
[----:B------:R-:W-:-:S03]  /*48350*/  IADD3.X R28, R28, R3, RZ, P4, !PT ;  /* 0x000000031c1c7210 */ /* 0x000fc600027fe4ff */
[----:B------:R2:W-:Y:S04]  /*48360*/  STL [R1+0x49c], R26 ;  /* 0x00049c1a01007387 */ /* 0x0005e80000100800 */
[----:B------:R4:W-:Y:S04]  /*48370*/  LDGSTS.E [R4+0xbf00], [R20.64], P2 ;  /* 0x0bf0000014047fae */ /* 0x0009e80009121848 */
[----:B------:R2:W-:Y:S04]  /*48380*/  STL [R1+0x498], R28 ;  /* 0x0004981c01007387 */ /* 0x0005e80000100800 */
[----:B-1----:R-:W5:Y:S01]  /*48390*/  LDL.LU R30, [R1+0x520] ;  /* 0x00052000011e7983 */ /* 0x002f620000300800 */
[----:B----4-:R-:W-:-:S03]  /*483a0*/  MOV R20, R26 ;  /* 0x0000001a00147202 */ /* 0x010fc60000000f00 */
[----:B--2---:R-:W2:Y:S01]  /*483b0*/  LDL.LU R26, [R1+0x524] ;  /* 0x00052400011a7983 */ /* 0x004ea20000300800 */
[----:B------:R-:W-:-:S03]  /*483c0*/  IMAD.MOV.U32 R21, RZ, RZ, R28 ;  /* 0x000000ffff157224 */ /* 0x000fc600078e001c */
[----:B------:R-:W4:Y:S04]  /*483d0*/  LDL.LU R29, [R1+0x558] ;  /* 0x00055800011d7983 */ /* 0x000f280000300800 */
        /* <DEDUP_REMOVED lines=16> */
[----:B-----5:R-:W-:Y:S01]  /*484e0*/  IADD3.X R25, R25, R3, RZ, P4, !PT ;  /* 0x0000000319197210 */ /* 0x020fe200027fe4ff */
        /* <DEDUP_REMOVED lines=23> */
[----:B------:R-:W-:-:S04]  /*48660*/  SEL R7, RZ, 0x4, !P1 ;  /* 0x00000004ff077807 */ /* 0x000fc80004800000 */
[----:B------:R-:W-:-:S04]  /*48670*/  SEL R7, R7, RZ, !P0 ;  /* 0x000000ff07077207 */ /* 0x000fc80004000000 */
[----:B------:R-:W-:Y:S01]  /*48680*/  ISETP.NE.U32.AND P1, PT, R7, RZ, PT ;  /* 0x000000ff0700720c */ /* 0x000fe20003f25070 */
[----:B------:R-:W-:Y:S01]  /*48690*/  IMAD.MOV.U32 R21, RZ, RZ, R31 ;  /* 0x000000ffff157224 */ /* 0x000fe200078e001f */
[----:B------:R-:W-:Y:S02]  /*486a0*/  MOV R20, R23 ;  /* 0x0000001700147202 */ /* 0x000fe40000000f00 */
[----:B------:R-:W5:Y:S04]  /*486b0*/  LDL.LU R23, [R1+0x5a4] ;  /* 0x0005a40001177983 */ /* 0x000f680000300800 */
[----:B------:R-:W5:Y:S05]  /*486c0*/  LDL.LU R32, [R1+0x5dc] ;  /* 0x0005dc0001207983 */ /* 0x000f6a0000300800 */
[----:B------:R1:W-:Y:S01]  /*486d0*/  LDGSTS.E [R4+0xd600], [R20.64], P1 ;  /* 0x0d60000014047fae */ /* 0x0003e20008921848 */
[----:B--2---:R-:W-:-:S05]  /*486e0*/  IADD3 R26, P3, R26, R252, RZ ;  /* 0x000000fc1a1a7210 */ /* 0x004fca0007f7e0ff */
[----:B------:R-:W-:Y:S01]  /*486f0*/  IMAD.X R30, R30, 0x1, R3, P3 ;  /* 0x000000011e1e7824 */ /* 0x000fe200018e0603 */
[----:B----4-:R-:W-:Y:S01]  /*48700*/  IADD3 R28, P4, R28, R252, RZ ;  /* 0x000000fc1c1c7210 */ /* 0x010fe20007f9e0ff */
[----:B------:R2:W-:Y:S01]  /*48710*/  STL [R1+0x524], R26 ;  /* 0x0005241a01007387 */ /* 0x0005e20000100800 */
[----:B-1----:R-:W-:Y:S02]  /*48720*/  IMAD.MOV.U32 R20, RZ, RZ, R26 ;  /* 0x000000ffff147224 */ /* 0x002fe400078e001a */
[----:B------:R-:W-:Y:S01]  /*48730*/  IADD3.X R29, R29, R3, RZ, P4, !PT ;  /* 0x000000031d1d7210 */ /* 0x000fe200027fe4ff */
[----:B------:R1:W-:Y:S04]  /*48740*/  STL [R1+0x520], R30 ;  /* 0x0005201e01007387 */ /* 0x0003e80000100800 */
[----:B------:R-:W-:Y:S04]  /*48750*/  STL [R1+0x55c], R28 ;  /* 0x00055c1c01007387 */ /* 0x000fe80000100800 */
[----:B--2---:R-:W2:Y:S04]  /*48760*/  LDL.LU R26, [R1+0x5a0] ;  /* 0x0005a000011a7983 */ /* 0x004ea80000300800 */
[----:B------:R4:W-:Y:S04]  /*48770*/  STL [R1+0x558], R29 ;  /* 0x0005581d01007387 */ /* 0x0009e80000100800 */
[----:B------:R-:W2:Y:S01]  /*48780*/  LDL.LU R33, [R1+0x5d8] ;  /* 0x0005d80001217983 */ /* 0x000ea20000300800 */
[----:B------:R-:W-:Y:S01]  /*48790*/  ISETP.GT.AND P2, PT, R5, 0x6f, PT ;  /* 0x0000006f0500780c */ /* 0x000fe20003f44270 */
[----:B------:R-:W-:-:S02]  /*487a0*/  IMAD.MOV.U32 R21, RZ, RZ, R30 ;  /* 0x000000ffff157224 */ /* 0x000fc400078e001e */
[----:B------:R-:W2:Y:S01]  /*487b0*/  LDL.LU R31, [R1+0x5e0] ;  /* 0x0005e000011f7983 */ /* 0x000ea20000300800 */
[----:B------:R-:W-:-:S03]  /*487c0*/  SEL R7, RZ, 0x4, !P2 ;  /* 0x00000004ff077807 */ /* 0x000fc60005000000 */
[----:B-1----:R-:W2:Y:S01]  /*487d0*/  LDL.LU R30, [R1+0x5e4] ;  /* 0x0005e400011e7983 */ /* 0x002ea20000300800 */
[----:B------:R-:W-:-:S03]  /*487e0*/  SEL R7, R7, RZ, !P0 ;  /* 0x000000ff07077207 */ /* 0x000fc60004000000 */
[----:B------:R1:W-:Y:S01]  /*487f0*/  LDGSTS.E [R4+0xd700], [R20.64], P1 ;  /* 0x0d70000014047fae */ /* 0x0003e20008921848 */
[----:B------:R-:W-:Y:S02]  /*48800*/  ISETP.NE.U32.AND P2, PT, R7, RZ, PT ;  /* 0x000000ff0700720c */ /* 0x000fe40003f45070 */
[----:B-1----:R-:W-:Y:S01]  /*48810*/  MOV R20, R28 ;  /* 0x0000001c00147202 */ /* 0x002fe20000000f00 */
[----:B------:R-:W-:Y:S02]  /*48820*/  IMAD.MOV.U32 R21, RZ, RZ, R29 ;  /* 0x000000ffff157224 */ /* 0x000fe400078e001d */
[----:B----4-:R-:W4:Y:S04]  /*48830*/  LDL.LU R29, [R1+0x618] ;  /* 0x00061800011d7983 */ /* 0x010f280000300800 */
[----:B------:R-:W4:Y:S04]  /*48840*/  LDL.LU R28, [R1+0x61c] ;  /* 0x00061c00011c7983 */ /* 0x000f280000300800 */
[----:B------:R1:W-:Y:S01]  /*48850*/  LDGSTS.E [R4+0xde00], [R20.64], P2 ;  /* 0x0de0000014047fae */ /* 0x0003e20009121848 */
[----:B---3--:R-:W-:-:S02]  /*48860*/  IADD3 R25, P3, R25, R252, RZ ;  /* 0x000000fc19197210 */ /* 0x008fc40007f7e0ff */
[----:B-----5:R-:W-:-:S03]  /*48870*/  IADD3 R22, P4, R22, R252, RZ ;  /* 0x000000fc16167210 */ /* 0x020fc60007f9e0ff */
        /* <DEDUP_REMOVED lines=9> */
[----:B------:R-:W5:Y:S01]  /*48910*/  LDL.LU R25, [R1+0x624] ;  /* 0x0006240001197983 */ /* 0x000f620000300800 */
[----:B------:R-:W-:Y:S02]  /*48920*/  ISETP.GT.AND P1, PT, R5, 0x73, PT ;  /* 0x000000730500780c */ /* 0x000fe40003f24270 */
[----:B------:R-:W-:Y:S01]  /*48930*/  IADD3 R23, P3, R23, R252, RZ ;  /* 0x000000fc17177210 */ /* 0x000fe20007f7e0ff */
[----:B------:R1:W-:Y:S01]  /*48940*/  LDGSTS.E [R4+0xdf00], [R20.64], P2 ;  /* 0x0df0000014047fae */ /* 0x0003e20009121848 */
[----:B------:R-:W-:-:S04]  /*48950*/  SEL R7, RZ, 0x4, !P1 ;  /* 0x00000004ff077807 */ /* 0x000fc80004800000 */
[----:B------:R-:W-:-:S04]  /*48960*/  SEL R7, R7, RZ, !P0 ;  /* 0x000000ff07077207 */ /* 0x000fc80004000000 */
[----:B------:R-:W-:Y:S02]  /*48970*/  ISETP.NE.U32.AND P1, PT, R7, RZ, PT ;  /* 0x000000ff0700720c */ /* 0x000fe40003f25070 */
[----:B------:R-:W-:Y:S01]  /*48980*/  IADD3 R32, P4, R32, R252, RZ ;  /* 0x000000fc20207210 */ /* 0x000fe20007f9e0ff */
[----:B-1----:R-:W-:Y:S01]  /*48990*/  IMAD.MOV.U32 R21, RZ, RZ, R24 ;  /* 0x000000ffff157224 */ /* 0x002fe200078e0018 */
[----:B------:R-:W-:Y:S01]  /*489a0*/  MOV R20, R22 ;  /* 0x0000001600147202 */ /* 0x000fe20000000f00 */
[----:B---3--:R-:W3:Y:S04]  /*489b0*/  LDL.LU R24, [R1+0x65c] ;  /* 0x00065c0001187983 */ /* 0x008ee80000300800 */
[----:B------:R-:W3:Y:S04]  /*489c0*/  LDL.LU R22, [R1+0x664] ;  /* 0x0006640001167983 */ /* 0x000ee80000300800 */
[----:B------:R-:W-:Y:S04]  /*489d0*/  STL [R1+0x5a4], R23 ;  /* 0x0005a41701007387 */ /* 0x000fe80000100800 */
[----:B------:R1:W-:Y:S01]  /*489e0*/  LDGSTS.E [R4+0xe600], [R20.64], P1 ;  /* 0x0e60000014047fae */ /* 0x0003e20008921848 */
[----:B------:R-:W-:Y:S01]  /*489f0*/  ISETP.GT.AND P2, PT, R5, 0x77, PT ;  /* 0x000000770500780c */ /* 0x000fe20003f44270 */
[----:B-1----:R-:W-:-:S02]  /*48a00*/  IMAD.MOV.U32 R20, RZ, RZ, R23 ;  /* 0x000000ffff147224 */ /* 0x002fc400078e0017 */
[----:B--2---:R-:W-:-:S04]  /*48a10*/  IMAD.X R26, R26, 0x1, R3, P3 ;  /* 0x000000011a1a7824 */ /* 0x004fc800018e0603 */
[----:B------:R-:W-:Y:S01]  /*48a20*/  IMAD.MOV.U32 R21, RZ, RZ, R26 ;  /* 0x000000ffff157224 */ /* 0x000fe200078e001a */
[----:B------:R1:W-:Y:S01]  /*48a30*/  STL [R1+0x5a0], R26 ;  /* 0x0005a01a01007387 */ /* 0x0003e20000100800 */
[----:B------:R-:W-:-:S03]  /*48a40*/  IADD3.X R33, R33, R3, RZ, P4, !PT ;  /* 0x0000000321217210 */ /* 0x000fc600027fe4ff */
[----:B------:R-:W-:Y:S01]  /*48a50*/  STL [R1+0x5dc], R32 ;  /* 0x0005dc2001007387 */ /* 0x000fe20000100800 */
[----:B------:R-:W-:-:S03]  /*48a60*/  SEL R7, RZ, 0x4, !P2 ;  /* 0x00000004ff077807 */ /* 0x000fc60005000000 */
[----:B------:R2:W-:Y:S04]  /*48a70*/  LDGSTS.E [R4+0xe700], [R20.64], P1 ;  /* 0x0e70000014047fae */ /* 0x0005e80008921848 */
[----:B-1----:R-:W3:Y:S04]  /*48a80*/  LDL.LU R26, [R1+0x658] ;  /* 0x00065800011a7983 */ /* 0x002ee80000300800 */
[----:B------:R-:W-:Y:S04]  /*48a90*/  STL [R1+0x5d8], R33 ;  /* 0x0005d82101007387 */ /* 0x000fe80000100800 */
[----:B------:R-:W3:Y:S01]  /*48aa0*/  LDL.LU R23, [R1+0x660] ;  /* 0x0006600001177983 */ /* 0x000ee20000300800 */
[----:B------:R-:W-:-:S02]  /*48ab0*/  SEL R7, R7, RZ, !P0 ;  /* 0x000000ff07077207 */ /* 0x000fc40004000000 */
[----:B------:R-:W-:Y:S02]  /*48ac0*/  ISETP.GT.AND P1, PT, R5, 0x7b, PT ;  /* 0x0000007b0500780c */ /* 0x000fe40003f24270 */
[----:B------:R-:W-:Y:S02]  /*48ad0*/  ISETP.NE.U32.AND P2, PT, R7, RZ, PT ;  /* 0x000000ff0700720c */ /* 0x000fe40003f45070 */
[----:B------:R-:W-:Y:S02]  /*48ae0*/  SEL R7, RZ, 0x4, !P1 ;  /* 0x00000004ff077807 */ /* 0x000fe40004800000 */
[----:B------:R-:W-:Y:S01]  /*48af0*/  IADD3 R30, P3, R30, R252, RZ ;  /* 0x000000fc1e1e7210 */ /* 0x000fe20007f7e0ff */
[----:B--2---:R-:W-:Y:S01]  /*48b00*/  IMAD.MOV.U32 R21, RZ, RZ, R33 ;  /* 0x000000ffff157224 */ /* 0x004fe200078e0021 */
[----:B------:R-:W-:Y:S02]  /*48b10*/  MOV R20, R32 ;  /* 0x0000002000147202 */ /* 0x000fe40000000f00 */
[----:B------:R-:W-:Y:S01]  /*48b20*/  SEL R7, R7, RZ, !P0 ;  /* 0x000000ff07077207 */ /* 0x000fe20004000000 */
[----:B------:R-:W-:Y:S01]  /*48b30*/  IMAD.X R31, R31, 0x1, R3, P3 ;  /* 0x000000011f1f7824 */ /* 0x000fe200018e0603 */
[----:B----4-:R-:W-:-:S02]  /*48b40*/  IADD3 R28, P4, R28, R252, RZ ;  /* 0x000000fc1c1c7210 */ /* 0x010fc40007f9e0ff */
[----:B------:R-:W-:Y:S01]  /*48b50*/  ISETP.NE.U32.AND P1, PT, R7, RZ, PT ;  /* 0x000000ff0700720c */ /* 0x000fe20003f25070 */
[----:B------:R1:W-:Y:S01]  /*48b60*/  LDGSTS.E [R4+0xee00], [R20.64], P2 ;  /* 0x0ee0000014047fae */ /* 0x0003e20009121848 */
[----:B------:R-:W-:-:S03]  /*48b70*/  IADD3.X R29, R29, R3, RZ, P4, !PT ;  /* 0x000000031d1d7210 */ /* 0x000fc600027fe4ff */
[----:B------:R-:W-:Y:S01]  /*48b80*/  STL [R1+0x5e4], R30 ;  /* 0x0005e41e01007387 */ /* 0x000fe20000100800 */
[----:B-1----:R-:W-:Y:S02]  /*48b90*/  IMAD.MOV.U32 R20, RZ, RZ, R30 ;  /* 0x000000ffff147224 */ /* 0x002fe400078e001e */
[----:B------:R-:W-:Y:S01]  /*48ba0*/  IMAD.MOV.U32 R21, RZ, RZ, R31 ;  /* 0x000000ffff157224 */ /* 0x000fe200078e001f */
[----:B------:R-:W-:Y:S04]  /*48bb0*/  STL [R1+0x5e0], R31 ;  /* 0x0005e01f01007387 */ /* 0x000fe80000100800 */
[----:B------:R1:W-:Y:S04]  /*48bc0*/  LDGSTS.E [R4+0xef00], [R20.64], P2 ;  /* 0x0ef0000014047fae */ /* 0x0003e80009121848 */
[----:B------:R-:W-:Y:S04]  /*48bd0*/  STL [R1+0x61c], R28 ;  /* 0x00061c1c01007387 */ /* 0x000fe80000100800 */
[----:B------:R-:W-:Y:S01]  /*48be0*/  STL [R1+0x618], R29 ;  /* 0x0006181d01007387 */ /* 0x000fe20000100800 */
[----:B-1----:R-:W-:Y:S01]  /*48bf0*/  MOV R20, R28 ;  /* 0x0000001c00147202 */ /* 0x002fe20000000f00 */
[----:B------:R-:W-:-:S05]  /*48c00*/  IMAD.MOV.U32 R21, RZ, RZ, R29 ;  /* 0x000000ffff157224 */ /* 0x000fca00078e001d */
[----:B------:R1:W-:Y:S01]  /*48c10*/  LDGSTS.E [R4+0xf600], [R20.64], P1 ;  /* 0x0f60000014047fae */ /* 0x0003e20008921848 */
[----:B-----5:R-:W-:-:S05]  /*48c20*/  IADD3 R25, P3, R25, R252, RZ ;  /* 0x000000fc19197210 */ /* 0x020fca0007f7e0ff */
[----:B------:R-:W-:Y:S01]  /*48c30*/  IMAD.X R27, R27, 0x1, R3, P3 ;  /* 0x000000011b1b7824 */ /* 0x000fe200018e0603 */
[----:B------:R-:W-:Y:S01]  /*48c40*/  STL [R1+0x624], R25 ;  /* 0x0006241901007387 */ /* 0x000fe20000100800 */
[----:B-1----:R-:W-:Y:S02]  /*48c50*/  MOV R20, R25 ;  /* 0x0000001900147202 */ /* 0x002fe40000000f00 */
[----:B------:R-:W-:Y:S01]  /*48c60*/  IMAD.MOV.U32 R21, RZ, RZ, R27 ;  /* 0x000000ffff157224 */ /* 0x000fe200078e001b */
[----:B------:R1:W-:Y:S01]  /*48c70*/  STL [R1+0x620], R27 ;  /* 0x0006201b01007387 */ /* 0x0003e20000100800 */
[----:B------:R-:W-:-:S03]  /*48c80*/  ISETP.GT.AND P2, PT, R5, 0x7f, PT ;  /* 0x0000007f0500780c */ /* 0x000fc60003f44270 */
[----:B------:R2:W-:Y:S04]  /*48c90*/  LDGSTS.E [R4+0xf700], [R20.64], P1 ;  /* 0x0f70000014047fae */ /* 0x0005e80008921848 */
[----:B-1----:R-:W4:Y:S04]  /*48ca0*/  LDL.LU R27, [R1+0x668] ;  /* 0x00066800011b7983 */ /* 0x002f280000300800 */
[----:B------:R-:W5:Y:S04]  /*48cb0*/  LDL.LU R25, [R1+0x66c] ;  /* 0x00066c0001197983 */ /* 0x000f680000300800 */
[----:B------:R-:W4:Y:S04]  /*48cc0*/  LDL.LU R35, [R1+0x670] ;  /* 0x0006700001237983 */ /* 0x000f280000300800 */
[----:B------:R-:W4:Y:S01]  /*48cd0*/  LDL.LU R28, [R1+0x674] ;  /* 0x00067400011c7983 */ /* 0x000f220000300800 */
[----:B------:R-:W-:-:S04]  /*48ce0*/  SEL R7, RZ, 0x4, !P2 ;  /* 0x00000004ff077807 */ /* 0x000fc80005000000 */
[----:B------:R-:W-:Y:S02]  /*48cf0*/  SEL R7, R7, RZ, !P0 ;  /* 0x000000ff07077207 */ /* 0x000fe40004000000 */
[-C--:B---3--:R-:W-:Y:S02]  /*48d00*/  IADD3 R24, P1, R24, R252.reuse, RZ ;  /* 0x000000fc18187210 */ /* 0x088fe40007f3e0ff */
[----:B------:R-:W-:Y:S02]  /*48d10*/  ISETP.NE.U32.AND P2, PT, R7, RZ, PT ;  /* 0x000000ff0700720c */ /* 0x000fe40003f45070 */
[----:B------:R-:W-:Y:S01]  /*48d20*/  IADD3 R22, P3, R22, R252, RZ ;  /* 0x000000fc16167210 */ /* 0x000fe20007f7e0ff */
[----:B--2---:R-:W-:Y:S01]  /*48d30*/  IMAD.MOV.U32 R20, RZ, RZ, R24 ;  /* 0x000000ffff147224 */ /* 0x004fe200078e0018 */
[----:B------:R-:W-:Y:S04]  /*48d40*/  STL [R1+0x65c], R24 ;  /* 0x00065c1801007387 */ /* 0x000fe80000100800 */
[----:B------:R-:W1:Y:S01]  /*48d50*/  S2R R89, SR_TID.X ;  /* 0x0000000000597919 */ /* 0x000e620000002100 */
[----:B------:R-:W-:-:S04]  /*48d60*/  IMAD.X R26, R26, 0x1, R3, P1 ;  /* 0x000000011a1a7824 */ /* 0x000fc800008e0603 */
[----:B------:R-:W-:Y:S01]  /*48d70*/  IMAD.MOV.U32 R21, RZ, RZ, R26 ;  /* 0x000000ffff157224 */ /* 0x000fe200078e001a */
[----:B------:R-:W-:Y:S01]  /*48d80*/  STL [R1+0x658], R26 ;  /* 0x0006581a01007387 */ /* 0x000fe20000100800 */
[----:B------:R-:W-:-:S03]  /*48d90*/  IADD3.X R23, R23, R3, RZ, P3, !PT ;  /* 0x0000000317177210 */ /* 0x000fc60001ffe4ff */
[----:B------:R2:W-:Y:S04]  /*48da0*/  STL [R1+0x664], R22 ;  /* 0x0006641601007387 */ /* 0x0005e80000100800 */
[----:B------:R3:W-:Y:S04]  /*48db0*/  STL [R1+0x660], R23 ;  /* 0x0006601701007387 */ /* 0x0007e80000100800 */
[----:B------:R1:W-:Y:S04]  /*48dc0*/  LDGSTS.E [R4+0xfe00], [R20.64], P2 ;  /* 0x0fe0000014047fae */ /* 0x0003e80009121848 */
[----:B------:R-:W4:Y:S01]  /*48dd0*/  LDL.LU R30, [R1+0x6e8] ;  /* 0x0006e800011e7983 */ /* 0x000f220000300800 */
[----:B-1----:R-:W-:-:S03]  /*48de0*/  MOV R20, R22 ;  /* 0x0000001600147202 */ /* 0x002fc60000000f00 */
[----:B--2---:R-:W2:Y:S04]  /*48df0*/  LDL.LU R22, [R1+0x6ec] ;  /* 0x0006ec0001167983 */ /* 0x004ea80000300800 */
[----:B------:R-:W2:Y:S04]  /*48e00*/  LDL.LU R34, [R1+0x6f0] ;  /* 0x0006f00001227983 */ /* 0x000ea80000300800 */
[----:B------:R-:W2:Y:S01]  /*48e10*/  LDL.LU R33, [R1+0x6f4] ;  /* 0x0006f40001217983 */ /* 0x000ea20000300800 */
[----:B------:R-:W-:-:S03]  /*48e20*/  LOP3.LUT R89, R89, 0x3f, RZ, 0xc0, !PT ;  /* 0x0000003f59597812 */ /* 0x000fc600078ec0ff */
[----:B------:R-:W2:Y:S01]  /*48e30*/  LDL.LU R29, [R1+0x768] ;  /* 0x00076800011d7983 */ /* 0x000ea20000300800 */
[----:B------:R-:W-:-:S03]  /*48e40*/  LOP3.LUT R31, R84, 0x3f, RZ, 0xc0, !PT ;  /* 0x0000003f541f7812 */ /* 0x000fc600078ec0ff */
[----:B------:R-:W2:Y:S01]  /*48e50*/  LDL.LU R7, [R1+0x76c] ;  /* 0x00076c0001077983 */ /* 0x000ea20000300800 */
[----:B------:R-:W-:Y:S01]  /*48e60*/  IMAD.MOV.U32 R21, RZ, RZ, R23 ;  /* 0x000000ffff157224 */ /* 0x000fe200078e0017 */
[----:B---3--:R-:W-:Y:S02]  /*48e70*/  LOP3.LUT R23, R89, 0x40, RZ, 0xfc, !PT ;  /* 0x0000004059177812 */ /* 0x008fe400078efcff */
[----:B------:R-:W3:Y:S01]  /*48e80*/  LDL.LU R32, [R1+0x770] ;  /* 0x0007700001207983 */ /* 0x000ee20000300800 */
[----:B------:R-:W-:-:S03]  /*48e90*/  ISETP.GE.AND P1, PT, R31, R5, PT ;  /* 0x000000051f00720c */ /* 0x000fc60003f26270 */
[----:B------:R-:W3:Y:S04]  /*48ea0*/  LDL.LU R26, [R1+0x774] ;  /* 0x00077400011a7983 */ /* 0x000ee80000300800 */
[----:B------:R1:W-:Y:S01]  /*48eb0*/  LDGSTS.E [R4+0xff00], [R20.64], P2 ;  /* 0x0ff0000014047fae */ /* 0x0003e20009121848 */
[----:B------:R-:W-:Y:S02]  /*48ec0*/  ISETP.GE.AND P2, PT, R23, R5, PT ;  /* 0x000000051700720c */ /* 0x000fe40003f46270 */
[----:B------:R-:W-:Y:S01]  /*48ed0*/  SEL R5, RZ, 0x4, P1 ;  /* 0x00000004ff057807 */ /* 0x000fe20000800000 */
[----:B------:R-:W3:Y:S03]  /*48ee0*/  LDL.LU R23, [R1+0x7ec] ;  /* 0x0007ec0001177983 */ /* 0x000ee60000300800 */
[----:B------:R-:W-:Y:S01]  /*48ef0*/  SEL R5, R5, RZ, !P0 ;  /* 0x000000ff05057207 */ /* 0x000fe20004000000 */
[----:B------:R-:W3:Y:S03]  /*48f00*/  LDL.LU R24, [R1+0x7f4] ;  /* 0x0007f40001187983 */ /* 0x000ee60000300800 */
[----:B------:R-:W-:Y:S01]  /*48f10*/  ISETP.NE.U32.AND P1, PT, R5, RZ, PT ;  /* 0x000000ff0500720c */ /* 0x000fe20003f25070 */
[----:B------:R-:W0:Y:S01]  /*48f20*/  LDGDEPBAR ;  /* 0x00000000000079af */ /* 0x000e220000000000 */
[----:B------:R-:W-:-:S02]  /*48f30*/  SEL R5, RZ, 0x4, P2 ;  /* 0x00000004ff057807 */ /* 0x000fc40001000000 */
[----:B-----5:R-:W-:-:S04]  /*48f40*/  IADD3 R25, P2, R25, UR7, RZ ;  /* 0x0000000719197c10 */ /* 0x020fc8000ff5e0ff */
[----:B----4-:R-:W-:Y:S02]  /*48f50*/  IADD3.X R27, R27, UR6, RZ, P2, !PT ;  /* 0x000000061b1b7c10 */ /* 0x010fe400097fe4ff */
[----:B------:R-:W-:Y:S01]  /*48f60*/  IADD3 R28, P3, R28, UR7, RZ ;  /* 0x000000071c1c7c10 */ /* 0x000fe2000ff7e0ff */
[----:B------:R4:W-:Y:S03]  /*48f70*/  STL [R1+0x66c], R25 ;  /* 0x00066c1901007387 */ /* 0x0009e60000100800 */
[----:B------:R-:W-:Y:S01]  /*48f80*/  IADD3.X R35, R35, UR6, RZ, P3, !PT ;  /* 0x0000000623237c10 */ /* 0x000fe20009ffe4ff */
[----:B------:R5:W-:Y:S01]  /*48f90*/  STL [R1+0x668], R27 ;  /* 0x0006681b01007387 */ /* 0x000be20000100800 */
[----:B-1----:R-:W-:-:S03]  /*48fa0*/  IMAD.MOV.U32 R20, RZ, RZ, R25 ;  /* 0x000000ffff147224 */ /* 0x002fc600078e0019 */
[----:B------:R1:W-:Y:S04]  /*48fb0*/  STL [R1+0x674], R28 ;  /* 0x0006741c01007387 */ /* 0x0003e80000100800 */
[----:B------:R-:W-:Y:S01]  /*48fc0*/  STL [R1+0x670], R35 ;  /* 0x0006702301007387 */ /* 0x000fe20000100800 */
[----:B------:R-:W-:-:S03]  /*48fd0*/  MOV R21, R27 ;  /* 0x0000001b00157202 */ /* 0x000fc60000000f00 */
[----:B----4-:R-:W4:Y:S04]  /*48fe0*/  LDL.LU R25, [R1+0x7e8] ;  /* 0x0007e80001197983 */ /* 0x010f280000300800 */
[----:B-----5:R-:W5:Y:S01]  /*48ff0*/  LDL.LU R27, [R1+0x7f0] ;  /* 0x0007f000011b7983 */ /* 0x020f620000300800 */
[----:B------:R-:W-:-:S03]  /*49000*/  SEL R5, R5, RZ, !P0 ;  /* 0x000000ff05057207 */ /* 0x000fc60004000000 */
[----:B------:R1:W-:Y:S01]  /*49010*/  LDGSTS.E [R6+0x20000], [R20.64], P1 ;  /* 0x2000000014067fae */ /* 0x0003e20008921848 */
[----:B------:R-:W-:Y:S01]  /*49020*/  ISETP.NE.U32.AND P0, PT, R5, RZ, PT ;  /* 0x000000ff0500720c */ /* 0x000fe20003f05070 */
[----:B-1----:R-:W-:Y:S02]  /*49030*/  IMAD.MOV.U32 R20, RZ, RZ, R28 ;  /* 0x000000ffff147224 */ /* 0x002fe400078e001c */
[----:B------:R-:W-:Y:S01]  /*49040*/  IMAD.MOV.U32 R21, RZ, RZ, R35 ;  /* 0x000000ffff157224 */ /* 0x000fe200078e0023 */
[----:B------:R-:W5:Y:S04]  /*49050*/  LDL.LU R28, [R1+0x86c] ;  /* 0x00086c00011c7983 */ /* 0x000f680000300800 */
[----:B------:R-:W5:Y:S05]  /*49060*/  LDL.LU R5, [R1+0x874] ;  /* 0x0008740001057983 */ /* 0x000f6a0000300800 */
[----:B------:R1:W-:Y:S01]  /*49070*/  LDGSTS.E [R6+0x20100], [R20.64], P0 ;  /* 0x2010000014067fae */ /* 0x0003e20008121848 */
[----:B--2---:R-:W-:-:S04]  /*49080*/  IADD3 R22, P2, R22, UR7, RZ ;  /* 0x0000000716167c10 */ /* 0x004fc8000ff5e0ff */
[----:B------:R-:W-:Y:S01]  /*49090*/  IADD3.X R30, R30, UR6, RZ, P2, !PT ;  /* 0x000000061e1e7c10 */ /* 0x000fe200097fe4ff */
[----:B------:R-:W-:Y:S01]  /*490a0*/  STL [R1+0x6ec], R22 ;  /* 0x0006ec1601007387 */ /* 0x000fe20000100800 */
[----:B------:R-:W-:-:S03]  /*490b0*/  IADD3 R33, P3, R33, UR7, RZ ;  /* 0x0000000721217c10 */ /* 0x000fc6000ff7e0ff */
[----:B------:R2:W-:Y:S01]  /*490c0*/  STL [R1+0x6e8], R30 ;  /* 0x0006e81e01007387 */ /* 0x0005e20000100800 */
[----:B-1----:R-:W-:Y:S01]  /*490d0*/  IMAD.MOV.U32 R21, RZ, RZ, R30 ;  /* 0x000000ffff157224 */ /* 0x002fe200078e001e */
[----:B------:R-:W-:Y:S02]  /*490e0*/  IADD3.X R34, R34, UR6, RZ, P3, !PT ;  /* 0x0000000622227c10 */ /* 0x000fe40009ffe4ff */
[----:B------:R-:W-:Y:S01]  /*490f0*/  STL [R1+0x6f4], R33 ;  /* 0x0006f42101007387 */ /* 0x000fe20000100800 */
[----:B------:R-:W-:-:S03]  /*49100*/  MOV R20, R22 ;  /* 0x0000001600147202 */ /* 0x000fc60000000f00 */
[----:B--2---:R-:W2:Y:S04]  /*49110*/  LDL.LU R30, [R1+0x868] ;  /* 0x00086800011e7983 */ /* 0x004ea80000300800 */
[----:B------:R-:W-:Y:S04]  /*49120*/  STL [R1+0x6f0], R34 ;  /* 0x0006f02201007387 */ /* 0x000fe80000100800 */
[----:B------:R-:W2:Y:S01]  /*49130*/  LDL.LU R22, [R1+0x870] ;  /* 0x0008700001167983 */ /* 0x000ea20000300800 */
[----:B------:R-:W-:-:S03]  /*49140*/  IADD3 R7, P2, R7, UR7, RZ ;  /* 0x0000000707077c10 */ /* 0x000fc6000ff5e0ff */
[----:B------:R1:W-:Y:S01]  /*49150*/  LDGSTS.E [R6+0x21000], [R20.64], P1 ;  /* 0x2100000014067fae */ /* 0x0003e20008921848 */
[----:B------:R-:W-:Y:S02]  /*49160*/  IADD3.X R29, R29, UR6, RZ, P2, !PT ;  /* 0x000000061d1d7c10 */ /* 0x000fe400097fe4ff */
[----:B---3--:R-:W-:Y:S01]  /*49170*/  IADD3 R26, P3, R26, UR7, RZ ;  /* 0x000000071a1a7c10 */ /* 0x008fe2000ff7e0ff */
[----:B------:R-:W-:Y:S01]  /*49180*/  STL [R1+0x76c], R7 ;  /* 0x00076c0701007387 */ /* 0x000fe20000100800 */
[----:B-1----:R-:W-:Y:S01]  /*49190*/  IMAD.MOV.U32 R20, RZ, RZ, R33 ;  /* 0x000000ffff147224 */ /* 0x002fe200078e0021 */
[----:B------:R-:W-:Y:S02]  /*491a0*/  MOV R21, R34 ;  /* 0x0000002200157202 */ /* 0x000fe40000000f00 */
[----:B------:R1:W-:Y:S01]  /*491b0*/  STL [R1+0x768], R29 ;  /* 0x0007681d01007387 */ /* 0x0003e20000100800 */
[----:B------:R-:W-:-:S03]  /*491c0*/  IADD3.X R32, R32, UR6, RZ, P3, !PT ;  /* 0x0000000620207c10 */ /* 0x000fc60009ffe4ff */
[----:B------:R3:W-:Y:S04]  /*491d0*/  LDGSTS.E [R6+0x21100], [R20.64], P0 ;  /* 0x2110000014067fae */ /* 0x0007e80008121848 */
[----:B------:R-:W-:Y:S01]  /*491e0*/  STL [R1+0x774], R26 ;  /* 0x0007741a01007387 */ /* 0x000fe20000100800 */
[----:B---3--:R-:W-:Y:S02]  /*491f0*/  IMAD.MOV.U32 R20, RZ, RZ, R7 ;  /* 0x000000ffff147224 */ /* 0x008fe400078e0007 */
[----:B------:R-:W-:Y:S02]  /*49200*/  IMAD.MOV.U32 R21, RZ, RZ, R29 ;  /* 0x000000ffff157224 */ /* 0x000fe400078e001d */
[----:B-1----:R-:W3:Y:S04]  /*49210*/  LDL.LU R29, [R1+0x8ec] ;  /* 0x0008ec00011d7983 */ /* 0x002ee80000300800 */
[----:B------:R1:W-:Y:S04]  /*49220*/  STL [R1+0x770], R32 ;  /* 0x0007702001007387 */ /* 0x0003e80000100800 */
[----:B------:R1:W-:Y:S04]  /*49230*/  LDGSTS.E [R6+0x22000], [R20.64], P1 ;  /* 0x2200000014067fae */ /* 0x0003e80008921848 */
[----:B------:R-:W3:Y:S01]  /*49240*/  LDL.LU R7, [R1+0x8f4] ;  /* 0x0008f40001077983 */ /* 0x000ee20000300800 */
[----:B-1----:R-:W-:-:S03]  /*49250*/  IMAD.MOV.U32 R21, RZ, RZ, R32 ;  /* 0x000000ffff157224 */ /* 0x002fc600078e0020 */
[----:B------:R-:W3:Y:S01]  /*49260*/  LDL.LU R32, [R1+0x8e8] ;  /* 0x0008e80001207983 */ /* 0x000ee20000300800 */
[----:B------:R-:W-:-:S03]  /*49270*/  MOV R20, R26 ;  /* 0x0000001a00147202 */ /* 0x000fc60000000f00 */
[----:B------:R-:W3:Y:S01]  /*49280*/  LDL.LU R26, [R1+0x8f0] ;  /* 0x0008f000011a7983 */ /* 0x000ee20000300800 */
[----:B------:R-:W-:Y:S02]  /*49290*/  IADD3 R23, P2, R23, UR7, RZ ;  /* 0x0000000717177c10 */ /* 0x000fe4000ff5e0ff */
[----:B------:R-:W-:Y:S01]  /*492a0*/  IADD3 R24, P3, R24, UR7, RZ ;  /* 0x0000000718187c10 */ /* 0x000fe2000ff7e0ff */
[----:B------:R1:W-:Y:S04]  /*492b0*/  LDGSTS.E [R6+0x22100], [R20.64], P0 ;  /* 0x2210000014067fae */ /* 0x0003e80008121848 */
[----:B------:R-:W-:Y:S01]  /*492c0*/  STL [R1+0x7ec], R23 ;  /* 0x0007ec1701007387 */ /* 0x000fe20000100800 */
[----:B-1----:R-:W-:Y:S01]  /*492d0*/  IMAD.MOV.U32 R20, RZ, RZ, R23 ;  /* 0x000000ffff147224 */ /* 0x002fe200078e0017 */
[----:B----4-:R-:W-:-:S02]  /*492e0*/  IADD3.X R25, R25, UR6, RZ, P2, !PT ;  /* 0x0000000619197c10 */ /* 0x010fc400097fe4ff */
[----:B-----5:R-:W-:-:S03]  /*492f0*/  IADD3.X R27, R27, UR6, RZ, P3, !PT ;  /* 0x000000061b1b7c10 */ /* 0x020fc60009ffe4ff */
[----:B------:R1:W-:Y:S01]  /*49300*/  STL [R1+0x7e8], R25 ;  /* 0x0007e81901007387 */ /* 0x0003e20000100800 */
[----:B------:R-:W-:-:S03]  /*49310*/  MOV R21, R25 ;  /* 0x0000001900157202 */ /* 0x000fc60000000f00 */
[----:B------:R-:W-:Y:S04]  /*49320*/  STL [R1+0x7f4], R24 ;  /* 0x0007f41801007387 */ /* 0x000fe80000100800 */
[----:B------:R4:W-:Y:S04]  /*49330*/  LDGSTS.E [R6+0x23000], [R20.64], P1 ;  /* 0x2300000014067fae */ /* 0x0009e80008921848 */
[----:B-1----:R-:W5:Y:S04]  /*49340*/  LDL.LU R25, [R1+0x96c] ;  /* 0x00096c0001197983 */ /* 0x002f680000300800 */
[----:B------:R1:W-:Y:S04]  /*49350*/  STL [R1+0x7f0], R27 ;  /* 0x0007f01b01007387 */ /* 0x0003e80000100800 */
[----:B------:R-:W5:Y:S01]  /*49360*/  LDL.LU R23, [R1+0x974] ;  /* 0x0009740001177983 */ /* 0x000f620000300800 */
[----:B----4-:R-:W-:-:S03]  /*49370*/  IMAD.MOV.U32 R21, RZ, RZ, R27 ;  /* 0x000000ffff157224 */ /* 0x010fc600078e001b */
[----:B-1----:R-:W4:Y:S01]  /*49380*/  LDL.LU R27, [R1+0x968] ;  /* 0x00096800011b7983 */ /* 0x002f220000300800 */
[----:B------:R-:W-:-:S03]  /*49390*/  IMAD.MOV.U32 R20, RZ, RZ, R24 ;  /* 0x000000ffff147224 */ /* 0x000fc600078e0018 */
[----:B------:R-:W4:Y:S01]  /*493a0*/  LDL.LU R24, [R1+0x970] ;  /* 0x0009700001187983 */ /* 0x000f220000300800 */
[----:B------:R-:W-:Y:S02]  /*493b0*/  IADD3 R28, P2, R28, UR7, RZ ;  /* 0x000000071c1c7c10 */ /* 0x000fe4000ff5e0ff */
[----:B------:R-:W-:Y:S01]  /*493c0*/  IADD3 R5, P3, R5, UR7, RZ ;  /* 0x0000000705057c10 */ /* 0x000fe2000ff7e0ff */
[----:B------:R1:W-:Y:S04]  /*493d0*/  LDGSTS.E [R6+0x23100], [R20.64], P0 ;  /* 0x2310000014067fae */ /* 0x0003e80008121848 */
[----:B------:R2:W-:Y:S01]  /*493e0*/  STL [R1+0x86c], R28 ;  /* 0x00086c1c01007387 */ /* 0x0005e20000100800 */
[----:B-1----:R-:W-:Y:S02]  /*493f0*/  MOV R20, R28 ;  /* 0x0000001c00147202 */ /* 0x002fe40000000f00 */
[----:B--2---:R-:W-:-:S05]  /*49400*/  IADD3.X R30, R30, UR6, RZ, P2, !PT ;  /* 0x000000061e1e7c10 */ /* 0x004fca00097fe4ff */
[----:B------:R1:W-:Y:S01]  /*49410*/  STL [R1+0x868], R30 ;  /* 0x0008681e01007387 */ /* 0x0003e20000100800 */
[----:B------:R-:W-:-:S03]  /*49420*/  IADD3.X R22, R22, UR6, RZ, P3, !PT ;  /* 0x0000000616167c10 */ /* 0x000fc60009ffe4ff */
[----:B------:R2:W-:Y:S01]  /*49430*/  STL [R1+0x874], R5 ;  /* 0x0008740501007387 */ /* 0x0005e20000100800 */
[----:B------:R-:W-:-:S03]  /*49440*/  IMAD.MOV.U32 R21, RZ, RZ, R30 ;  /* 0x000000ffff157224 */ /* 0x000fc600078e001e */
[----:B------:R-:W4:Y:S04]  /*49450*/  LDL.LU R28, [R1+0x9ec] ;  /* 0x0009ec00011c7983 */ /* 0x000f280000300800 */
[----:B------:R2:W-:Y:S04]  /*49460*/  STL [R1+0x870], R22 ;  /* 0x0008701601007387 */ /* 0x0005e80000100800 */
[----:B------:R-:W4:Y:S04]  /*49470*/  LDL.LU R33, [R1+0x9f4] ;  /* 0x0009f40001217983 */ /* 0x000f280000300800 */
[----:B-1----:R-:W4:Y:S04]  /*49480*/  LDL.LU R30, [R1+0x9e8] ;  /* 0x0009e800011e7983 */ /* 0x002f280000300800 */
[----:B------:R-:W4:Y:S04]  /*49490*/  LDL.LU R34, [R1+0x9f0] ;  /* 0x0009f00001227983 */ /* 0x000f280000300800 */
[----:B------:R1:W-:Y:S01]  /*494a0*/  LDGSTS.E [R6+0x24000], [R20.64], P1 ;  /* 0x2400000014067fae */ /* 0x0003e20008921848 */
[----:B---3--:R-:W-:Y:S01]  /*494b0*/  IADD3 R29, P2, R29, UR7, RZ ;  /* 0x000000071d1d7c10 */ /* 0x008fe2000ff5e0ff */
[----:B-1----:R-:W-:Y:S01]  /*494c0*/  IMAD.MOV.U32 R20, RZ, RZ, R5 ;  /* 0x000000ffff147224 */ /* 0x002fe200078e0005 */
[----:B------:R-:W-:Y:S01]  /*494d0*/  MOV R21, R22 ;  /* 0x0000001600157202 */ /* 0x000fe20000000f00 */
[----:B--2---:R-:W2:Y:S04]  /*494e0*/  LDL.LU R5, [R1+0xa6c] ;  /* 0x000a6c0001057983 */ /* 0x004ea80000300800 */
[----:B------:R-:W3:Y:S01]  /*494f0*/  LDL.LU R22, [R1+0xa74] ;  /* 0x000a740001167983 */ /* 0x000ee20000300800 */
[----:B------:R-:W-:-:S03]  /*49500*/  IADD3 R7, P3, R7, UR7, RZ ;  /* 0x0000000707077c10 */ /* 0x000fc6000ff7e0ff */
[----:B------:R1:W-:Y:S04]  /*49510*/  STL [R1+0x8ec], R29 ;  /* 0x0008ec1d01007387 */ /* 0x0003e80000100800 */
[----:B------:R1:W-:Y:S01]  /*49520*/  LDGSTS.E [R6+0x24100], [R20.64], P0 ;  /* 0x2410000014067fae */ /* 0x0003e20008121848 */
[----:B------:R-:W-:Y:S02]  /*49530*/  IADD3.X R32, R32, UR6, RZ, P2, !PT ;  /* 0x0000000620207c10 */ /* 0x000fe400097fe4ff */
[----:B------:R-:W-:-:S03]  /*49540*/  IADD3.X R26, R26, UR6, RZ, P3, !PT ;  /* 0x000000061a1a7c10 */ /* 0x000fc60009ffe4ff */
[----:B------:R1:W-:Y:S02]  /*49550*/  STL [R1+0x8e8], R32 ;  /* 0x0008e82001007387 */ /* 0x0003e40000100800 */
[----:B-1----:R-:W-:Y:S02]  /*49560*/  IMAD.MOV.U32 R20, RZ, RZ, R29 ;  /* 0x000000ffff147224 */ /* 0x002fe400078e001d */
[----:B------:R1:W-:Y:S04]  /*49570*/  STL [R1+0x8f4], R7 ;  /* 0x0008f40701007387 */ /* 0x0003e80000100800 */
[----:B------:R-:W3:Y:S01]  /*49580*/  LDL.LU R29, [R1+0xa68] ;  /* 0x000a6800011d7983 */ /* 0x000ee20000300800 */
[----:B------:R-:W-:-:S03]  /*49590*/  IMAD.MOV.U32 R21, RZ, RZ, R32 ;  /* 0x000000ffff157224 */ /* 0x000fc600078e0020 */
[----:B------:R1:W-:Y:S04]  /*495a0*/  STL [R1+0x8f0], R26 ;  /* 0x0008f01a01007387 */ /* 0x0003e80000100800 */
[----:B------:R-:W3:Y:S04]  /*495b0*/  LDL.LU R32, [R1+0xa70] ;  /* 0x000a700001207983 */ /* 0x000ee80000300800 */
[----:B------:R1:W-:Y:S02]  /*495c0*/  LDGSTS.E [R6+0x25000], [R20.64], P1 ;  /* 0x2500000014067fae */ /* 0x0003e40008921848 */
[----:B-1----:R-:W-:Y:S01]  /*495d0*/  MOV R20, R7 ;  /* 0x0000000700147202 */ /* 0x002fe20000000f00 */
[----:B------:R-:W-:Y:S01]  /*495e0*/  IMAD.MOV.U32 R21, RZ, RZ, R26 ;  /* 0x000000ffff157224 */ /* 0x000fe200078e001a */
[----:B------:R-:W3:Y:S04]  /*495f0*/  LDL.LU R7, [R1+0xaec] ;  /* 0x000aec0001077983 */ /* 0x000ee80000300800 */
[----:B------:R-:W3:Y:S04]  /*49600*/  LDL.LU R26, [R1+0xaf4] ;  /* 0x000af400011a7983 */ /* 0x000ee80000300800 */
[----:B------:R1:W-:Y:S01]  /*49610*/  LDGSTS.E [R6+0x25100], [R20.64], P0 ;  /* 0x2510000014067fae */ /* 0x0003e20008121848 */
[----:B-----5:R-:W-:-:S05]  /*49620*/  IADD3 R25, P2, R25, UR7, RZ ;  /* 0x0000000719197c10 */ /* 0x020fca000ff5e0ff */
[----:B------:R5:W-:Y:S01]  /*49630*/  STL [R1+0x96c], R25 ;  /* 0x00096c1901007387 */ /* 0x000be20000100800 */
[----:B------:R-:W-:Y:S02]  /*49640*/  IADD3 R23, P3, R23, UR7, RZ ;  /* 0x0000000717177c10 */ /* 0x000fe4000ff7e0ff */
[----:B----4-:R-:W-:Y:S01]  /*49650*/  IADD3.X R27, R27, UR6, RZ, P2, !PT ;  /* 0x000000061b1b7c10 */ /* 0x010fe200097fe4ff */
[----:B-1----:R-:W-:Y:S01]  /*49660*/  IMAD.MOV.U32 R20, RZ, RZ, R25 ;  /* 0x000000ffff147224 */ /* 0x002fe200078e0019 */
[----:B------:R-:W-:-:S03]  /*49670*/  IADD3.X R24, R24, UR6, RZ, P3, !PT ;  /* 0x0000000618187c10 */ /* 0x000fc60009ffe4ff */
[----:B------:R1:W-:Y:S04]  /*49680*/  STL [R1+0x968], R27 ;  /* 0x0009681b01007387 */ /* 0x0003e80000100800 */
[----:B------:R-:W-:Y:S01]  /*49690*/  STL [R1+0x974], R23 ;  /* 0x0009741701007387 */ /* 0x000fe20000100800 */
[----:B------:R-:W-:-:S03]  /*496a0*/  MOV R21, R27 ;  /* 0x0000001b00157202 */ /* 0x000fc60000000f00 */
[----:B-----5:R-:W4:Y:S04]  /*496b0*/  LDL.LU R25, [R1+0xae8] ;  /* 0x000ae80001197983 */ /* 0x020f280000300800 */
[----:B------:R5:W-:Y:S04]  /*496c0*/  STL [R1+0x970], R24 ;  /* 0x0009701801007387 */ /* 0x000be80000100800 */
[----:B-1----:R-:W4:Y:S04]  /*496d0*/  LDL.LU R27, [R1+0xaf0] ;  /* 0x000af000011b7983 */ /* 0x002f280000300800 */
[----:B------:R1:W-:Y:S02]  /*496e0*/  LDGSTS.E [R6+0x26000], [R20.64], P1 ;  /* 0x2600000014067fae */ /* 0x0003e40008921848 */
[----:B-1----:R-:W-:-:S02]  /*496f0*/  IMAD.MOV.U32 R20, RZ, RZ, R23 ;  /* 0x000000ffff147224 */ /* 0x002fc400078e0017 */
[----:B------:R-:W-:Y:S02]  /*49700*/  IMAD.MOV.U32 R21, RZ, RZ, R24 ;  /* 0x000000ffff157224 */ /* 0x000fe400078e0018 */
[----:B-----5:R-:W5:Y:S04]  /*49710*/  LDL.LU R24, [R1+0xb6c] ;  /* 0x000b6c0001187983 */ /* 0x020f680000300800 */
[----:B------:R-:W5:Y:S04]  /*49720*/  LDL.LU R23, [R1+0xb74] ;  /* 0x000b740001177983 */ /* 0x000f680000300800 */
[----:B------:R1:W-:Y:S01]  /*49730*/  LDGSTS.E [R6+0x26100], [R20.64], P0 ;  /* 0x2610000014067fae */ /* 0x0003e20008121848 */
[----:B------:R-:W-:-:S05]  /*49740*/  IADD3 R28, P2, R28, UR7, RZ ;  /* 0x000000071c1c7c10 */ /* 0x000fca000ff5e0ff */
[----:B------:R-:W-:Y:S01]  /*49750*/  STL [R1+0x9ec], R28 ;  /* 0x0009ec1c01007387 */ /* 0x000fe20000100800 */
[----:B------:R-:W-:Y:S02]  /*49760*/  IADD3 R33, P3, R33, UR7, RZ ;  /* 0x0000000721217c10 */ /* 0x000fe4000ff7e0ff */
[----:B------:R-:W-:Y:S02]  /*49770*/  IADD3.X R30, R30, UR6, RZ, P2, !PT ;  /* 0x000000061e1e7c10 */ /* 0x000fe400097fe4ff */
[----:B------:R-:W-:-:S03]  /*49780*/  IADD3.X R34, R34, UR6, RZ, P3, !PT ;  /* 0x0000000622227c10 */ /* 0x000fc60009ffe4ff */
[----:B------:R1:W-:Y:S02]  /*49790*/  STL [R1+0x9e8], R30 ;  /* 0x0009e81e01007387 */ /* 0x0003e40000100800 */
[----:B-1----:R-:W-:Y:S02]  /*497a0*/  IMAD.MOV.U32 R21, RZ, RZ, R30 ;  /* 0x000000ffff157224 */ /* 0x002fe400078e001e */
[----:B------:R-:W-:Y:S01]  /*497b0*/  STL [R1+0x9f4], R33 ;  /* 0x0009f42101007387 */ /* 0x000fe20000100800 */
[----:B------:R-:W-:-:S03]  /*497c0*/  MOV R20, R28 ;  /* 0x0000001c00147202 */ /* 0x000fc60000000f00 */
[----:B------:R-:W5:Y:S04]  /*497d0*/  LDL.LU R30, [R1+0xb68] ;  /* 0x000b6800011e7983 */ /* 0x000f680000300800 */
[----:B------:R-:W-:Y:S04]  /*497e0*/  STL [R1+0x9f0], R34 ;  /* 0x0009f02201007387 */ /* 0x000fe80000100800 */
[----:B------:R-:W5:Y:S01]  /*497f0*/  LDL.LU R28, [R1+0xb70] ;  /* 0x000b7000011c7983 */ /* 0x000f620000300800 */
[----:B--2---:R-:W-:-:S03]  /*49800*/  IADD3 R5, P2, R5, UR7, RZ ;  /* 0x0000000705057c10 */ /* 0x004fc6000ff5e0ff */
[----:B------:R1:W-:Y:S01]  /*49810*/  LDGSTS.E [R6+0x27000], [R20.64], P1 ;  /* 0x2700000014067fae */ /* 0x0003e20008921848 */
[----:B---3--:R-:W-:-:S03]  /*49820*/  IADD3 R22, P3, R22, UR7, RZ ;  /* 0x0000000716167c10 */ /* 0x008fc6000ff7e0ff */
[----:B------:R-:W-:Y:S01]  /*49830*/  STL [R1+0xa6c], R5 ;  /* 0x000a6c0501007387 */ /* 0x000fe20000100800 */
[----:B-1----:R-:W-:Y:S01]  /*49840*/  IMAD.MOV.U32 R20, RZ, RZ, R33 ;  /* 0x000000ffff147224 */ /* 0x002fe200078e0021 */
[----:B------:R-:W-:-:S05]  /*49850*/  MOV R21, R34 ;  /* 0x0000002200157202 */ /* 0x000fca0000000f00 */
[----:B------:R1:W-:Y:S01]  /*49860*/  LDGSTS.E [R6+0x27100], [R20.64], P0 ;  /* 0x2710000014067fae */ /* 0x0003e20008121848 */
[----:B------:R-:W-:Y:S01]  /*49870*/  IADD3.X R29, R29, UR6, RZ, P2, !PT ;  /* 0x000000061d1d7c10 */ /* 0x000fe200097fe4ff */
[----:B-1----:R-:W-:-:S04]  /*49880*/  IMAD.MOV.U32 R20, RZ, RZ, R5 ;  /* 0x000000ffff147224 */ /* 0x002fc800078e0005 */
[----:B------:R-:W-:Y:S01]  /*49890*/  IMAD.MOV.U32 R21, RZ, RZ, R29 ;  /* 0x000000ffff157224 */ /* 0x000fe200078e001d */
[----:B------:R1:W-:Y:S01]  /*498a0*/  STL [R1+0xa68], R29 ;  /* 0x000a681d01007387 */ /* 0x0003e20000100800 */
[----:B------:R-:W-:-:S03]  /*498b0*/  IADD3.X R32, R32, UR6, RZ, P3, !PT ;  /* 0x0000000620207c10 */ /* 0x000fc60009ffe4ff */
[----:B------:R-:W-:Y:S04]  /*498c0*/  STL [R1+0xa74], R22 ;  /* 0x000a741601007387 */ /* 0x000fe80000100800 */
[----:B------:R2:W-:Y:S04]  /*498d0*/  LDGSTS.E [R6+0x28000], [R20.64], P1 ;  /* 0x2800000014067fae */ /* 0x0005e80008921848 */
[----:B-1----:R-:W3:Y:S04]  /*498e0*/  LDL.LU R29, [R1+0xbec] ;  /* 0x000bec00011d7983 */ /* 0x002ee80000300800 */
[----:B------:R1:W-:Y:S04]  /*498f0*/  STL [R1+0xa70], R32 ;  /* 0x000a702001007387 */ /* 0x0003e80000100800 */
[----:B------:R-:W3:Y:S01]  /*49900*/  LDL.LU R5, [R1+0xbf4] ;  /* 0x000bf40001057983 */ /* 0x000ee20000300800 */
[----:B--2---:R-:W-:Y:S01]  /*49910*/  IMAD.MOV.U32 R21, RZ, RZ, R32 ;  /* 0x000000ffff157224 */ /* 0x004fe200078e0020 */
[----:B------:R-:W-:-:S02]  /*49920*/  MOV R20, R22 ;  /* 0x0000001600147202 */ /* 0x000fc40000000f00 */
[----:B-1----:R-:W3:Y:S04]  /*49930*/  LDL.LU R32, [R1+0xbe8] ;  /* 0x000be80001207983 */ /* 0x002ee80000300800 */
[----:B------:R-:W3:Y:S01]  /*49940*/  LDL.LU R22, [R1+0xbf0] ;  /* 0x000bf00001167983 */ /* 0x000ee20000300800 */
[----:B------:R-:W-:Y:S02]  /*49950*/  IADD3 R7, P2, R7, UR7, RZ ;  /* 0x0000000707077c10 */ /* 0x000fe4000ff5e0ff */
[----:B------:R-:W-:Y:S01]  /*49960*/  IADD3 R26, P3, R26, UR7, RZ ;  /* 0x000000071a1a7c10 */ /* 0x000fe2000ff7e0ff */
[----:B------:R1:W-:Y:S04]  /*49970*/  LDGSTS.E [R6+0x28100], [R20.64], P0 ;  /* 0x2810000014067fae */ /* 0x0003e80008121848 */
[----:B------:R-:W-:Y:S01]  /*49980*/  STL [R1+0xaec], R7 ;  /* 0x000aec0701007387 */ /* 0x000fe20000100800 */
[----:B-1----:R-:W-:Y:S01]  /*49990*/  IMAD.MOV.U32 R20, RZ, RZ, R7 ;  /* 0x000000ffff147224 */ /* 0x002fe200078e0007 */
[----:B----4-:R-:W-:-:S04]  /*499a0*/  IADD3.X R25, R25, UR6, RZ, P2, !PT ;  /* 0x0000000619197c10 */ /* 0x010fc800097fe4ff */
[----:B------:R-:W-:Y:S01]  /*499b0*/  MOV R21, R25 ;  /* 0x0000001900157202 */ /* 0x000fe20000000f00 */
[----:B------:R1:W-:Y:S01]  /*499c0*/  STL [R1+0xae8], R25 ;  /* 0x000ae81901007387 */ /* 0x0003e20000100800 */
[----:B------:R-:W-:-:S03]  /*499d0*/  IADD3.X R27, R27, UR6, RZ, P3, !PT ;  /* 0x000000061b1b7c10 */ /* 0x000fc60009ffe4ff */
[----:B------:R4:W-:Y:S04]  /*499e0*/  STL [R1+0xaf4], R26 ;  /* 0x000af41a01007387 */ /* 0x0009e80000100800 */
[----:B------:R4:W-:Y:S04]  /*499f0*/  LDGSTS.E [R6+0x29000], [R20.64], P1 ;  /* 0x2900000014067fae */ /* 0x0009e80008921848 */
[----:B-1----:R-:W2:Y:S04]  /*49a00*/  LDL.LU R25, [R1+0xc6c] ;  /* 0x000c6c0001197983 */ /* 0x002ea80000300800 */
[----:B------:R1:W-:Y:S04]  /*49a10*/  STL [R1+0xaf0], R27 ;  /* 0x000af01b01007387 */ /* 0x0003e80000100800 */
[----:B------:R-:W2:Y:S01]  /*49a20*/  LDL.LU R7, [R1+0xc74] ;  /* 0x000c740001077983 */ /* 0x000ea20000300800 */
[----:B----4-:R-:W-:-:S03]  /*49a30*/  IMAD.MOV.U32 R20, RZ, RZ, R26 ;  /* 0x000000ffff147224 */ /* 0x010fc600078e001a */
[----:B------:R-:W4:Y:S01]  /*49a40*/  LDL.LU R26, [R1+0xc68] ;  /* 0x000c6800011a7983 */ /* 0x000f220000300800 */
[----:B------:R-:W-:-:S03]  /*49a50*/  IMAD.MOV.U32 R21, RZ, RZ, R27 ;  /* 0x000000ffff157224 */ /* 0x000fc600078e001b */
[----:B-1----:R-:W4:Y:S01]  /*49a60*/  LDL.LU R27, [R1+0xc70] ;  /* 0x000c7000011b7983 */ /* 0x002f220000300800 */
[----:B-----5:R-:W-:Y:S02]  /*49a70*/  IADD3 R24, P2, R24, UR7, RZ ;  /* 0x0000000718187c10 */ /* 0x020fe4000ff5e0ff */
[----:B------:R-:W-:Y:S01]  /*49a80*/  IADD3 R23, P3, R23, UR7, RZ ;  /* 0x0000000717177c10 */ /* 0x000fe2000ff7e0ff */
[----:B------:R1:W-:Y:S04]  /*49a90*/  LDGSTS.E [R6+0x29100], [R20.64], P0 ;  /* 0x2910000014067fae */ /* 0x0003e80008121848 */
[----:B------:R5:W-:Y:S01]  /*49aa0*/  STL [R1+0xb6c], R24 ;  /* 0x000b6c1801007387 */ /* 0x000be20000100800 */
[----:B-1----:R-:W-:Y:S02]  /*49ab0*/  MOV R20, R24 ;  /* 0x0000001800147202 */ /* 0x002fe40000000f00 */
[----:B------:R-:W-:-:S05]  /*49ac0*/  IADD3.X R30, R30, UR6, RZ, P2, !PT ;  /* 0x000000061e1e7c10 */ /* 0x000fca00097fe4ff */
[----:B------:R1:W-:Y:S01]  /*49ad0*/  STL [R1+0xb68], R30 ;  /* 0x000b681e01007387 */ /* 0x0003e20000100800 */
[----:B------:R-:W-:-:S03]  /*49ae0*/  IADD3.X R28, R28, UR6, RZ, P3, !PT ;  /* 0x000000061c1c7c10 */ /* 0x000fc60009ffe4ff */
[----:B------:R1:W-:Y:S04]  /*49af0*/  STL [R1+0xb74], R23 ;  /* 0x000b741701007387 */ /* 0x0003e80000100800 */
[----:B------:R-:W4:Y:S04]  /*49b00*/  LDL.LU R33, [R1+0xcec] ;  /* 0x000cec0001217983 */ /* 0x000f280000300800 */
[----:B------:R1:W-:Y:S04]  /*49b10*/  STL [R1+0xb70], R28 ;  /* 0x000b701c01007387 */ /* 0x0003e80000100800 */
[----:B-----5:R-:W5:Y:S04]  /*49b20*/  LDL.LU R24, [R1+0xcf4] ;  /* 0x000cf40001187983 */ /* 0x020f680000300800 */
[----:B------:R-:W5:Y:S01]  /*49b30*/  LDL.LU R34, [R1+0xce8] ;  /* 0x000ce80001227983 */ /* 0x000f620000300800 */
[----:B------:R-:W-:-:S03]  /*49b40*/  IMAD.MOV.U32 R21, RZ, RZ, R30 ;  /* 0x000000ffff157224 */ /* 0x000fc600078e001e */
[----:B-1----:R-:W5:Y:S04]  /*49b50*/  LDL.LU R30, [R1+0xcf0] ;  /* 0x000cf000011e7983 */ /* 0x002f680000300800 */
[----:B------:R1:W-:Y:S02]  /*49b60*/  LDGSTS.E [R6+0x2a000], [R20.64], P1 ;  /* 0x2a00000014067fae */ /* 0x0003e40008921848 */
[----:B-1----:R-:W-:Y:S01]  /*49b70*/  IMAD.MOV.U32 R20, RZ, RZ, R23 ;  /* 0x000000ffff147224 */ /* 0x002fe200078e0017 */
[----:B------:R-:W-:Y:S01]  /*49b80*/  MOV R21, R28 ;  /* 0x0000001c00157202 */ /* 0x000fe20000000f00 */
[----:B------:R-:W5:Y:S04]  /*49b90*/  LDL.LU R23, [R1+0xd6c] ;  /* 0x000d6c0001177983 */ /* 0x000f680000300800 */
[----:B------:R-:W5:Y:S04]  /*49ba0*/  LDL.LU R28, [R1+0xd74] ;  /* 0x000d7400011c7983 */ /* 0x000f680000300800 */
[----:B------:R1:W-:Y:S01]  /*49bb0*/  LDGSTS.E [R6+0x2a100], [R20.64], P0 ;  /* 0x2a10000014067fae */ /* 0x0003e20008121848 */
[----:B---3--:R-:W-:-:S05]  /*49bc0*/  IADD3 R29, P2, R29, UR7, RZ ;  /* 0x000000071d1d7c10 */ /* 0x008fca000ff5e0ff */
[----:B------:R3:W-:Y:S01]  /*49bd0*/  STL [R1+0xbec], R29 ;  /* 0x000bec1d01007387 */ /* 0x0007e20000100800 */
[----:B------:R-:W-:Y:S02]  /*49be0*/  IADD3 R5, P3, R5, UR7, RZ ;  /* 0x0000000705057c10 */ /* 0x000fe4000ff7e0ff */
[----:B------:R-:W-:Y:S01]  /*49bf0*/  IADD3.X R32, R32, UR6, RZ, P2, !PT ;  /* 0x0000000620207c10 */ /* 0x000fe200097fe4ff */
[----:B-1----:R-:W-:Y:S01]  /*49c00*/  IMAD.MOV.U32 R20, RZ, RZ, R29 ;  /* 0x000000ffff147224 */ /* 0x002fe200078e001d */
[----:B------:R-:W-:-:S03]  /*49c10*/  IADD3.X R22, R22, UR6, RZ, P3, !PT ;  /* 0x0000000616167c10 */ /* 0x000fc60009ffe4ff */
[----:B------:R1:W-:Y:S04]  /*49c20*/  STL [R1+0xbe8], R32 ;  /* 0x000be82001007387 */ /* 0x0003e80000100800 */
[----:B------:R-:W-:Y:S01]  /*49c30*/  STL [R1+0xbf4], R5 ;  /* 0x000bf40501007387 */ /* 0x000fe20000100800 */
[----:B------:R-:W-:-:S03]  /*49c40*/  IMAD.MOV.U32 R21, RZ, RZ, R32 ;  /* 0x000000ffff157224 */ /* 0x000fc600078e0020 */
[----:B---3--:R-:W3:Y:S04]  /*49c50*/  LDL.LU R29, [R1+0xd68] ;  /* 0x000d6800011d7983 */ /* 0x008ee80000300800 */
[----:B------:R1:W-:Y:S04]  /*49c60*/  STL [R1+0xbf0], R22 ;  /* 0x000bf01601007387 */ /* 0x0003e80000100800 */
[----:B-1----:R-:W3:Y:S04]  /*49c70*/  LDL.LU R32, [R1+0xd70] ;  /* 0x000d700001207983 */ /* 0x002ee80000300800 */
[----:B------:R1:W-:Y:S02]  /*49c80*/  LDGSTS.E [R6+0x2b000], [R20.64], P1 ;  /* 0x2b00000014067fae */ /* 0x0003e40008921848 */
[----:B-1----:R-:W-:Y:S01]  /*49c90*/  MOV R20, R5 ;  /* 0x0000000500147202 */ /* 0x002fe20000000f00 */
[----:B------:R-:W-:-:S02]  /*49ca0*/  IMAD.MOV.U32 R21, RZ, RZ, R22 ;  /* 0x000000ffff157224 */ /* 0x000fc400078e0016 */
[----:B------:R-:W3:Y:S04]  /*49cb0*/  LDL.LU R22, [R1+0xdec] ;  /* 0x000dec0001167983 */ /* 0x000ee80000300800 */
[----:B------:R-:W3:Y:S04]  /*49cc0*/  LDL.LU R5, [R1+0xdf4] ;  /* 0x000df40001057983 */ /* 0x000ee80000300800 */
[----:B------:R1:W-:Y:S01]  /*49cd0*/  LDGSTS.E [R6+0x2b100], [R20.64], P0 ;  /* 0x2b10000014067fae */ /* 0x0003e20008121848 */
[----:B--2---:R-:W-:-:S05]  /*49ce0*/  IADD3 R25, P2, R25, UR7, RZ ;  /* 0x0000000719197c10 */ /* 0x004fca000ff5e0ff */
[----:B------:R-:W-:Y:S01]  /*49cf0*/  STL [R1+0xc6c], R25 ;  /* 0x000c6c1901007387 */ /* 0x000fe20000100800 */
[----:B------:R-:W-:Y:S02]  /*49d00*/  IADD3 R7, P3, R7, UR7, RZ ;  /* 0x0000000707077c10 */ /* 0x000fe4000ff7e0ff */
[----:B----4-:R-:W-:Y:S02]  /*49d10*/  IADD3.X R26, R26, UR6, RZ, P2, !PT ;  /* 0x000000061a1a7c10 */ /* 0x010fe400097fe4ff */
[----:B------:R-:W-:-:S03]  /*49d20*/  IADD3.X R27, R27, UR6, RZ, P3, !PT ;  /* 0x000000061b1b7c10 */ /* 0x000fc60009ffe4ff */
[----:B------:R2:W-:Y:S01]  /*49d30*/  STL [R1+0xc68], R26 ;  /* 0x000c681a01007387 */ /* 0x0005e20000100800 */
[----:B-1----:R-:W-:-:S03]  /*49d40*/  MOV R21, R26 ;  /* 0x0000001a00157202 */ /* 0x002fc60000000f00 */
[----:B------:R1:W-:Y:S01]  /*49d50*/  STL [R1+0xc74], R7 ;  /* 0x000c740701007387 */ /* 0x0003e20000100800 */
[----:B------:R-:W-:-:S03]  /*49d60*/  IMAD.MOV.U32 R20, RZ, RZ, R25 ;  /* 0x000000ffff147224 */ /* 0x000fc600078e0019 */
[----:B--2---:R-:W2:Y:S04]  /*49d70*/  LDL.LU R26, [R1+0xde8] ;  /* 0x000de800011a7983 */ /* 0x004ea80000300800 */
[----:B------:R4:W-:Y:S04]  /*49d80*/  STL [R1+0xc70], R27 ;  /* 0x000c701b01007387 */ /* 0x0009e80000100800 */
[----:B------:R-:W2:Y:S04]  /*49d90*/  LDL.LU R25, [R1+0xdf0] ;  /* 0x000df00001197983 */ /* 0x000ea80000300800 */
[----:B------:R1:W-:Y:S02]  /*49da0*/  LDGSTS.E [R6+0x2c000], [R20.64], P1 ;  /* 0x2c00000014067fae */ /* 0x0003e40008921848 */
[----:B-1----:R-:W-:-:S02]  /*49db0*/  IMAD.MOV.U32 R20, RZ, RZ, R7 ;  /* 0x000000ffff147224 */ /* 0x002fc400078e0007 */
[----:B------:R-:W-:Y:S01]  /*49dc0*/  IMAD.MOV.U32 R21, RZ, RZ, R27 ;  /* 0x000000ffff157224 */ /* 0x000fe200078e001b */
[----:B------:R-:W2:Y:S04]  /*49dd0*/  LDL.LU R7, [R1+0x67c] ;  /* 0x00067c0001077983 */ /* 0x000ea80000300800 */
[----:B------:R1:W-:Y:S04]  /*49de0*/  LDGSTS.E [R6+0x2c100], [R20.64], P0 ;  /* 0x2c10000014067fae */ /* 0x0003e80008121848 */
[----:B----4-:R-:W4:Y:S01]  /*49df0*/  LDL.LU R27, [R1+0x684] ;  /* 0x00068400011b7983 */ /* 0x010f220000300800 */
[----:B------:R-:W-:-:S04]  /*49e00*/  IADD3 R33, P2, R33, UR7, RZ ;  /* 0x0000000721217c10 */ /* 0x000fc8000ff5e0ff */
[----:B-1----:R-:W-:Y:S02]  /*49e10*/  MOV R20, R33 ;  /* 0x0000002100147202 */ /* 0x002fe40000000f00 */
[----:B-----5:R-:W-:Y:S02]  /*49e20*/  IADD3 R24, P3, R24, UR7, RZ ;  /* 0x0000000718187c10 */ /* 0x020fe4000ff7e0ff */
[----:B------:R-:W-:Y:S01]  /*49e30*/  IADD3.X R34, R34, UR6, RZ, P2, !PT ;  /* 0x0000000622227c10 */ /* 0x000fe200097fe4ff */
[----:B------:R-:W-:Y:S01]  /*49e40*/  STL [R1+0xcec], R33 ;  /* 0x000cec2101007387 */ /* 0x000fe20000100800 */
[----:B------:R-:W-:-:S03]  /*49e50*/  IADD3.X R30, R30, UR6, RZ, P3, !PT ;  /* 0x000000061e1e7c10 */ /* 0x000fc60009ffe4ff */
[----:B------:R-:W-:Y:S01]  /*49e60*/  IMAD.MOV.U32 R21, RZ, RZ, R34 ;  /* 0x000000ffff157224 */ /* 0x000fe200078e0022 */
[----:B------:R-:W-:Y:S04]  /*49e70*/  STL [R1+0xce8], R34 ;  /* 0x000ce82201007387 */ /* 0x000fe80000100800 */
[----:B------:R1:W-:Y:S04]  /*49e80*/  STL [R1+0xcf4], R24 ;  /* 0x000cf41801007387 */ /* 0x0003e80000100800 */
[----:B------:R5:W-:Y:S04]  /*49e90*/  LDGSTS.E [R6+0x2d000], [R20.64], P1 ;  /* 0x2d00000014067fae */ /* 0x000be80008921848 */
[----:B------:R1:W-:Y:S01]  /*49ea0*/  STL [R1+0xcf0], R30 ;  /* 0x000cf01e01007387 */ /* 0x0003e20000100800 */
[----:B-----5:R-:W-:-:S03]  /*49eb0*/  IMAD.MOV.U32 R20, RZ, RZ, R24 ;  /* 0x000000ffff147224 */ /* 0x020fc600078e0018 */
[----:B-1----:R-:W5:Y:S01]  /*49ec0*/  LDL.LU R24, [R1+0x678] ;  /* 0x0006780001187983 */ /* 0x002f620000300800 */
[----:B------:R-:W-:Y:S02]  /*49ed0*/  MOV R21, R30 ;  /* 0x0000001e00157202 */ /* 0x000fe40000000f00 */
[----:B------:R-:W-:Y:S01]  /*49ee0*/  IADD3 R23, P2, R23, UR7, RZ ;  /* 0x0000000717177c10 */ /* 0x000fe2000ff5e0ff */
[----:B------:R-:W5:Y:S01]  /*49ef0*/  LDL.LU R30, [R1+0x680] ;  /* 0x00068000011e7983 */ /* 0x000f620000300800 */
[----:B------:R-:W-:-:S03]  /*49f00*/  IADD3 R28, P3, R28, UR7, RZ ;  /* 0x000000071c1c7c10 */ /* 0x000fc6000ff7e0ff */
[----:B------:R-:W-:Y:S04]  /*49f10*/  STL [R1+0xd6c], R23 ;  /* 0x000d6c1701007387 */ /* 0x000fe80000100800 */
[----:B------:R1:W-:Y:S02]  /*49f20*/  LDGSTS.E [R6+0x2d100], [R20.64], P0 ;  /* 0x2d10000014067fae */ /* 0x0003e40008121848 */
[----:B-1----:R-:W-:Y:S01]  /*49f30*/  IMAD.MOV.U32 R20, RZ, RZ, R23 ;  /* 0x000000ffff147224 */ /* 0x002fe200078e0017 */
[----:B---3--:R-:W-:-:S05]  /*49f40*/  IADD3.X R29, R29, UR6, RZ, P2, !PT ;  /* 0x000000061d1d7c10 */ /* 0x008fca00097fe4ff */
[----:B------:R1:W-:Y:S01]  /*49f50*/  STL [R1+0xd68], R29 ;  /* 0x000d681d01007387 */ /* 0x0003e20000100800 */
[----:B------:R-:W-:Y:S01]  /*49f60*/  IMAD.MOV.U32 R21, RZ, RZ, R29 ;  /* 0x000000ffff157224 */ /* 0x000fe200078e001d */
[----:B------:R-:W-:Y:S02]  /*49f70*/  IADD3.X R32, R32, UR6, RZ, P3, !PT ;  /* 0x0000000620207c10 */ /* 0x000fe40009ffe4ff */
[----:B------:R-:W-:Y:S04]  /*49f80*/  STL [R1+0xd74], R28 ;  /* 0x000d741c01007387 */ /* 0x000fe80000100800 */
[----:B------:R3:W-:Y:S04]  /*49f90*/  LDGSTS.E [R6+0x2e000], [R20.64], P1 ;  /* 0x2e00000014067fae */ /* 0x0007e80008921848 */
[----:B-1----:R-:W5:Y:S04]  /*49fa0*/  LDL.LU R29, [R1+0x6fc] ;  /* 0x0006fc00011d7983 */ /* 0x002f680000300800 */
[----:B------:R1:W-:Y:S04]  /*49fb0*/  STL [R1+0xd70], R32 ;  /* 0x000d702001007387 */ /* 0x0003e80000100800 */
[----:B------:R-:W5:Y:S04]  /*49fc0*/  LDL.LU R23, [R1+0x704] ;  /* 0x0007040001177983 */ /* 0x000f680000300800 */
[----:B------:R-:W5:Y:S01]  /*49fd0*/  LDL.LU R33, [R1+0x6f8] ;  /* 0x0006f80001217983 */ /* 0x000f620000300800 */
[----:B---3--:R-:W-:-:S03]  /*49fe0*/  IMAD.MOV.U32 R21, RZ, RZ, R32 ;  /* 0x000000ffff157224 */ /* 0x008fc600078e0020 */
[----:B-1----:R-:W5:Y:S01]  /*49ff0*/  LDL.LU R32, [R1+0x700] ;  /* 0x0007000001207983 */ /* 0x002f620000300800 */
[----:B------:R-:W-:Y:S02]  /*4a000*/  IADD3 R22, P2, R22, UR7, RZ ;  /* 0x0000000716167c10 */ /* 0x000fe4000ff5e0ff */
[----:B------:R-:W-:Y:S02]  /*4a010*/  MOV R20, R28 ;  /* 0x0000001c00147202 */ /* 0x000fe40000000f00 */
[----:B------:R-:W-:Y:S01]  /*4a020*/  IADD3 R5, P3, R5, UR7, RZ ;  /* 0x0000000705057c10 */ /* 0x000fe2000ff7e0ff */
[----:B------:R-:W-:Y:S04]  /*4a030*/  STL [R1+0xdec], R22 ;  /* 0x000dec1601007387 */ /* 0x000fe80000100800 */
[----:B------:R1:W-:Y:S02]  /*4a040*/  LDGSTS.E [R6+0x2e100], [R20.64], P0 ;  /* 0x2e10000014067fae */ /* 0x0003e40008121848 */
[----:B-1----:R-:W-:Y:S01]  /*4a050*/  IMAD.MOV.U32 R20, RZ, RZ, R22 ;  /* 0x000000ffff147224 */ /* 0x002fe200078e0016 */
[----:B--2---:R-:W-:-:S04]  /*4a060*/  IADD3.X R26, R26, UR6, RZ, P2, !PT ;  /* 0x000000061a1a7c10 */ /* 0x004fc800097fe4ff */
[----:B------:R-:W-:Y:S01]  /*4a070*/  MOV R21, R26 ;  /* 0x0000001a00157202 */ /* 0x000fe20000000f00 */
[----:B------:R1:W-:Y:S01]  /*4a080*/  STL [R1+0xde8], R26 ;  /* 0x000de81a01007387 */ /* 0x0003e20000100800 */
[----:B------:R-:W-:-:S03]  /*4a090*/  IADD3.X R25, R25, UR6, RZ, P3, !PT ;  /* 0x0000000619197c10 */ /* 0x000fc60009ffe4ff */
[----:B------:R-:W-:Y:S04]  /*4a0a0*/  STL [R1+0xdf4], R5 ;  /* 0x000df40501007387 */ /* 0x000fe80000100800 */
[----:B------:R2:W-:Y:S04]  /*4a0b0*/  LDGSTS.E [R6+0x2f000], [R20.64], P1 ;  /* 0x2f00000014067fae */ /* 0x0005e80008921848 */
[----:B-1----:R-:W3:Y:S04]  /*4a0c0*/  LDL.LU R26, [R1+0x77c] ;  /* 0x00077c00011a7983 */ /* 0x002ee80000300800 */
[----:B------:R1:W-:Y:S04]  /*4a0d0*/  STL [R1+0xdf0], R25 ;  /* 0x000df01901007387 */ /* 0x0003e80000100800 */
[----:B------:R-:W3:Y:S01]  /*4a0e0*/  LDL.LU R22, [R1+0x784] ;  /* 0x0007840001167983 */ /* 0x000ee20000300800 */
[----:B--2---:R-:W-:-:S03]  /*4a0f0*/  IMAD.MOV.U32 R21, RZ, RZ, R25 ;  /* 0x000000ffff157224 */ /* 0x004fc600078e0019 */
[----:B------:R-:W2:Y:S04]  /*4a100*/  LDL.LU R28, [R1+0x778] ;  /* 0x00077800011c7983 */ /* 0x000ea80000300800 */
[----:B-1----:R-:W2:Y:S01]  /*4a110*/  LDL.LU R25, [R1+0x780] ;  /* 0x0007800001197983 */ /* 0x002ea20000300800 */
[----:B------:R-:W-:Y:S02]  /*4a120*/  LOP3.LUT R84, R84, 0x3f, RZ, 0xc0, !PT ;  /* 0x0000003f54547812 */ /* 0x000fe400078ec0ff */
[----:B------:R-:W-:Y:S02]  /*4a130*/  IADD3 R7, P2, R7, UR7, RZ ;  /* 0x0000000707077c10 */ /* 0x000fe4000ff5e0ff */
[----:B------:R-:W-:Y:S01]  /*4a140*/  SHF.L.U32 R84, R84, 0x2, RZ ;  /* 0x0000000254547819 */ /* 0x000fe200000006ff */
[----:B------:R-:W-:Y:S01]  /*4a150*/  IMAD.MOV.U32 R20, RZ, RZ, R5 ;  /* 0x000000ffff147224 */ /* 0x000fe200078e0005 */
[----:B----4-:R-:W-:Y:S01]  /*4a160*/  IADD3 R27, P3, R27, UR7, RZ ;  /* 0x000000071b1b7c10 */ /* 0x010fe2000ff7e0ff */
[----:B------:R-:W-:Y:S01]  /*4a170*/  IMAD.U32 R5, RZ, RZ, UR5 ;  /* 0x00000005ff057e24 */ /* 0x000fe2000f8e00ff */
[----:B------:R-:W-:Y:S01]  /*4a180*/  LOP3.LUT R34, R84, 0x10, RZ, 0x3c, !PT ;  /* 0x0000001054227812 */ /* 0x000fe200078e3cff */
[----:B------:R1:W-:Y:S04]  /*4a190*/  STL [R1+0x67c], R7 ;  /* 0x00067c0701007387 */ /* 0x0003e80000100800 */
[----:B------:R4:W-:Y:S01]  /*4a1a0*/  LDGSTS.E [R6+0x2f100], [R20.64], P0 ;  /* 0x2f10000014067fae */ /* 0x0009e20008121848 */
[----:B------:R-:W-:-:S03]  /*4a1b0*/  IMAD R5, R5, 0x10000, R34 ;  /* 0x0001000005057824 */ /* 0x000fc600078e0222 */
[----:B------:R-:W-:Y:S01]  /*4a1c0*/  STL [R1+0x684], R27 ;  /* 0x0006841b01007387 */ /* 0x000fe20000100800 */
[----:B----4-:R-:W-:Y:S02]  /*4a1d0*/  MOV R6, R7 ;  /* 0x0000000700067202 */ /* 0x010fe40000000f00 */
[----:B-----5:R-:W-:Y:S02]  /*4a1e0*/  IADD3.X R24, R24, UR6, RZ, P2, !PT ;  /* 0x0000000618187c10 */ /* 0x020fe400097fe4ff */
[----:B------:R-:W-:-:S03]  /*4a1f0*/  IADD3.X R30, R30, UR6, RZ, P3, !PT ;  /* 0x000000061e1e7c10 */ /* 0x000fc60009ffe4ff */
[----:B-1----:R-:W-:Y:S01]  /*4a200*/  IMAD.MOV.U32 R7, RZ, RZ, R24 ;  /* 0x000000ffff077224 */ /* 0x002fe200078e0018 */
[----:B------:R1:W-:Y:S04]  /*4a210*/  STL [R1+0x678], R24 ;  /* 0x0006781801007387 */ /* 0x0003e80000100800 */
[----:B------:R4:W-:Y:S04]  /*4a220*/  LDGSTS.E [R5+0x20200], [R6.64], P1 ;  /* 0x2020000006057fae */ /* 0x0009e80008921848 */
[----:B-1----:R-:W5:Y:S04]  /*4a230*/  LDL.LU R24, [R1+0x7fc] ;  /* 0x0007fc0001187983 */ /* 0x002f680000300800 */
[----:B------:R-:W5:Y:S01]  /*4a240*/  LDL.LU R20, [R1+0x804] ;  /* 0x0008040001147983 */ /* 0x000f620000300800 */
[----:B----4-:R-:W-:-:S03]  /*4a250*/  MOV R7, R30 ;  /* 0x0000001e00077202 */ /* 0x010fc60000000f00 */
[----:B------:R1:W-:Y:S01]  /*4a260*/  STL [R1+0x680], R30 ;  /* 0x0006801e01007387 */ /* 0x0003e20000100800 */
[----:B------:R-:W-:-:S05]  /*4a270*/  IMAD.MOV.U32 R6, RZ, RZ, R27 ;  /* 0x000000ffff067224 */ /* 0x000fca00078e001b */
[----:B------:R4:W-:Y:S04]  /*4a280*/  LDGSTS.E [R5+0x20300], [R6.64], P0 ;  /* 0x2030000006057fae */ /* 0x0009e80008121848 */
[----:B-1----:R-:W5:Y:S04]  /*4a290*/  LDL.LU R30, [R1+0x7f8] ;  /* 0x0007f800011e7983 */ /* 0x002f680000300800 */
[----:B------:R-:W5:Y:S01]  /*4a2a0*/  LDL.LU R27, [R1+0x800] ;  /* 0x00080000011b7983 */ /* 0x000f620000300800 */
[----:B------:R-:W-:Y:S02]  /*4a2b0*/  IADD3 R29, P2, R29, UR7, RZ ;  /* 0x000000071d1d7c10 */ /* 0x000fe4000ff5e0ff */
[----:B------:R-:W-:-:S02]  /*4a2c0*/  IADD3 R23, P3, R23, UR7, RZ ;  /* 0x0000000717177c10 */ /* 0x000fc4000ff7e0ff */
[----:B------:R-:W-:Y:S01]  /*4a2d0*/  IADD3.X R33, R33, UR6, RZ, P2, !PT ;  /* 0x0000000621217c10 */ /* 0x000fe200097fe4ff */
[----:B------:R1:W-:Y:S01]  /*4a2e0*/  STL [R1+0x6fc], R29 ;  /* 0x0006fc1d01007387 */ /* 0x0003e20000100800 */
[----:B----4-:R-:W-:Y:S01]  /*4a2f0*/  IMAD.MOV.U32 R6, RZ, RZ, R29 ;  /* 0x000000ffff067224 */ /* 0x010fe200078e001d */
[----:B------:R-:W-:Y:S02]  /*4a300*/  IADD3.X R32, R32, UR6, RZ, P3, !PT ;  /* 0x0000000620207c10 */ /* 0x000fe40009ffe4ff */
[----:B------:R-:W-:Y:S01]  /*4a310*/  IMAD.MOV.U32 R7, RZ, RZ, R33 ;  /* 0x000000ffff077224 */ /* 0x000fe200078e0021 */
[----:B------:R-:W-:Y:S04]  /*4a320*/  STL [R1+0x6f8], R33 ;  /* 0x0006f82101007387 */ /* 0x000fe80000100800 */
[----:B------:R-:W-:Y:S04]  /*4a330*/  STL [R1+0x704], R23 ;  /* 0x0007041701007387 */ /* 0x000fe80000100800 */
[----:B-1----:R-:W4:Y:S04]  /*4a340*/  LDL.LU R29, [R1+0x87c] ;  /* 0x00087c00011d7983 */ /* 0x002f280000300800 */
[----:B------:R1:W-:Y:S04]  /*4a350*/  STL [R1+0x700], R32 ;  /* 0x0007002001007387 */ /* 0x0003e80000100800 */
[----:B------:R1:W-:Y:S04]  /*4a360*/  LDGSTS.E [R5+0x21200], [R6.64], P1 ;  /* 0x2120000006057fae */ /* 0x0003e80008921848 */
[----:B------:R-:W4:Y:S01]  /*4a370*/  LDL.LU R21, [R1+0x884] ;  /* 0x0008840001157983 */ /* 0x000f220000300800 */
[----:B-1----:R-:W-:-:S03]  /*4a380*/  IMAD.MOV.U32 R7, RZ, RZ, R32 ;  /* 0x000000ffff077224 */ /* 0x002fc600078e0020 */
[----:B------:R-:W4:Y:S01]  /*4a390*/  LDL.LU R32, [R1+0x878] ;  /* 0x0008780001207983 */ /* 0x000f220000300800 */
[----:B------:R-:W-:-:S03]  /*4a3a0*/  MOV R6, R23 ;  /* 0x0000001700067202 */ /* 0x000fc60000000f00 */
[----:B------:R-:W4:Y:S04]  /*4a3b0*/  LDL.LU R23, [R1+0x880] ;  /* 0x0008800001177983 */ /* 0x000f280000300800 */
[----:B------:R1:W-:Y:S01]  /*4a3c0*/  LDGSTS.E [R5+0x21300], [R6.64], P0 ;  /* 0x2130000006057fae */ /* 0x0003e20008121848 */
[----:B---3--:R-:W-:Y:S02]  /*4a3d0*/  IADD3 R26, P2, R26, UR7, RZ ;  /* 0x000000071a1a7c10 */ /* 0x008fe4000ff5e0ff */
[----:B------:R-:W-:Y:S02]  /*4a3e0*/  IADD3 R22, P3, R22, UR7, RZ ;  /* 0x0000000716167c10 */ /* 0x000fe4000ff7e0ff */
[----:B--2---:R-:W-:Y:S01]  /*4a3f0*/  IADD3.X R28, R28, UR6, RZ, P2, !PT ;  /* 0x000000061c1c7c10 */ /* 0x004fe200097fe4ff */
[----:B------:R2:W-:Y:S01]  /*4a400*/  STL [R1+0x77c], R26 ;  /* 0x00077c1a01007387 */ /* 0x0005e20000100800 */
[----:B-1----:R-:W-:Y:S01]  /*4a410*/  IMAD.MOV.U32 R6, RZ, RZ, R26 ;  /* 0x000000ffff067224 */ /* 0x002fe200078e001a */
[----:B------:R-:W-:-:S02]  /*4a420*/  IADD3.X R25, R25, UR6, RZ, P3, !PT ;  /* 0x0000000619197c10 */ /* 0x000fc40009ffe4ff */
[----:B------:R1:W-:Y:S04]  /*4a430*/  STL [R1+0x778], R28 ;  /* 0x0007781c01007387 */ /* 0x0003e80000100800 */
[----:B------:R3:W-:Y:S01]  /*4a440*/  STL [R1+0x784], R22 ;  /* 0x0007841601007387 */ /* 0x0007e20000100800 */
[----:B------:R-:W-:-:S03]  /*4a450*/  MOV R7, R28 ;  /* 0x0000001c00077202 */ /* 0x000fc60000000f00 */
[----:B--2---:R-:W2:Y:S04]  /*4a460*/  LDL.LU R26, [R1+0x8fc] ;  /* 0x0008fc00011a7983 */ /* 0x004ea80000300800 */
[----:B------:R3:W-:Y:S04]  /*4a470*/  STL [R1+0x780], R25 ;  /* 0x0007801901007387 */ /* 0x0007e80000100800 */
[----:B------:R-:W2:Y:S04]  /*4a480*/  LDL.LU R33, [R1+0x904] ;  /* 0x0009040001217983 */ /* 0x000ea80000300800 */
[----:B-1----:R-:W2:Y:S04]  /*4a490*/  LDL.LU R28, [R1+0x8f8] ;  /* 0x0008f800011c7983 */ /* 0x002ea80000300800 */
[----:B------:R-:W2:Y:S04]  /*4a4a0*/  LDL.LU R34, [R1+0x900] ;  /* 0x0009000001227983 */ /* 0x000ea80000300800 */
[----:B------:R1:W-:Y:S02]  /*4a4b0*/  LDGSTS.E [R5+0x22200], [R6.64], P1 ;  /* 0x2220000006057fae */ /* 0x0003e40008921848 */
[----:B-1----:R-:W-:-:S02]  /*4a4c0*/  IMAD.MOV.U32 R6, RZ, RZ, R22 ;  /* 0x000000ffff067224 */ /* 0x002fc400078e0016 */
[----:B------:R-:W-:Y:S01]  /*4a4d0*/  IMAD.MOV.U32 R7, RZ, RZ, R25 ;  /* 0x000000ffff077224 */ /* 0x000fe200078e0019 */
[----:B---3--:R-:W3:Y:S04]  /*4a4e0*/  LDL.LU R22, [R1+0x97c] ;  /* 0x00097c0001167983 */ /* 0x008ee80000300800 */
[----:B------:R-:W3:Y:S04]  /*4a4f0*/  LDL.LU R25, [R1+0x984] ;  /* 0x0009840001197983 */ /* 0x000ee80000300800 */
[----:B------:R1:W-:Y:S01]  /*4a500*/  LDGSTS.E [R5+0x22300], [R6.64], P0 ;  /* 0x2230000006057fae */ /* 0x0003e20008121848 */
[----:B-----5:R-:W-:-:S02]  /*4a510*/  IADD3 R24, P2, R24, UR7, RZ ;  /* 0x0000000718187c10 */ /* 0x020fc4000ff5e0ff */
[----:B------:R-:W-:-:S03]  /*4a520*/  IADD3 R20, P3, R20, UR7, RZ ;  /* 0x0000000714147c10 */ /* 0x000fc6000ff7e0ff */
[----:B------:R5:W-:Y:S01]  /*4a530*/  STL [R1+0x7fc], R24 ;  /* 0x0007fc1801007387 */ /* 0x000be20000100800 */
[----:B-1----:R-:W-:Y:S02]  /*4a540*/  MOV R6, R24 ;  /* 0x0000001800067202 */ /* 0x002fe40000000f00 */
[----:B------:R-:W-:Y:S02]  /*4a550*/  IADD3.X R30, R30, UR6, RZ, P2, !PT ;  /* 0x000000061e1e7c10 */ /* 0x000fe400097fe4ff */
[----:B------:R-:W-:-:S03]  /*4a560*/  IADD3.X R27, R27, UR6, RZ, P3, !PT ;  /* 0x000000061b1b7c10 */ /* 0x000fc60009ffe4ff */
[----:B------:R1:W-:Y:S04]  /*4a570*/  STL [R1+0x7f8], R30 ;  /* 0x0007f81e01007387 */ /* 0x0003e80000100800 */
[----:B------:R1:W-:Y:S04]  /*4a580*/  STL [R1+0x804], R20 ;  /* 0x0008041401007387 */ /* 0x0003e80000100800 */
[----:B-----5:R-:W5:Y:S01]  /*4a590*/  LDL.LU R24, [R1+0x978] ;  /* 0x0009780001187983 */ /* 0x020f620000300800 */
[----:B------:R-:W-:-:S03]  /*4a5a0*/  IMAD.MOV.U32 R7, RZ, RZ, R30 ;  /* 0x000000ffff077224 */ /* 0x000fc600078e001e */
[----:B------:R4:W-:Y:S04]  /*4a5b0*/  STL [R1+0x800], R27 ;  /* 0x0008001b01007387 */ /* 0x0009e80000100800 */
[----:B-1----:R-:W5:Y:S04]  /*4a5c0*/  LDL.LU R30, [R1+0x980] ;  /* 0x00098000011e7983 */ /* 0x002f680000300800 */
[----:B------:R1:W-:Y:S02]  /*4a5d0*/  LDGSTS.E [R5+0x23200], [R6.64], P1 ;  /* 0x2320000006057fae */ /* 0x0003e40008921848 */
[----:B-1----:R-:W-:Y:S01]  /*4a5e0*/  IMAD.MOV.U32 R6, RZ, RZ, R20 ;  /* 0x000000ffff067224 */ /* 0x002fe200078e0014 */
[----:B------:R-:W-:Y:S01]  /*4a5f0*/  MOV R7, R27 ;  /* 0x0000001b00077202 */ /* 0x000fe20000000f00 */
[----:B------:R-:W5:Y:S01]  /*4a600*/  LDL.LU R20, [R1+0x9fc] ;  /* 0x0009fc0001147983 */ /* 0x000f620000300800 */
[----:B----4-:R-:W-:-:S03]  /*4a610*/  IADD3 R29, P2, R29, UR7, RZ ;  /* 0x000000071d1d7c10 */ /* 0x010fc6000ff5e0ff */
[----:B------:R-:W4:Y:S04]  /*4a620*/  LDL.LU R27, [R1+0xa04] ;  /* 0x000a0400011b7983 */ /* 0x000f280000300800 */
[----:B------:R1:W-:Y:S04]  /*4a630*/  STL [R1+0x87c], R29 ;  /* 0x00087c1d01007387 */ /* 0x0003e80000100800 */
[----:B------:R1:W-:Y:S01]  /*4a640*/  LDGSTS.E [R5+0x23300], [R6.64], P0 ;  /* 0x2330000006057fae */ /* 0x0003e20008121848 */
[----:B------:R-:W-:Y:S02]  /*4a650*/  IADD3 R21, P3, R21, UR7, RZ ;  /* 0x0000000715157c10 */ /* 0x000fe4000ff7e0ff */
[----:B------:R-:W-:Y:S01]  /*4a660*/  IADD3.X R32, R32, UR6, RZ, P2, !PT ;  /* 0x0000000620207c10 */ /* 0x000fe200097fe4ff */
[----:B-1----:R-:W-:Y:S01]  /*4a670*/  IMAD.MOV.U32 R6, RZ, RZ, R29 ;  /* 0x000000ffff067224 */ /* 0x002fe200078e001d */
[----:B------:R-:W-:-:S03]  /*4a680*/  IADD3.X R23, R23, UR6, RZ, P3, !PT ;  /* 0x0000000617177c10 */ /* 0x000fc60009ffe4ff */
[----:B------:R1:W-:Y:S04]  /*4a690*/  STL [R1+0x878], R32 ;  /* 0x0008782001007387 */ /* 0x0003e80000100800 */
[----:B------:R1:W-:Y:S04]  /*4a6a0*/  STL [R1+0x884], R21 ;  /* 0x0008841501007387 */ /* 0x0003e80000100800 */
[----:B------:R-:W4:Y:S01]  /*4a6b0*/  LDL.LU R29, [R1+0x9f8] ;  /* 0x0009f800011d7983 */ /* 0x000f220000300800 */
[----:B------:R-:W-:-:S03]  /*4a6c0*/  IMAD.MOV.U32 R7, RZ, RZ, R32 ;  /* 0x000000ffff077224 */ /* 0x000fc600078e0020 */
[----:B------:R1:W-:Y:S04]  /*4a6d0*/  STL [R1+0x880], R23 ;  /* 0x0008801701007387 */ /* 0x0003e80000100800 */
[----:B-1----:R-:W4:Y:S04]  /*4a6e0*/  LDL.LU R32, [R1+0xa00] ;  /* 0x000a000001207983 */ /* 0x002f280000300800 */
[----:B------:R1:W-:Y:S02]  /*4a6f0*/  LDGSTS.E [R5+0x24200], [R6.64], P1 ;  /* 0x2420000006057fae */ /* 0x0003e40008921848 */
[----:B-1----:R-:W-:Y:S01]  /*4a700*/  MOV R6, R21 ;  /* 0x0000001500067202 */ /* 0x002fe20000000f00 */
[----:B------:R-:W-:Y:S01]  /*4a710*/  IMAD.MOV.U32 R7, RZ, RZ, R23 ;  /* 0x000000ffff077224 */ /* 0x000fe200078e0017 */
[----:B------:R-:W4:Y:S04]  /*4a720*/  LDL.LU R21, [R1+0xa7c] ;  /* 0x000a7c0001157983 */ /* 0x000f280000300800 */
[----:B------:R-:W4:Y:S04]  /*4a730*/  LDL.LU R23, [R1+0xa84] ;  /* 0x000a840001177983 */ /* 0x000f280000300800 */
[----:B------:R1:W-:Y:S01]  /*4a740*/  LDGSTS.E [R5+0x24300], [R6.64], P0 ;  /* 0x2430000006057fae */ /* 0x0003e20008121848 */
[----:B--2---:R-:W-:-:S05]  /*4a750*/  IADD3 R26, P2, R26, UR7, RZ ;  /* 0x000000071a1a7c10 */ /* 0x004fca000ff5e0ff */
[----:B------:R-:W-:Y:S01]  /*4a760*/  STL [R1+0x8fc], R26 ;  /* 0x0008fc1a01007387 */ /* 0x000fe20000100800 */
[----:B------:R-:W-:Y:S02]  /*4a770*/  IADD3 R33, P3, R33, UR7, RZ ;  /* 0x0000000721217c10 */ /* 0x000fe4000ff7e0ff */
[----:B------:R-:W-:Y:S02]  /*4a780*/  IADD3.X R28, R28, UR6, RZ, P2, !PT ;  /* 0x000000061c1c7c10 */ /* 0x000fe400097fe4ff */
[----:B------:R-:W-:-:S03]  /*4a790*/  IADD3.X R34, R34, UR6, RZ, P3, !PT ;  /* 0x0000000622227c10 */ /* 0x000fc60009ffe4ff */
[----:B------:R2:W-:Y:S01]  /*4a7a0*/  STL [R1+0x8f8], R28 ;  /* 0x0008f81c01007387 */ /* 0x0005e20000100800 */
[----:B-1----:R-:W-:-:S03]  /*4a7b0*/  MOV R7, R28 ;  /* 0x0000001c00077202 */ /* 0x002fc60000000f00 */
[----:B------:R-:W-:Y:S01]  /*4a7c0*/  STL [R1+0x904], R33 ;  /* 0x0009042101007387 */ /* 0x000fe20000100800 */
[----:B------:R-:W-:-:S03]  /*4a7d0*/  IMAD.MOV.U32 R6, RZ, RZ, R26 ;  /* 0x000000ffff067224 */ /* 0x000fc600078e001a */
[----:B--2---:R-:W2:Y:S04]  /*4a7e0*/  LDL.LU R28, [R1+0xa78] ;  /* 0x000a7800011c7983 */ /* 0x004ea80000300800 */
[----:B------:R-:W-:Y:S04]  /*4a7f0*/  STL [R1+0x900], R34 ;  /* 0x0009002201007387 */ /* 0x000fe80000100800 */
[----:B------:R-:W2:Y:S01]  /*4a800*/  LDL.LU R26, [R1+0xa80] ;  /* 0x000a8000011a7983 */ /* 0x000ea20000300800 */
[----:B---3--:R-:W-:-:S03]  /*4a810*/  IADD3 R22, P2, R22, UR7, RZ ;  /* 0x0000000716167c10 */ /* 0x008fc6000ff5e0ff */
[----:B------:R1:W-:Y:S01]  /*4a820*/  LDGSTS.E [R5+0x25200], [R6.64], P1 ;  /* 0x2520000006057fae */ /* 0x0003e20008921848 */
[----:B------:R-:W-:-:S03]  /*4a830*/  IADD3 R25, P3, R25, UR7, RZ ;  /* 0x0000000719197c10 */ /* 0x000fc6000ff7e0ff */
[----:B------:R-:W-:Y:S01]  /*4a840*/  STL [R1+0x97c], R22 ;  /* 0x00097c1601007387 */ /* 0x000fe20000100800 */
[----:B-1----:R-:W-:Y:S02]  /*4a850*/  IMAD.MOV.U32 R6, RZ, RZ, R33 ;  /* 0x000000ffff067224 */ /* 0x002fe400078e0021 */
[----:B------:R-:W-:-:S05]  /*4a860*/  IMAD.MOV.U32 R7, RZ, RZ, R34 ;  /* 0x000000ffff077224 */ /* 0x000fca00078e0022 */
[----:B------:R1:W-:Y:S02]  /*4a870*/  LDGSTS.E [R5+0x25300], [R6.64], P0 ;  /* 0x2530000006057fae */ /* 0x0003e40008121848 */
[----:B-1----:R-:W-:Y:S02]  /*4a880*/  MOV R6, R22 ;  /* 0x0000001600067202 */ /* 0x002fe40000000f00 */
[----:B-----5:R-:W-:-:S05]  /*4a890*/  IADD3.X R24, R24, UR6, RZ, P2, !PT ;  /* 0x0000000618187c10 */ /* 0x020fca00097fe4ff */
[----:B------:R-:W-:Y:S01]  /*4a8a0*/  IMAD.MOV.U32 R7, RZ, RZ, R24 ;  /* 0x000000ffff077224 */ /* 0x000fe200078e0018 */
[----:B------:R1:W-:Y:S01]  /*4a8b0*/  STL [R1+0x978], R24 ;  /* 0x0009781801007387 */ /* 0x0003e20000100800 */
[----:B------:R-:W-:-:S03]  /*4a8c0*/  IADD3.X R30, R30, UR6, RZ, P3, !PT ;  /* 0x000000061e1e7c10 */ /* 0x000fc60009ffe4ff */
[----:B------:R-:W-:Y:S04]  /*4a8d0*/  STL [R1+0x984], R25 ;  /* 0x0009841901007387 */ /* 0x000fe80000100800 */
[----:B------:R3:W-:Y:S04]  /*4a8e0*/  LDGSTS.E [R5+0x26200], [R6.64], P1 ;  /* 0x2620000006057fae */ /* 0x0007e80008921848 */
[----:B-1----:R-:W5:Y:S04]  /*4a8f0*/  LDL.LU R24, [R1+0xafc] ;  /* 0x000afc0001187983 */ /* 0x002f680000300800 */
[----:B------:R1:W-:Y:S04]  /*4a900*/  STL [R1+0x980], R30 ;  /* 0x0009801e01007387 */ /* 0x0003e80000100800 */
[----:B------:R-:W5:Y:S01]  /*4a910*/  LDL.LU R22, [R1+0xb04] ;  /* 0x000b040001167983 */ /* 0x000f620000300800 */
[----:B---3--:R-:W-:-:S03]  /*4a920*/  MOV R7, R30 ;  /* 0x0000001e00077202 */ /* 0x008fc60000000f00 */
[----:B-1----:R-:W3:Y:S01]  /*4a930*/  LDL.LU R30, [R1+0xaf8] ;  /* 0x000af800011e7983 */ /* 0x002ee20000300800 */
[----:B------:R-:W-:Y:S01]  /*4a940*/  IADD3 R20, P2, R20, UR7, RZ ;  /* 0x0000000714147c10 */ /* 0x000fe2000ff5e0ff */
[----:B------:R-:W-:Y:S02]  /*4a950*/  IMAD.MOV.U32 R6, RZ, RZ, R25 ;  /* 0x000000ffff067224 */ /* 0x000fe400078e0019 */
[----:B------:R-:W3:Y:S01]  /*4a960*/  LDL.LU R25, [R1+0xb00] ;  /* 0x000b000001197983 */ /* 0x000ee20000300800 */
[----:B----4-:R-:W-:-:S03]  /*4a970*/  IADD3 R27, P3, R27, UR7, RZ ;  /* 0x000000071b1b7c10 */ /* 0x010fc6000ff7e0ff */
[----:B------:R1:W-:Y:S04]  /*4a980*/  LDGSTS.E [R5+0x26300], [R6.64], P0 ;  /* 0x2630000006057fae */ /* 0x0003e80008121848 */
[----:B------:R-:W-:Y:S01]  /*4a990*/  STL [R1+0x9fc], R20 ;  /* 0x0009fc1401007387 */ /* 0x000fe20000100800 */
[----:B-1----:R-:W-:Y:S01]  /*4a9a0*/  IMAD.MOV.U32 R6, RZ, RZ, R20 ;  /* 0x000000ffff067224 */ /* 0x002fe200078e0014 */
[----:B------:R-:W-:-:S05]  /*4a9b0*/  IADD3.X R29, R29, UR6, RZ, P2, !PT ;  /* 0x000000061d1d7c10 */ /* 0x000fca00097fe4ff */
        /* <DEDUP_REMOVED lines=8> */
[----:B----4-:R-:W-:Y:S01]  /*4aa40*/  IMAD.MOV.U32 R7, RZ, RZ, R32 ;  /* 0x000000ffff077224 */ /* 0x010fe200078e0020 */
[----:B------:R-:W-:-:S02]  /*4aa50*/  MOV R6, R27 ;  /* 0x0000001b00067202 */ /* 0x000fc40000000f00 */
[----:B-1----:R-:W3:Y:S04]  /*4aa60*/  LDL.LU R32, [R1+0xb78] ;  /* 0x000b780001207983 */ /* 0x002ee80000300800 */
[----:B------:R-:W3:Y:S01]  /*4aa70*/  LDL.LU R27, [R1+0xb80] ;  /* 0x000b8000011b7983 */ /* 0x000ee20000300800 */
[----:B------:R-:W-:Y:S02]  /*4aa80*/  IADD3 R21, P2, R21, UR7, RZ ;  /* 0x0000000715157c10 */ /* 0x000fe4000ff5e0ff */
[----:B------:R-:W-:Y:S01]  /*4aa90*/  IADD3 R23, P3, R23, UR7, RZ ;  /* 0x0000000717177c10 */ /* 0x000fe2000ff7e0ff */
[----:B------:R1:W-:Y:S04]  /*4aaa0*/  LDGSTS.E [R5+0x27300], [R6.64], P0 ;  /* 0x2730000006057fae */ /* 0x0003e80008121848 */
[----:B------:R2:W-:Y:S01]  /*4aab0*/  STL [R1+0xa7c], R21 ;  /* 0x000a7c1501007387 */ /* 0x0005e20000100800 */
[----:B-1----:R-:W-:Y:S01]  /*4aac0*/  IMAD.MOV.U32 R6, RZ, RZ, R21 ;  /* 0x000000ffff067224 */ /* 0x002fe200078e0015 */
[----:B--2---:R-:W-:-:S05]  /*4aad0*/  IADD3.X R28, R28, UR6, RZ, P2, !PT ;  /* 0x000000061c1c7c10 */ /* 0x004fca00097fe4ff */
[----:B------:R1:W-:Y:S01]  /*4aae0*/  STL [R1+0xa78], R28 ;  /* 0x000a781c01007387 */ /* 0x0003e20000100800 */
[----:B------:R-:W-:-:S03]  /*4aaf0*/  IADD3.X R26, R26, UR6, RZ, P3, !PT ;  /* 0x000000061a1a7c10 */ /* 0x000fc60009ffe4ff */
[----:B------:R2:W-:Y:S01]  /*4ab00*/  STL [R1+0xa84], R23 ;  /* 0x000a841701007387 */ /* 0x0005e20000100800 */
[----:B------:R-:W-:-:S03]  /*4ab10*/  MOV R7, R28 ;  /* 0x0000001c00077202 */ /* 0x000fc60000000f00 */
[----:B------:R-:W4:Y:S04]  /*4ab20*/  LDL.LU R21, [R1+0xbfc] ;  /* 0x000bfc0001157983 */ /* 0x000f280000300800 */
[----:B------:R2:W-:Y:S04]  /*4ab30*/  STL [R1+0xa80], R26 ;  /* 0x000a801a01007387 */ /* 0x0005e80000100800 */
[----:B------:R-:W4:Y:S04]  /*4ab40*/  LDL.LU R33, [R1+0xc04] ;  /* 0x000c040001217983 */ /* 0x000f280000300800 */
[----:B-1----:R-:W4:Y:S04]  /*4ab50*/  LDL.LU R28, [R1+0xbf8] ;  /* 0x000bf800011c7983 */ /* 0x002f280000300800 */
[----:B------:R-:W4:Y:S04]  /*4ab60*/  LDL.LU R34, [R1+0xc00] ;  /* 0x000c000001227983 */ /* 0x000f280000300800 */
[----:B------:R1:W-:Y:S02]  /*4ab70*/  LDGSTS.E [R5+0x28200], [R6.64], P1 ;  /* 0x2820000006057fae */ /* 0x0003e40008921848 */
[----:B-1----:R-:W-:-:S02]  /*4ab80*/  IMAD.MOV.U32 R6, RZ, RZ, R23 ;  /* 0x000000ffff067224 */ /* 0x002fc400078e0017 */
[----:B------:R-:W-:Y:S01]  /*4ab90*/  IMAD.MOV.U32 R7, RZ, RZ, R26 ;  /* 0x000000ffff077224 */ /* 0x000fe200078e001a */
[----:B--2---:R-:W2:Y:S04]  /*4aba0*/  LDL.LU R23, [R1+0xc7c] ;  /* 0x000c7c0001177983 */ /* 0x004ea80000300800 */
[----:B------:R-:W2:Y:S04]  /*4abb0*/  LDL.LU R26, [R1+0xc84] ;  /* 0x000c8400011a7983 */ /* 0x000ea80000300800 */
[----:B------:R1:W-:Y:S01]  /*4abc0*/  LDGSTS.E [R5+0x28300], [R6.64], P0 ;  /* 0x2830000006057fae */ /* 0x0003e20008121848 */
[----:B-----5:R-:W-:-:S05]  /*4abd0*/  IADD3 R24, P2, R24, UR7, RZ ;  /* 0x0000000718187c10 */ /* 0x020fca000ff5e0ff */
[----:B------:R5:W-:Y:S01]  /*4abe0*/  STL [R1+0xafc], R24 ;  /* 0x000afc1801007387 */ /* 0x000be20000100800 */
[----:B------:R-:W-:Y:S02]  /*4abf0*/  IADD3 R22, P3, R22, UR7, RZ ;  /* 0x0000000716167c10 */ /* 0x000fe4000ff7e0ff */
[----:B---3--:R-:W-:Y:S02]  /*4ac00*/  IADD3.X R30, R30, UR6, RZ, P2, !PT ;  /* 0x000000061e1e7c10 */ /* 0x008fe400097fe4ff */
[----:B-1----:R-:W-:Y:S02]  /*4ac10*/  MOV R6, R24 ;  /* 0x0000001800067202 */ /* 0x002fe40000000f00 */
[----:B------:R-:W-:Y:S01]  /*4ac20*/  IADD3.X R25, R25, UR6, RZ, P3, !PT ;  /* 0x0000000619197c10 */ /* 0x000fe20009ffe4ff */
        /* <DEDUP_REMOVED lines=9> */
[----:B---3--:R-:W3:Y:S04]  /*4acc0*/  LDL.LU R22, [R1+0xcfc] ;  /* 0x000cfc0001167983 */ /* 0x008ee80000300800 */
[----:B------:R-:W3:Y:S04]  /*4acd0*/  LDL.LU R25, [R1+0xd04] ;  /* 0x000d040001197983 */ /* 0x000ee80000300800 */
[----:B------:R1:W-:Y:S01]  /*4ace0*/  LDGSTS.E [R5+0x29300], [R6.64], P0 ;  /* 0x2930000006057fae */ /* 0x0003e20008121848 */
[----:B------:R-:W-:-:S05]  /*4acf0*/  IADD3 R29, P2, R29, UR7, RZ ;  /* 0x000000071d1d7c10 */ /* 0x000fca000ff5e0ff */
        /* <DEDUP_REMOVED lines=8> */
[----:B------:R-:W3:Y:S04]  /*4ad80*/  LDL.LU R29, [R1+0xcf8] ;  /* 0x000cf800011d7983 */ /* 0x000ee80000300800 */
        /* <DEDUP_REMOVED lines=8> */
[----:B----4-:R-:W-:-:S05]  /*4ae10*/  IADD3 R21, P2, R21, UR7, RZ ;  /* 0x0000000715157c10 */ /* 0x010fca000ff5e0ff */
        /* <DEDUP_REMOVED lines=8> */
[----:B----4-:R-:W4:Y:S04]  /*4aea0*/  LDL.LU R28, [R1+0xd78] ;  /* 0x000d7800011c7983 */ /* 0x010f280000300800 */
[----:B------:R-:W-:Y:S04]  /*4aeb0*/  STL [R1+0xc00], R34 ;  /* 0x000c002201007387 */ /* 0x000fe80000100800 */
[----:B------:R-:W4:Y:S01]  /*4aec0*/  LDL.LU R21, [R1+0xd80] ;  /* 0x000d800001157983 */ /* 0x000f220000300800 */
[----:B--2---:R-:W-:-:S03]  /*4aed0*/  IADD3 R23, P2, R23, UR7, RZ ;  /* 0x0000000717177c10 */ /* 0x004fc6000ff5e0ff */
[----:B------:R1:W-:Y:S01]  /*4aee0*/  LDGSTS.E [R5+0x2b200], [R6.64], P1 ;  /* 0x2b20000006057fae */ /* 0x0003e20008921848 */
[----:B------:R-:W-:-:S03]  /*4aef0*/  IADD3 R26, P3, R26, UR7, RZ ;  /* 0x000000071a1a7c10 */ /* 0x000fc6000ff7e0ff */
[----:B------:R2:W-:Y:S01]  /*4af00*/  STL [R1+0xc7c], R23 ;  /* 0x000c7c1701007387 */ /* 0x0005e20000100800 */
        /* <DEDUP_REMOVED lines=9> */
[----:B--2---:R-:W2:Y:S04]  /*4afa0*/  LDL.LU R23, [R1+0xdfc] ;  /* 0x000dfc0001177983 */ /* 0x004ea80000300800 */
[----:B------:R5:W-:Y:S04]  /*4afb0*/  STL [R1+0xc80], R30 ;  /* 0x000c801e01007387 */ /* 0x000be80000100800 */
[----:B------:R3:W-:Y:S04]  /*4afc0*/  LDGSTS.E [R5+0x2c200], [R6.64], P1 ;  /* 0x2c20000006057fae */ /* 0x0007e80008921848 */
[----:B-1----:R-:W2:Y:S01]  /*4afd0*/  LDL.LU R24, [R1+0xe04] ;  /* 0x000e040001187983 */ /* 0x002ea20000300800 */
[----:B---3--:R-:W-:-:S02]  /*4afe0*/  IADD3 R22, P2, R22, UR7, RZ ;  /* 0x0000000716167c10 */ /* 0x008fc4000ff5e0ff */
[----:B------:R-:W-:Y:S02]  /*4aff0*/  MOV R7, R30 ;  /* 0x0000001e00077202 */ /* 0x000fe40000000f00 */
[----:B-----5:R-:W3:Y:S01]  /*4b000*/  LDL.LU R30, [R1+0xdf8] ;  /* 0x000df800011e7983 */ /* 0x020ee20000300800 */
[----:B------:R-:W-:Y:S01]  /*4b010*/  IMAD.MOV.U32 R6, RZ, RZ, R26 ;  /* 0x000000ffff067224 */ /* 0x000fe200078e001a */
[----:B------:R-:W-:Y:S02]  /*4b020*/  IADD3 R25, P3, R25, UR7, RZ ;  /* 0x0000000719197c10 */ /* 0x000fe4000ff7e0ff */
[----:B------:R-:W3:Y:S04]  /*4b030*/  LDL.LU R26, [R1+0xe00] ;  /* 0x000e0000011a7983 */ /* 0x000ee80000300800 */
[----:B------:R-:W-:Y:S04]  /*4b040*/  STL [R1+0xcfc], R22 ;  /* 0x000cfc1601007387 */ /* 0x000fe80000100800 */
[----:B------:R1:W-:Y:S01]  /*4b050*/  LDGSTS.E [R5+0x2c300], [R6.64], P0 ;  /* 0x2c30000006057fae */ /* 0x0003e20008121848 */
[----:B------:R-:W-:Y:S01]  /*4b060*/  IADD3.X R29, R29, UR6, RZ, P2, !PT ;  /* 0x000000061d1d7c10 */ /* 0x000fe200097fe4ff */
[----:B-1----:R-:W-:-:S04]  /*4b070*/  IMAD.MOV.U32 R6, RZ, RZ, R22 ;  /* 0x000000ffff067224 */ /* 0x002fc800078e0016 */
[----:B------:R1:W-:Y:S01]  /*4b080*/  STL [R1+0xcf8], R29 ;  /* 0x000cf81d01007387 */ /* 0x0003e20000100800 */
[----:B------:R-:W-:Y:S01]  /*4b090*/  IMAD.MOV.U32 R7, RZ, RZ, R29 ;  /* 0x000000ffff077224 */ /* 0x000fe200078e001d */
[----:B------:R-:W-:Y:S02]  /*4b0a0*/  IADD3.X R32, R32, UR6, RZ, P3, !PT ;  /* 0x0000000620207c10 */ /* 0x000fe40009ffe4ff */
[----:B------:R1:W-:Y:S04]  /*4b0b0*/  STL [R1+0xd04], R25 ;  /* 0x000d041901007387 */ /* 0x0003e80000100800 */
[----:B------:R1:W-:Y:S04]  /*4b0c0*/  LDGSTS.E [R5+0x2d200], [R6.64], P1 ;  /* 0x2d20000006057fae */ /* 0x0003e80008921848 */
[----:B-1----:R-:W3:Y:S04]  /*4b0d0*/  LDL.LU R29, [R1+0x68c] ;  /* 0x00068c00011d7983 */ /* 0x002ee80000300800 */
[----:B------:R-:W-:Y:S04]  /*4b0e0*/  STL [R1+0xd00], R32 ;  /* 0x000d002001007387 */ /* 0x000fe80000100800 */
[----:B------:R-:W3:Y:S04]  /*4b0f0*/  LDL.LU R22, [R1+0x694] ;  /* 0x0006940001167983 */ /* 0x000ee80000300800 */
[----:B------:R-:W3:Y:S01]  /*4b100*/  LDL.LU R34, [R1+0x688] ;  /* 0x0006880001227983 */ /* 0x000ee20000300800 */
[----:B------:R-:W-:-:S03]  /*4b110*/  MOV R6, R25 ;  /* 0x0000001900067202 */ /* 0x000fc60000000f00 */
[----:B------:R-:W3:Y:S01]  /*4b120*/  LDL.LU R25, [R1+0x690] ;  /* 0x0006900001197983 */ /* 0x000ee20000300800 */
[----:B------:R-:W-:Y:S01]  /*4b130*/  IADD3 R27, P2, R27, UR7, RZ ;  /* 0x000000071b1b7c10 */ /* 0x000fe2000ff5e0ff */
[----:B------:R-:W-:Y:S01]  /*4b140*/  IMAD.MOV.U32 R7, RZ, RZ, R32 ;  /* 0x000000ffff077224 */ /* 0x000fe200078e0020 */
[----:B------:R-:W-:-:S03]  /*4b150*/  IADD3 R20, P3, R20, UR7, RZ ;  /* 0x0000000714147c10 */ /* 0x000fc6000ff7e0ff */
[----:B------:R1:W-:Y:S04]  /*4b160*/  STL [R1+0xd7c], R27 ;  /* 0x000d7c1b01007387 */ /* 0x0003e80000100800 */
[----:B------:R1:W-:Y:S02]  /*4b170*/  LDGSTS.E [R5+0x2d300], [R6.64], P0 ;  /* 0x2d30000006057fae */ /* 0x0003e40008121848 */
[----:B-1----:R-:W-:Y:S01]  /*4b180*/  IMAD.MOV.U32 R6, RZ, RZ, R27 ;  /* 0x000000ffff067224 */ /* 0x002fe200078e001b */
[----:B----4-:R-:W-:-:S05]  /*4b190*/  IADD3.X R28, R28, UR6, RZ, P2, !PT ;  /* 0x000000061c1c7c10 */ /* 0x010fca00097fe4ff */
[----:B------:R1:W-:Y:S01]  /*4b1a0*/  STL [R1+0xd78], R28 ;  /* 0x000d781c01007387 */ /* 0x0003e20000100800 */
[----:B------:R-:W-:-:S03]  /*4b1b0*/  IADD3.X R21, R21, UR6, RZ, P3, !PT ;  /* 0x0000000615157c10 */ /* 0x000fc60009ffe4ff */
[----:B------:R4:W-:Y:S01]  /*4b1c0*/  STL [R1+0xd84], R20 ;  /* 0x000d841401007387 */ /* 0x0009e20000100800 */
[----:B------:R-:W-:-:S03]  /*4b1d0*/  MOV R7, R28 ;  /* 0x0000001c00077202 */ /* 0x000fc60000000f00 */
[----:B------:R-:W5:Y:S04]  /*4b1e0*/  LDL.LU R27, [R1+0x70c] ;  /* 0x00070c00011b7983 */ /* 0x000f680000300800 */
[----:B------:R4:W-:Y:S04]  /*4b1f0*/  STL [R1+0xd80], R21 ;  /* 0x000d801501007387 */ /* 0x0009e80000100800 */
[----:B------:R-:W5:Y:S04]  /*4b200*/  LDL.LU R32, [R1+0x714] ;  /* 0x0007140001207983 */ /* 0x000f680000300800 */
[----:B-1----:R-:W5:Y:S04]  /*4b210*/  LDL.LU R28, [R1+0x708] ;  /* 0x00070800011c7983 */ /* 0x002f680000300800 */
[----:B------:R-:W5:Y:S04]  /*4b220*/  LDL.LU R33, [R1+0x710] ;  /* 0x0007100001217983 */ /* 0x000f680000300800 */
[----:B------:R1:W-:Y:S02]  /*4b230*/  LDGSTS.E [R5+0x2e200], [R6.64], P1 ;  /* 0x2e20000006057fae */ /* 0x0003e40008921848 */
[----:B-1----:R-:W-:-:S02]  /*4b240*/  IMAD.MOV.U32 R6, RZ, RZ, R20 ;  /* 0x000000ffff067224 */ /* 0x002fc400078e0014 */
[----:B------:R-:W-:Y:S01]  /*4b250*/  IMAD.MOV.U32 R7, RZ, RZ, R21 ;  /* 0x000000ffff077224 */ /* 0x000fe200078e0015 */
[----:B----4-:R-:W4:Y:S04]  /*4b260*/  LDL.LU R20, [R1+0x78c] ;  /* 0x00078c0001147983 */ /* 0x010f280000300800 */
[----:B------:R-:W4:Y:S04]  /*4b270*/  LDL.LU R21, [R1+0x794] ;  /* 0x0007940001157983 */ /* 0x000f280000300800 */
[----:B------:R1:W-:Y:S01]  /*4b280*/  LDGSTS.E [R5+0x2e300], [R6.64], P0 ;  /* 0x2e30000006057fae */ /* 0x0003e20008121848 */
[----:B--2---:R-:W-:-:S05]  /*4b290*/  IADD3 R23, P2, R23, UR7, RZ ;  /* 0x0000000717177c10 */ /* 0x004fca000ff5e0ff */
[----:B------:R2:W-:Y:S01]  /*4b2a0*/  STL [R1+0xdfc], R23 ;  /* 0x000dfc1701007387 */ /* 0x0005e20000100800 */
[----:B-1----:R-:W-:Y:S02]  /*4b2b0*/  MOV R6, R23 ;  /* 0x0000001700067202 */ /* 0x002fe40000000f00 */
[----:B------:R-:W-:Y:S02]  /*4b2c0*/  IADD3 R24, P3, R24, UR7, RZ ;  /* 0x0000000718187c10 */ /* 0x000fe4000ff7e0ff */
[----:B---3--:R-:W-:Y:S02]  /*4b2d0*/  IADD3.X R30, R30, UR6, RZ, P2, !PT ;  /* 0x000000061e1e7c10 */ /* 0x008fe400097fe4ff */
[----:B------:R-:W-:-:S03]  /*4b2e0*/  IADD3.X R26, R26, UR6, RZ, P3, !PT ;  /* 0x000000061a1a7c10 */ /* 0x000fc60009ffe4ff */
[----:B------:R1:W-:Y:S04]  /*4b2f0*/  STL [R1+0xdf8], R30 ;  /* 0x000df81e01007387 */ /* 0x0003e80000100800 */
[----:B------:R-:W-:Y:S04]  /*4b300*/  STL [R1+0xe04], R24 ;  /* 0x000e041801007387 */ /* 0x000fe80000100800 */
[----:B--2---:R-:W2:Y:S01]  /*4b310*/  LDL.LU R23, [R1+0x788] ;  /* 0x0007880001177983 */ /* 0x004ea20000300800 */
[----:B------:R-:W-:-:S03]  /*4b320*/  IMAD.MOV.U32 R7, RZ, RZ, R30 ;  /* 0x000000ffff077224 */ /* 0x000fc600078e001e */
[----:B------:R3:W-:Y:S04]  /*4b330*/  STL [R1+0xe00], R26 ;  /* 0x000e001a01007387 */ /* 0x0007e80000100800 */
[----:B-1----:R-:W2:Y:S04]  /*4b340*/  LDL.LU R30, [R1+0x790] ;  /* 0x00079000011e7983 */ /* 0x002ea80000300800 */
[----:B------:R1:W-:Y:S02]  /*4b350*/  LDGSTS.E [R5+0x2f200], [R6.64], P1 ;  /* 0x2f20000006057fae */ /* 0x0003e40008921848 */
[----:B-1----:R-:W-:Y:S01]  /*4b360*/  IMAD.MOV.U32 R6, RZ, RZ, R24 ;  /* 0x000000ffff067224 */ /* 0x002fe200078e0018 */
[----:B------:R-:W-:-:S02]  /*4b370*/  MOV R7, R26 ;  /* 0x0000001a00077202 */ /* 0x000fc40000000f00 */
[----:B---3--:R-:W3:Y:S04]  /*4b380*/  LDL.LU R26, [R1+0x80c] ;  /* 0x00080c00011a7983 */ /* 0x008ee80000300800 */
[----:B------:R-:W3:Y:S01]  /*4b390*/  LDL.LU R24, [R1+0x814] ;  /* 0x0008140001187983 */ /* 0x000ee20000300800 */
[----:B------:R-:W-:-:S03]  /*4b3a0*/  IADD3 R29, P2, R29, UR7, RZ ;  /* 0x000000071d1d7c10 */ /* 0x000fc6000ff5e0ff */
[----:B------:R1:W-:Y:S01]  /*4b3b0*/  LDGSTS.E [R5+0x2f300], [R6.64], P0 ;  /* 0x2f30000006057fae */ /* 0x0003e20008121848 */
[----:B------:R-:W-:Y:S02]  /*4b3c0*/  IADD3 R22, P3, R22, UR7, RZ ;  /* 0x0000000716167c10 */ /* 0x000fe4000ff7e0ff */
[----:B------:R-:W-:Y:S01]  /*4b3d0*/  IADD3.X R34, R34, UR6, RZ, P2, !PT ;  /* 0x0000000622227c10 */ /* 0x000fe200097fe4ff */
[----:B------:R1:W-:Y:S01]  /*4b3e0*/  STL [R1+0x68c], R29 ;  /* 0x00068c1d01007387 */ /* 0x0003e20000100800 */
[----:B------:R-:W-:-:S03]  /*4b3f0*/  IADD3.X R25, R25, UR6, RZ, P3, !PT ;  /* 0x0000000619197c10 */ /* 0x000fc60009ffe4ff */
[----:B------:R-:W-:Y:S04]  /*4b400*/  STL [R1+0x688], R34 ;  /* 0x0006882201007387 */ /* 0x000fe80000100800 */
[----:B------:R-:W-:Y:S04]  /*4b410*/  STL [R1+0x694], R22 ;  /* 0x0006941601007387 */ /* 0x000fe80000100800 */
[----:B-1----:R-:W3:Y:S01]  /*4b420*/  LDL.LU R5, [R1+0x808] ;  /* 0x0008080001057983 */ /* 0x002ee20000300800 */
[----:B------:R-:W-:-:S03]  /*4b430*/  IMAD.MOV.U32 R6, RZ, RZ, R29 ;  /* 0x000000ffff067224 */ /* 0x000fc600078e001d */
[----:B------:R1:W-:Y:S04]  /*4b440*/  STL [R1+0x690], R25 ;  /* 0x0006901901007387 */ /* 0x0003e80000100800 */
[----:B------:R-:W3:Y:S01]  /*4b450*/  LDL.LU R29, [R1+0x810] ;  /* 0x00081000011d7983 */ /* 0x000ee20000300800 */
[----:B------:R-:W-:-:S05]  /*4b460*/  IMAD.MOV.U32 R7, RZ, RZ, R34 ;  /* 0x000000ffff077224 */ /* 0x000fca00078e0022 */
[----:B------:R1:W-:Y:S02]  /*4b470*/  LDGSTS.E [R0+0x20400], [R6.64], P1 ;  /* 0x2040000006007fae */ /* 0x0003e40008921848 */
[----:B-1----:R-:W-:Y:S01]  /*4b480*/  MOV R6, R22 ;  /* 0x0000001600067202 */ /* 0x002fe20000000f00 */
[----:B------:R-:W-:Y:S02]  /*4b490*/  IMAD.MOV.U32 R7, RZ, RZ, R25 ;  /* 0x000000ffff077224 */ /* 0x000fe400078e0019 */
[----:B------:R-:W3:Y:S04]  /*4b4a0*/  LDL.LU R25, [R1+0x88c] ;  /* 0x00088c0001197983 */ /* 0x000ee80000300800 */
[----:B------:R-:W3:Y:S04]  /*4b4b0*/  LDL.LU R22, [R1+0x894] ;  /* 0x0008940001167983 */ /* 0x000ee80000300800 */
[----:B------:R1:W-:Y:S01]  /*4b4c0*/  LDGSTS.E [R0+0x20500], [R6.64], P0 ;  /* 0x2050000006007fae */ /* 0x0003e20008121848 */
[----:B-----5:R-:W-:-:S05]  /*4b4d0*/  IADD3 R27, P2, R27, UR7, RZ ;  /* 0x000000071b1b7c10 */ /* 0x020fca000ff5e0ff */
        /* <DEDUP_REMOVED lines=8> */
[----:B-----5:R-:W5:Y:S04]  /*4b560*/  LDL.LU R28, [R1+0x888] ;  /* 0x00088800011c7983 */ /* 0x020f680000300800 */
[----:B------:R-:W-:Y:S04]  /*4b570*/  STL [R1+0x710], R33 ;  /* 0x0007102101007387 */ /* 0x000fe80000100800 */
[----:B------:R-:W5:Y:S01]  /*4b580*/  LDL.LU R27, [R1+0x890] ;  /* 0x00089000011b7983 */ /* 0x000f620000300800 */
[----:B----4-:R-:W-:-:S03]  /*4b590*/  IADD3 R20, P2, R20, UR7, RZ ;  /* 0x0000000714147c10 */ /* 0x010fc6000ff5e0ff */
[----:B------:R1:W-:Y:S01]  /*4b5a0*/  LDGSTS.E [R0+0x21400], [R6.64], P1 ;  /* 0x2140000006007fae */ /* 0x0003e20008921848 */
[----:B------:R-:W-:-:S03]  /*4b5b0*/  IADD3 R21, P3, R21, UR7, RZ ;  /* 0x0000000715157c10 */ /* 0x000fc6000ff7e0ff */
[----:B------:R-:W-:Y:S01]  /*4b5c0*/  STL [R1+0x78c], R20 ;  /* 0x00078c1401007387 */ /* 0x000fe20000100800 */
[----:B-1----:R-:W-:Y:S02]  /*4b5d0*/  IMAD.MOV.U32 R6, RZ, RZ, R32 ;  /* 0x000000ffff067224 */ /* 0x002fe400078e0020 */
[----:B------:R-:W-:-:S05]  /*4b5e0*/  IMAD.MOV.U32 R7, RZ, RZ, R33 ;  /* 0x000000ffff077224 */ /* 0x000fca00078e0021 */
[----:B------:R1:W-:Y:S02]  /*4b5f0*/  LDGSTS.E [R0+0x21500], [R6.64], P0 ;  /* 0x2150000006007fae */ /* 0x0003e40008121848 */
[----:B-1----:R-:W-:Y:S02]  /*4b600*/  MOV R6, R20 ;  /* 0x0000001400067202 */ /* 0x002fe40000000f00 */
[----:B--2---:R-:W-:-:S05]  /*4b610*/  IADD3.X R23, R23, UR6, RZ, P2, !PT ;  /* 0x0000000617177c10 */ /* 0x004fca00097fe4ff */
[----:B------:R-:W-:Y:S01]  /*4b620*/  IMAD.MOV.U32 R7, RZ, RZ, R23 ;  /* 0x000000ffff077224 */ /* 0x000fe200078e0017 */
[----:B------:R1:W-:Y:S01]  /*4b630*/  STL [R1+0x788], R23 ;  /* 0x0007881701007387 */ /* 0x0003e20000100800 */
[----:B------:R-:W-:-:S03]  /*4b640*/  IADD3.X R30, R30, UR6, RZ, P3, !PT ;  /* 0x000000061e1e7c10 */ /* 0x000fc60009ffe4ff */
[----:B------:R-:W-:Y:S04]  /*4b650*/  STL [R1+0x794], R21 ;  /* 0x0007941501007387 */ /* 0x000fe80000100800 */
[----:B------:R2:W-:Y:S04]  /*4b660*/  LDGSTS.E [R0+0x22400], [R6.64], P1 ;  /* 0x2240000006007fae */ /* 0x0005e80008921848 */
[----:B-1----:R-:W4:Y:S04]  /*4b670*/  LDL.LU R23, [R1+0x90c] ;  /* 0x00090c0001177983 */ /* 0x002f280000300800 */
[----:B------:R1:W-:Y:S04]  /*4b680*/  STL [R1+0x790], R30 ;  /* 0x0007901e01007387 */ /* 0x0003e80000100800 */
[----:B------:R-:W4:Y:S01]  /*4b690*/  LDL.LU R20, [R1+0x914] ;  /* 0x0009140001147983 */ /* 0x000f220000300800 */
[----:B--2---:R-:W-:-:S02]  /*4b6a0*/  MOV R7, R30 ;  /* 0x0000001e00077202 */ /* 0x004fc40000000f00 */
[----:B---3--:R-:W-:Y:S01]  /*4b6b0*/  IADD3 R26, P2, R26, UR7, RZ ;  /* 0x000000071a1a7c10 */ /* 0x008fe2000ff5e0ff */
[----:B-1----:R-:W2:Y:S01]  /*4b6c0*/  LDL.LU R30, [R1+0x908] ;  /* 0x00090800011e7983 */ /* 0x002ea20000300800 */
[----:B------:R-:W-:Y:S01]  /*4b6d0*/  IMAD.MOV.U32 R6, RZ, RZ, R21 ;  /* 0x000000ffff067224 */ /* 0x000fe200078e0015 */
[----:B------:R-:W-:Y:S02]  /*4b6e0*/  IADD3 R24, P3, R24, UR7, RZ ;  /* 0x0000000718187c10 */ /* 0x000fe4000ff7e0ff */
[----:B------:R-:W2:Y:S04]  /*4b6f0*/  LDL.LU R21, [R1+0x910] ;  /* 0x0009100001157983 */ /* 0x000ea80000300800 */
[----:B------:R1:W-:Y:S04]  /*4b700*/  LDGSTS.E [R0+0x22500], [R6.64], P0 ;  /* 0x2250000006007fae */ /* 0x0003e80008121848 */
[----:B------:R1:W-:Y:S02]  /*4b710*/  STL [R1+0x80c], R26 ;  /* 0x00080c1a01007387 */ /* 0x0003e40000100800 */
[----:B-1----:R-:W-:Y:S01]  /*4b720*/  IMAD.MOV.U32 R6, RZ, RZ, R26 ;  /* 0x000000ffff067224 */ /* 0x002fe200078e001a */
[----:B------:R-:W-:-:S05]  /*4b730*/  IADD3.X R5, R5, UR6, RZ, P2, !PT ;  /* 0x0000000605057c10 */ /* 0x000fca00097fe4ff */
[----:B------:R-:W-:Y:S01]  /*4b740*/  IMAD.MOV.U32 R7, RZ, RZ, R5 ;  /* 0x000000ffff077224 */ /* 0x000fe200078e0005 */
[----:B------:R1:W-:Y:S01]  /*4b750*/  STL [R1+0x808], R5 ;  /* 0x0008080501007387 */ /* 0x0003e20000100800 */
[----:B------:R-:W-:-:S03]  /*4b760*/  IADD3.X R29, R29, UR6, RZ, P3, !PT ;  /* 0x000000061d1d7c10 */ /* 0x000fc60009ffe4ff */
[----:B------:R-:W-:Y:S04]  /*4b770*/  STL [R1+0x814], R24 ;  /* 0x0008141801007387 */ /* 0x000fe80000100800 */
[----:B------:R-:W2:Y:S04]  /*4b780*/  LDL.LU R26, [R1+0x98c] ;  /* 0x00098c00011a7983 */ /* 0x000ea80000300800 */
[----:B------:R1:W-:Y:S04]  /*4b790*/  STL [R1+0x810], R29 ;  /* 0x0008101d01007387 */ /* 0x0003e80000100800 */
[----:B------:R1:W-:Y:S04]  /*4b7a0*/  LDGSTS.E [R0+0x23400], [R6.64], P1 ;  /* 0x2340000006007fae */ /* 0x0003e80008921848 */
[----:B-1----:R-:W2:Y:S01]  /*4b7b0*/  LDL.LU R5, [R1+0x994] ;  /* 0x0009940001057983 */ /* 0x002ea20000300800 */
[----:B------:R-:W-:-:S03]  /*4b7c0*/  IMAD.MOV.U32 R7, RZ, RZ, R29 ;  /* 0x000000ffff077224 */ /* 0x000fc600078e001d */
[----:B------:R-:W2:Y:S01]  /*4b7d0*/  LDL.LU R29, [R1+0x988] ;  /* 0x00098800011d7983 */ /* 0x000ea20000300800 */
[----:B------:R-:W-:-:S03]  /*4b7e0*/  MOV R6, R24 ;  /* 0x0000001800067202 */ /* 0x000fc60000000f00 */
[----:B------:R-:W2:Y:S01]  /*4b7f0*/  LDL.LU R24, [R1+0x990] ;  /* 0x0009900001187983 */ /* 0x000ea20000300800 */
[----:B------:R-:W-:Y:S02]  /*4b800*/  IADD3 R25, P2, R25, UR7, RZ ;  /* 0x0000000719197c10 */ /* 0x000fe4000ff5e0ff */
[----:B------:R-:W-:Y:S01]  /*4b810*/  IADD3 R22, P3, R22, UR7, RZ ;  /* 0x0000000716167c10 */ /* 0x000fe2000ff7e0ff */
[----:B------:R1:W-:Y:S04]  /*4b820*/  LDGSTS.E [R0+0x23500], [R6.64], P0 ;  /* 0x2350000006007fae */ /* 0x0003e80008121848 */
[----:B------:R5:W-:Y:S01]  /*4b830*/  STL [R1+0x88c], R25 ;  /* 0x00088c1901007387 */ /* 0x000be20000100800 */
[----:B-1----:R-:W-:Y:S01]  /*4b840*/  IMAD.MOV.U32 R6, RZ, RZ, R25 ;  /* 0x000000ffff067224 */ /* 0x002fe200078e0019 */
[----:B-----5:R-:W-:-:S05]  /*4b850*/  IADD3.X R28, R28, UR6, RZ, P2, !PT ;  /* 0x000000061c1c7c10 */ /* 0x020fca00097fe4ff */
[----:B------:R1:W-:Y:S01]  /*4b860*/  STL [R1+0x888], R28 ;  /* 0x0008881c01007387 */ /* 0x0003e20000100800 */
[----:B------:R-:W-:-:S03]  /*4b870*/  IADD3.X R27, R27, UR6, RZ, P3, !PT ;  /* 0x000000061b1b7c10 */ /* 0x000fc60009ffe4ff */
[----:B------:R5:W-:Y:S01]  /*4b880*/  STL [R1+0x894], R22 ;  /* 0x0008941601007387 */ /* 0x000be20000100800 */
[----:B------:R-:W-:-:S03]  /*4b890*/  MOV R7, R28 ;  /* 0x0000001c00077202 */ /* 0x000fc60000000f00 */
[----:B------:R-:W3:Y:S04]  /*4b8a0*/  LDL.LU R25, [R1+0xa0c] ;  /* 0x000a0c0001197983 */ /* 0x000ee80000300800 */
[----:B------:R5:W-:Y:S04]  /*4b8b0*/  STL [R1+0x890], R27 ;  /* 0x0008901b01007387 */ /* 0x000be80000100800 */
[----:B------:R-:W3:Y:S04]  /*4b8c0*/  LDL.LU R32, [R1+0xa14] ;  /* 0x000a140001207983 */ /* 0x000ee80000300800 */
[----:B-1----:R-:W3:Y:S04]  /*4b8d0*/  LDL.LU R28, [R1+0xa08] ;  /* 0x000a0800011c7983 */ /* 0x002ee80000300800 */
[----:B------:R-:W3:Y:S04]  /*4b8e0*/  LDL.LU R33, [R1+0xa10] ;  /* 0x000a100001217983 */ /* 0x000ee80000300800 */
[----:B------:R1:W-:Y:S02]  /*4b8f0*/  LDGSTS.E [R0+0x24400], [R6.64], P1 ;  /* 0x2440000006007fae */ /* 0x0003e40008921848 */
[----:B-1----:R-:W-:-:S02]  /*4b900*/  IMAD.MOV.U32 R6, RZ, RZ, R22 ;  /* 0x000000ffff067224 */ /* 0x002fc400078e0016 */
[----:B------:R-:W-:Y:S01]  /*4b910*/  IMAD.MOV.U32 R7, RZ, RZ, R27 ;  /* 0x000000ffff077224 */ /* 0x000fe200078e001b */
[----:B-----5:R-:W5:Y:S04]  /*4b920*/  LDL.LU R22, [R1+0xa8c] ;  /* 0x000a8c0001167983 */ /* 0x020f680000300800 */
[----:B------:R-:W5:Y:S04]  /*4b930*/  LDL.LU R27, [R1+0xa94] ;  /* 0x000a9400011b7983 */ /* 0x000f680000300800 */
[----:B------:R1:W-:Y:S01]  /*4b940*/  LDGSTS.E [R0+0x24500], [R6.64], P0 ;  /* 0x2450000006007fae */ /* 0x0003e20008121848 */
[----:B----4-:R-:W-:-:S05]  /*4b950*/  IADD3 R23, P2, R23, UR7, RZ ;  /* 0x0000000717177c10 */ /* 0x010fca000ff5e0ff */
[----:B------:R4:W-:Y:S01]  /*4b960*/  STL [R1+0x90c], R23 ;  /* 0x00090c1701007387 */ /* 0x0009e20000100800 */
[----:B------:R-:W-:Y:S02]  /*4b970*/  IADD3 R20, P3, R20, UR7, RZ ;  /* 0x0000000714147c10 */ /* 0x000fe4000ff7e0ff */
[----:B--2---:R-:W-:Y:S02]  /*4b980*/  IADD3.X R30, R30, UR6, RZ, P2, !PT ;  /* 0x000000061e1e7c10 */ /* 0x004fe400097fe4ff */
[----:B-1----:R-:W-:Y:S02]  /*4b990*/  MOV R6, R23 ;  /* 0x0000001700067202 */ /* 0x002fe40000000f00 */
[----:B------:R-:W-:Y:S01]  /*4b9a0*/  IADD3.X R21, R21, UR6, RZ, P3, !PT ;  /* 0x0000000615157c10 */ /* 0x000fe20009ffe4ff */
[----:B------:R1:W-:Y:S04]  /*4b9b0*/  STL [R1+0x908], R30 ;  /* 0x0009081e01007387 */ /* 0x0003e80000100800 */
[----:B------:R2:W-:Y:S04]  /*4b9c0*/  STL [R1+0x914], R20 ;  /* 0x0009141401007387 */ /* 0x0005e80000100800 */
[----:B----4-:R-:W4:Y:S01]  /*4b9d0*/  LDL.LU R23, [R1+0xa88] ;  /* 0x000a880001177983 */ /* 0x010f220000300800 */
[----:B------:R-:W-:-:S03]  /*4b9e0*/  IMAD.MOV.U32 R7, RZ, RZ, R30 ;  /* 0x000000ffff077224 */ /* 0x000fc600078e001e */
[----:B------:R2:W-:Y:S04]  /*4b9f0*/  STL [R1+0x910], R21 ;  /* 0x0009101501007387 */ /* 0x0005e80000100800 */
[----:B-1----:R-:W4:Y:S04]  /*4ba00*/  LDL.LU R30, [R1+0xa90] ;  /* 0x000a9000011e7983 */ /* 0x002f280000300800 */
[----:B------:R1:W-:Y:S01]  /*4ba10*/  LDGSTS.E [R0+0x25400], [R6.64], P1 ;  /* 0x2540000006007fae */ /* 0x0003e20008921848 */
[----:B------:R-:W-:Y:S01]  /*4ba20*/  IADD3 R26, P2, R26, UR7, RZ ;  /* 0x000000071a1a7c10 */ /* 0x000fe2000ff5e0ff */
[----:B-1----:R-:W-:Y:S01]  /*4ba30*/  IMAD.MOV.U32 R6, RZ, RZ, R20 ;  /* 0x000000ffff067224 */ /* 0x002fe200078e0014 */
[----:B------:R-:W-:Y:S01]  /*4ba40*/  MOV R7, R21 ;  /* 0x0000001500077202 */ /* 0x000fe20000000f00 */
[----:B--2---:R-:W2:Y:S04]  /*4ba50*/  LDL.LU R20, [R1+0xb0c] ;  /* 0x000b0c0001147983 */ /* 0x004ea80000300800 */
[----:B------:R-:W2:Y:S01]  /*4ba60*/  LDL.LU R21, [R1+0xb14] ;  /* 0x000b140001157983 */ /* 0x000ea20000300800 */
[----:B------:R-:W-:-:S03]  /*4ba70*/  IADD3 R5, P3, R5, UR7, RZ ;  /* 0x0000000705057c10 */ /* 0x000fc6000ff7e0ff */
[----:B------:R1:W-:Y:S04]  /*4ba80*/  STL [R1+0x98c], R26 ;  /* 0x00098c1a01007387 */ /* 0x0003e80000100800 */
[----:B------:R1:W-:Y:S01]  /*4ba90*/  LDGSTS.E [R0+0x25500], [R6.64], P0 ;  /* 0x2550000006007fae */ /* 0x0003e20008121848 */
[----:B------:R-:W-:Y:S02]  /*4baa0*/  IADD3.X R29, R29, UR6, RZ, P2, !PT ;  /* 0x000000061d1d7c10 */ /* 0x000fe400097fe4ff */
[----:B------:R-:W-:-:S03]  /*4bab0*/  IADD3.X R24, R24, UR6, RZ, P3, !PT ;  /* 0x0000000618187c10 */ /* 0x000fc60009ffe4ff */
[----:B------:R1:W-:Y:S02]  /*4bac0*/  STL [R1+0x988], R29 ;  /* 0x0009881d01007387 */ /* 0x0003e40000100800 */
[----:B-1----:R-:W-:Y:S02]  /*4bad0*/  IMAD.MOV.U32 R6, RZ, RZ, R26 ;  /* 0x000000ffff067224 */ /* 0x002fe400078e001a */
[----:B------:R-:W-:Y:S04]  /*4bae0*/  STL [R1+0x994], R5 ;  /* 0x0009940501007387 */ /* 0x000fe80000100800 */
[----:B------:R-:W2:Y:S01]  /*4baf0*/  LDL.LU R26, [R1+0xb08] ;  /* 0x000b0800011a7983 */ /* 0x000ea20000300800 */
[----:B------:R-:W-:-:S03]  /*4bb00*/  IMAD.MOV.U32 R7, RZ, RZ, R29 ;  /* 0x000000ffff077224 */ /* 0x000fc600078e001d */
[----:B------:R1:W-:Y:S04]  /*4bb10*/  STL [R1+0x990], R24 ;  /* 0x0009901801007387 */ /* 0x0003e80000100800 */
[----:B------:R-:W2:Y:S04]  /*4bb20*/  LDL.LU R29, [R1+0xb10] ;  /* 0x000b1000011d7983 */ /* 0x000ea80000300800 */
[----:B------:R1:W-:Y:S02]  /*4bb30*/  LDGSTS.E [R0+0x26400], [R6.64], P1 ;  /* 0x2640000006007fae */ /* 0x0003e40008921848 */
[----:B-1----:R-:W-:Y:S01]  /*4bb40*/  MOV R6, R5 ;  /* 0x0000000500067202 */ /* 0x002fe20000000f00 */
[----:B------:R-:W-:-:S02]  /*4bb50*/  IMAD.MOV.U32 R7, RZ, RZ, R24 ;  /* 0x000000ffff077224 */ /* 0x000fc400078e0018 */
[----:B------:R-:W2:Y:S04]  /*4bb60*/  LDL.LU R24, [R1+0xb8c] ;  /* 0x000b8c0001187983 */ /* 0x000ea80000300800 */
[----:B------:R-:W2:Y:S04]  /*4bb70*/  LDL.LU R5, [R1+0xb94] ;  /* 0x000b940001057983 */ /* 0x000ea80000300800 */
[----:B------:R1:W-:Y:S01]  /*4bb80*/  LDGSTS.E [R0+0x26500], [R6.64], P0 ;  /* 0x2650000006007fae */ /* 0x0003e20008121848 */
[----:B---3--:R-:W-:-:S05]  /*4bb90*/  IADD3 R25, P2, R25, UR7, RZ ;  /* 0x0000000719197c10 */ /* 0x008fca000ff5e0ff */
        /* <DEDUP_REMOVED lines=8> */
[----:B---3--:R-:W3:Y:S04]  /*4bc20*/  LDL.LU R28, [R1+0xb88] ;  /* 0x000b8800011c7983 */ /* 0x008ee80000300800 */
[----:B------:R-:W-:Y:S04]  /*4bc30*/  STL [R1+0xa10], R33 ;  /* 0x000a102101007387 */ /* 0x000fe80000100800 */
[----:B------:R-:W3:Y:S01]  /*4bc40*/  LDL.LU R25, [R1+0xb90] ;  /* 0x000b900001197983 */ /* 0x000ee20000300800 */
[----:B-----5:R-:W-:-:S03]  /*4bc50*/  IADD3 R22, P2, R22, UR7, RZ ;  /* 0x0000000716167c10 */ /* 0x020fc6000ff5e0ff */
[----:B------:R1:W-:Y:S01]  /*4bc60*/  LDGSTS.E [R0+0x27400], [R6.64], P1 ;  /* 0x2740000006007fae */ /* 0x0003e20008921848 */
[----:B------:R-:W-:-:S03]  /*4bc70*/  IADD3 R27, P3, R27, UR7, RZ ;  /* 0x000000071b1b7c10 */ /* 0x000fc6000ff7e0ff */
[----:B------:R5:W-:Y:S01]  /*4bc80*/  STL [R1+0xa8c], R22 ;  /* 0x000a8c1601007387 */ /* 0x000be20000100800 */
[----:B-1----:R-:W-:Y:S02]  /*4bc90*/  IMAD.MOV.U32 R6, RZ, RZ, R32 ;  /* 0x000000ffff067224 */ /* 0x002fe400078e0020 */
[----:B------:R-:W-:-:S05]  /*4bca0*/  IMAD.MOV.U32 R7, RZ, RZ, R33 ;  /* 0x000000ffff077224 */ /* 0x000fca00078e0021 */
[----:B------:R1:W-:Y:S02]  /*4bcb0*/  LDGSTS.E [R0+0x27500], [R6.64], P0 ;  /* 0x2750000006007fae */ /* 0x0003e40008121848 */
[----:B-1----:R-:W-:Y:S02]  /*4bcc0*/  MOV R6, R22 ;  /* 0x0000001600067202 */ /* 0x002fe40000000f00 */
[----:B----4-:R-:W-:-:S05]  /*4bcd0*/  IADD3.X R23, R23, UR6, RZ, P2, !PT ;  /* 0x0000000617177c10 */ /* 0x010fca00097fe4ff */
[----:B------:R-:W-:Y:S01]  /*4bce0*/  IMAD.MOV.U32 R7, RZ, RZ, R23 ;  /* 0x000000ffff077224 */ /* 0x000fe200078e0017 */
[----:B------:R1:W-:Y:S01]  /*4bcf0*/  STL [R1+0xa88], R23 ;  /* 0x000a881701007387 */ /* 0x0003e20000100800 */
[----:B------:R-:W-:-:S03]  /*4bd00*/  IADD3.X R30, R30, UR6, RZ, P3, !PT ;  /* 0x000000061e1e7c10 */ /* 0x000fc60009ffe4ff */
[----:B------:R-:W-:Y:S04]  /*4bd10*/  STL [R1+0xa94], R27 ;  /* 0x000a941b01007387 */ /* 0x000fe80000100800 */
[----:B-----5:R-:W4:Y:S04]  /*4bd20*/  LDL.LU R22, [R1+0xc0c] ;  /* 0x000c0c0001167983 */ /* 0x020f280000300800 */
[----:B------:R5:W-:Y:S04]  /*4bd30*/  STL [R1+0xa90], R30 ;  /* 0x000a901e01007387 */ /* 0x000be80000100800 */
[----:B------:R2:W-:Y:S04]  /*4bd40*/  LDGSTS.E [R0+0x28400], [R6.64], P1 ;  /* 0x2840000006007fae */ /* 0x0005e80008921848 */
[----:B-1----:R-:W4:Y:S01]  /*4bd50*/  LDL.LU R23, [R1+0xc14] ;  /* 0x000c140001177983 */ /* 0x002f220000300800 */
[----:B--2---:R-:W-:-:S02]  /*4bd60*/  IADD3 R20, P2, R20, UR7, RZ ;  /* 0x0000000714147c10 */ /* 0x004fc4000ff5e0ff */
[----:B------:R-:W-:Y:S02]  /*4bd70*/  MOV R7, R30 ;  /* 0x0000001e00077202 */ /* 0x000fe40000000f00 */
[----:B-----5:R-:W2:Y:S01]  /*4bd80*/  LDL.LU R30, [R1+0xc08] ;  /* 0x000c0800011e7983 */ /* 0x020ea20000300800 */
[----:B------:R-:W-:Y:S01]  /*4bd90*/  IMAD.MOV.U32 R6, RZ, RZ, R27 ;  /* 0x000000ffff067224 */ /* 0x000fe200078e001b */
[----:B------:R-:W-:Y:S02]  /*4bda0*/  IADD3 R21, P3, R21, UR7, RZ ;  /* 0x0000000715157c10 */ /* 0x000fe4000ff7e0ff */
[----:B------:R-:W2:Y:S04]  /*4bdb0*/  LDL.LU R27, [R1+0xc10] ;  /* 0x000c1000011b7983 */ /* 0x000ea80000300800 */
        /* <DEDUP_REMOVED lines=9> */
[----:B-1----:R-:W2:Y:S04]  /*4be50*/  LDL.LU R26, [R1+0xc8c] ;  /* 0x000c8c00011a7983 */ /* 0x002ea80000300800 */
[----:B------:R1:W-:Y:S04]  /*4be60*/  STL [R1+0xb10], R29 ;  /* 0x000b101d01007387 */ /* 0x0003e80000100800 */
[----:B------:R-:W2:Y:S01]  /*4be70*/  LDL.LU R20, [R1+0xc94] ;  /* 0x000c940001147983 */ /* 0x000ea20000300800 */
[----:B------:R-:W-:-:S03]  /*4be80*/  IMAD.MOV.U32 R7, RZ, RZ, R29 ;  /* 0x000000ffff077224 */ /* 0x000fc600078e001d */
[----:B-1----:R-:W2:Y:S01]  /*4be90*/  LDL.LU R29, [R1+0xc88] ;  /* 0x000c8800011d7983 */ /* 0x002ea20000300800 */
[----:B------:R-:W-:-:S03]  /*4bea0*/  MOV R6, R21 ;  /* 0x0000001500067202 */ /* 0x000fc60000000f00 */
[----:B------:R-:W2:Y:S01]  /*4beb0*/  LDL.LU R21, [R1+0xc90] ;  /* 0x000c900001157983 */ /* 0x000ea20000300800 */
[----:B------:R-:W-:Y:S02]  /*4bec0*/  IADD3 R24, P2, R24, UR7, RZ ;  /* 0x0000000718187c10 */ /* 0x000fe4000ff5e0ff */
[----:B------:R-:W-:Y:S01]  /*4bed0*/  IADD3 R5, P3, R5, UR7, RZ ;  /* 0x0000000705057c10 */ /* 0x000fe2000ff7e0ff */
[----:B------:R1:W-:Y:S04]  /*4bee0*/  LDGSTS.E [R0+0x29500], [R6.64], P0 ;  /* 0x2950000006007fae */ /* 0x0003e80008121848 */
[----:B------:R3:W-:Y:S01]  /*4bef0*/  STL [R1+0xb8c], R24 ;  /* 0x000b8c1801007387 */ /* 0x0007e20000100800 */
[----:B-1----:R-:W-:Y:S01]  /*4bf00*/  IMAD.MOV.U32 R6, RZ, RZ, R24 ;  /* 0x000000ffff067224 */ /* 0x002fe200078e0018 */
[----:B---3--:R-:W-:-:S05]  /*4bf10*/  IADD3.X R28, R28, UR6, RZ, P2, !PT ;  /* 0x000000061c1c7c10 */ /* 0x008fca00097fe4ff */
[----:B------:R1:W-:Y:S01]  /*4bf20*/  STL [R1+0xb88], R28 ;  /* 0x000b881c01007387 */ /* 0x0003e20000100800 */
[----:B------:R-:W-:-:S03]  /*4bf30*/  IADD3.X R25, R25, UR6, RZ, P3, !PT ;  /* 0x0000000619197c10 */ /* 0x000fc60009ffe4ff */
[----:B------:R3:W-:Y:S04]  /*4bf40*/  STL [R1+0xb94], R5 ;  /* 0x000b940501007387 */ /* 0x0007e80000100800 */
[----:B------:R-:W5:Y:S04]  /*4bf50*/  LDL.LU R32, [R1+0xd0c] ;  /* 0x000d0c0001207983 */ /* 0x000f680000300800 */
[----:B------:R1:W-:Y:S04]  /*4bf60*/  STL [R1+0xb90], R25 ;  /* 0x000b901901007387 */ /* 0x0003e80000100800 */
[----:B------:R-:W5:Y:S04]  /*4bf70*/  LDL.LU R24, [R1+0xd14] ;  /* 0x000d140001187983 */ /* 0x000f680000300800 */
[----:B------:R-:W5:Y:S01]  /*4bf80*/  LDL.LU R33, [R1+0xd08] ;  /* 0x000d080001217983 */ /* 0x000f620000300800 */
[----:B------:R-:W-:-:S03]  /*4bf90*/  MOV R7, R28 ;  /* 0x0000001c00077202 */ /* 0x000fc60000000f00 */
[----:B-1----:R-:W5:Y:S04]  /*4bfa0*/  LDL.LU R28, [R1+0xd10] ;  /* 0x000d1000011c7983 */ /* 0x002f680000300800 */
[----:B------:R1:W-:Y:S02]  /*4bfb0*/  LDGSTS.E [R0+0x2a400], [R6.64], P1 ;  /* 0x2a40000006007fae */ /* 0x0003e40008921848 */
[----:B-1----:R-:W-:Y:S02]  /*4bfc0*/  IMAD.MOV.U32 R6, RZ, RZ, R5 ;  /* 0x000000ffff067224 */ /* 0x002fe400078e0005 */
[----:B------:R-:W-:Y:S01]  /*4bfd0*/  IMAD.MOV.U32 R7, RZ, RZ, R25 ;  /* 0x000000ffff077224 */ /* 0x000fe200078e0019 */
[----:B---3--:R-:W3:Y:S04]  /*4bfe0*/  LDL.LU R5, [R1+0xd8c] ;  /* 0x000d8c0001057983 */ /* 0x008ee80000300800 */
[----:B------:R-:W3:Y:S04]  /*4bff0*/  LDL.LU R25, [R1+0xd94] ;  /* 0x000d940001197983 */ /* 0x000ee80000300800 */
[----:B------:R1:W-:Y:S01]  /*4c000*/  LDGSTS.E [R0+0x2a500], [R6.64], P0 ;  /* 0x2a50000006007fae */ /* 0x0003e20008121848 */
[----:B----4-:R-:W-:-:S05]  /*4c010*/  IADD3 R22, P2, R22, UR7, RZ ;  /* 0x0000000716167c10 */ /* 0x010fca000ff5e0ff */
[----:B------:R4:W-:Y:S01]  /*4c020*/  STL [R1+0xc0c], R22 ;  /* 0x000c0c1601007387 */ /* 0x0009e20000100800 */
[----:B-1----:R-:W-:Y:S02]  /*4c030*/  MOV R6, R22 ;  /* 0x0000001600067202 */ /* 0x002fe40000000f00 */
[----:B------:R-:W-:Y:S02]  /*4c040*/  IADD3 R23, P3, R23, UR7, RZ ;  /* 0x0000000717177c10 */ /* 0x000fe4000ff7e0ff */
[----:B--2---:R-:W-:Y:S02]  /*4c050*/  IADD3.X R30, R30, UR6, RZ, P2, !PT ;  /* 0x000000061e1e7c10 */ /* 0x004fe400097fe4ff */
[----:B------:R-:W-:-:S03]  /*4c060*/  IADD3.X R27, R27, UR6, RZ, P3, !PT ;  /* 0x000000061b1b7c10 */ /* 0x000fc60009ffe4ff */
[----:B------:R1:W-:Y:S04]  /*4c070*/  STL [R1+0xc08], R30 ;  /* 0x000c081e01007387 */ /* 0x0003e80000100800 */
[----:B------:R2:W-:Y:S04]  /*4c080*/  STL [R1+0xc14], R23 ;  /* 0x000c141701007387 */ /* 0x0005e80000100800 */
[----:B----4-:R-:W4:Y:S01]  /*4c090*/  LDL.LU R22, [R1+0xd88] ;  /* 0x000d880001167983 */ /* 0x010f220000300800 */
[----:B------:R-:W-:-:S03]  /*4c0a0*/  IMAD.MOV.U32 R7, RZ, RZ, R30 ;  /* 0x000000ffff077224 */ /* 0x000fc600078e001e */
[----:B------:R2:W-:Y:S04]  /*4c0b0*/  STL [R1+0xc10], R27 ;  /* 0x000c101b01007387 */ /* 0x0005e80000100800 */
[----:B-1----:R-:W4:Y:S04]  /*4c0c0*/  LDL.LU R30, [R1+0xd90] ;  /* 0x000d9000011e7983 */ /* 0x002f280000300800 */
[----:B------:R1:W-:Y:S02]  /*4c0d0*/  LDGSTS.E [R0+0x2b400], [R6.64], P1 ;  /* 0x2b40000006007fae */ /* 0x0003e40008921848 */
[----:B-1----:R-:W-:Y:S01]  /*4c0e0*/  IMAD.MOV.U32 R6, RZ, RZ, R23 ;  /* 0x000000ffff067224 */ /* 0x002fe200078e0017 */
[----:B------:R-:W-:Y:S01]  /*4c0f0*/  MOV R7, R27 ;  /* 0x0000001b00077202 */ /* 0x000fe20000000f00 */
[----:B--2---:R-:W2:Y:S01]  /*4c100*/  LDL.LU R23, [R1+0xe0c] ;  /* 0x000e0c0001177983 */ /* 0x004ea20000300800 */
[----:B------:R-:W-:-:S03]  /*4c110*/  IADD3 R26, P2, R26, UR7, RZ ;  /* 0x000000071a1a7c10 */ /* 0x000fc6000ff5e0ff */
[----:B------:R-:W2:Y:S04]  /*4c120*/  LDL.LU R27, [R1+0xe14] ;  /* 0x000e1400011b7983 */ /* 0x000ea80000300800 */
[----:B------:R1:W-:Y:S01]  /*4c130*/  STL [R1+0xc8c], R26 ;  /* 0x000c8c1a01007387 */ /* 0x0003e20000100800 */
[----:B------:R-:W-:-:S03]  /*4c140*/  IADD3 R20, P3, R20, UR7, RZ ;  /* 0x0000000714147c10 */ /* 0x000fc6000ff7e0ff */
[----:B------:R1:W-:Y:S01]  /*4c150*/  LDGSTS.E [R0+0x2b500], [R6.64], P0 ;  /* 0x2b50000006007fae */ /* 0x0003e20008121848 */
[----:B------:R-:W-:Y:S02]  /*4c160*/  IADD3.X R29, R29, UR6, RZ, P2, !PT ;  /* 0x000000061d1d7c10 */ /* 0x000fe400097fe4ff */
[----:B------:R-:W-:-:S03]  /*4c170*/  IADD3.X R21, R21, UR6, RZ, P3, !PT ;  /* 0x0000000615157c10 */ /* 0x000fc60009ffe4ff */
[----:B------:R1:W-:Y:S02]  /*4c180*/  STL [R1+0xc88], R29 ;  /* 0x000c881d01007387 */ /* 0x0003e40000100800 */
[----:B-1----:R-:W-:Y:S02]  /*4c190*/  IMAD.MOV.U32 R6, RZ, RZ, R26 ;  /* 0x000000ffff067224 */ /* 0x002fe400078e001a */
[----:B------:R1:W-:Y:S04]  /*4c1a0*/  STL [R1+0xc94], R20 ;  /* 0x000c941401007387 */ /* 0x0003e80000100800 */
[----:B------:R-:W2:Y:S01]  /*4c1b0*/  LDL.LU R26, [R1+0xe08] ;  /* 0x000e0800011a7983 */ /* 0x000ea20000300800 */
[----:B------:R-:W-:-:S03]  /*4c1c0*/  IMAD.MOV.U32 R7, RZ, RZ, R29 ;  /* 0x000000ffff077224 */ /* 0x000fc600078e001d */
[----:B------:R1:W-:Y:S04]  /*4c1d0*/  STL [R1+0xc90], R21 ;  /* 0x000c901501007387 */ /* 0x0003e80000100800 */
[----:B------:R-:W2:Y:S04]  /*4c1e0*/  LDL.LU R29, [R1+0xe10] ;  /* 0x000e1000011d7983 */ /* 0x000ea80000300800 */
[----:B------:R1:W-:Y:S02]  /*4c1f0*/  LDGSTS.E [R0+0x2c400], [R6.64], P1 ;  /* 0x2c40000006007fae */ /* 0x0003e40008921848 */
[----:B-1----:R-:W-:Y:S01]  /*4c200*/  MOV R6, R20 ;  /* 0x0000001400067202 */ /* 0x002fe20000000f00 */
[----:B------:R-:W-:Y:S01]  /*4c210*/  IMAD.MOV.U32 R7, RZ, RZ, R21 ;  /* 0x000000ffff077224 */ /* 0x000fe200078e0015 */
[----:B------:R-:W2:Y:S04]  /*4c220*/  LDL.LU R20, [R1+0x69c] ;  /* 0x00069c0001147983 */ /* 0x000ea80000300800 */
[----:B------:R1:W-:Y:S04]  /*4c230*/  LDGSTS.E [R0+0x2c500], [R6.64], P0 ;  /* 0x2c50000006007fae */ /* 0x0003e80008121848 */
[----:B------:R-:W2:Y:S01]  /*4c240*/  LDL.LU R21, [R1+0x6a4] ;  /* 0x0006a40001157983 */ /* 0x000ea20000300800 */
[----:B-----5:R-:W-:-:S05]  /*4c250*/  IADD3 R32, P2, R32, UR7, RZ ;  /* 0x0000000720207c10 */ /* 0x020fca000ff5e0ff */
[----:B-1----:R-:W-:Y:S01]  /*4c260*/  IMAD.MOV.U32 R6, RZ, RZ, R32 ;  /* 0x000000ffff067224 */ /* 0x002fe200078e0020 */
[----:B------:R-:W-:Y:S02]  /*4c270*/  IADD3 R24, P3, R24, UR7, RZ ;  /* 0x0000000718187c10 */ /* 0x000fe4000ff7e0ff */
[----:B------:R-:W-:Y:S01]  /*4c280*/  IADD3.X R33, R33, UR6, RZ, P2, !PT ;  /* 0x0000000621217c10 */ /* 0x000fe200097fe4ff */
[----:B------:R-:W-:Y:S03]  /*4c290*/  STL [R1+0xd0c], R32 ;  /* 0x000d0c2001007387 */ /* 0x000fe60000100800 */
[----:B------:R-:W-:Y:S02]  /*4c2a0*/  MOV R7, R33 ;  /* 0x0000002100077202 */ /* 0x000fe40000000f00 */
[----:B------:R-:W-:Y:S01]  /*4c2b0*/  IADD3.X R28, R28, UR6, RZ, P3, !PT ;  /* 0x000000061c1c7c10 */ /* 0x000fe20009ffe4ff */
[----:B------:R-:W-:Y:S04]  /*4c2c0*/  STL [R1+0xd08], R33 ;  /* 0x000d082101007387 */ /* 0x000fe80000100800 */
[----:B------:R1:W-:Y:S04]  /*4c2d0*/  STL [R1+0xd14], R24 ;  /* 0x000d141801007387 */ /* 0x0003e80000100800 */
[----:B------:R5:W-:Y:S04]  /*4c2e0*/  LDGSTS.E [R0+0x2d400], [R6.64], P1 ;  /* 0x2d40000006007fae */ /* 0x000be80008921848 */
[----:B------:R1:W-:Y:S01]  /*4c2f0*/  STL [R1+0xd10], R28 ;  /* 0x000d101c01007387 */ /* 0x0003e20000100800 */
[----:B-----5:R-:W-:-:S03]  /*4c300*/  IMAD.MOV.U32 R6, RZ, RZ, R24 ;  /* 0x000000ffff067224 */ /* 0x020fc600078e0018 */
[----:B-1----:R-:W5:Y:S01]  /*4c310*/  LDL.LU R24, [R1+0x698] ;  /* 0x0006980001187983 */ /* 0x002f620000300800 */
[----:B------:R-:W-:-:S03]  /*4c320*/  IMAD.MOV.U32 R7, RZ, RZ, R28 ;  /* 0x000000ffff077224 */ /* 0x000fc600078e001c */
[----:B------:R-:W5:Y:S01]  /*4c330*/  LDL.LU R28, [R1+0x6a0] ;  /* 0x0006a000011c7983 */ /* 0x000f620000300800 */
[----:B---3--:R-:W-:Y:S02]  /*4c340*/  IADD3 R5, P2, R5, UR7, RZ ;  /* 0x0000000705057c10 */ /* 0x008fe4000ff5e0ff */
[----:B------:R-:W-:Y:S01]  /*4c350*/  IADD3 R25, P3, R25, UR7, RZ ;  /* 0x0000000719197c10 */ /* 0x000fe2000ff7e0ff */
[----:B------:R1:W-:Y:S04]  /*4c360*/  LDGSTS.E [R0+0x2d500], [R6.64], P0 ;  /* 0x2d50000006007fae */ /* 0x0003e80008121848 */
[----:B------:R3:W-:Y:S01]  /*4c370*/  STL [R1+0xd8c], R5 ;  /* 0x000d8c0501007387 */ /* 0x0007e20000100800 */
[----:B-1----:R-:W-:Y:S01]  /*4c380*/  MOV R6, R5 ;  /* 0x0000000500067202 */ /* 0x002fe20000000f00 */
[----:B------:R-:W-:-:S05]  /*4c390*/  IMAD.SHL.U32 R85, R85, 0x4, RZ ;  /* 0x0000000455557824 */ /* 0x000fca00078e00ff */
[----:B------:R-:W-:Y:S02]  /*4c3a0*/  LOP3.LUT R32, R85, 0x30, RZ, 0x3c, !PT ;  /* 0x0000003055207812 */ /* 0x000fe400078e3cff */
[----:B----4-:R-:W-:-:S05]  /*4c3b0*/  IADD3.X R22, R22, UR6, RZ, P2, !PT ;  /* 0x0000000616167c10 */ /* 0x010fca00097fe4ff */
[----:B------:R-:W-:Y:S01]  /*4c3c0*/  IMAD.MOV.U32 R7, RZ, RZ, R22 ;  /* 0x000000ffff077224 */ /* 0x000fe200078e0016 */
[----:B------:R1:W-:Y:S01]  /*4c3d0*/  STL [R1+0xd88], R22 ;  /* 0x000d881601007387 */ /* 0x0003e20000100800 */
[----:B------:R-:W-:-:S03]  /*4c3e0*/  IADD3.X R30, R30, UR6, RZ, P3, !PT ;  /* 0x000000061e1e7c10 */ /* 0x000fc60009ffe4ff */
[----:B------:R4:W-:Y:S04]  /*4c3f0*/  STL [R1+0xd94], R25 ;  /* 0x000d941901007387 */ /* 0x0009e80000100800 */
[----:B---3--:R-:W3:Y:S04]  /*4c400*/  LDL.LU R5, [R1+0x71c] ;  /* 0x00071c0001057983 */ /* 0x008ee80000300800 */
[----:B------:R2:W-:Y:S04]  /*4c410*/  STL [R1+0xd90], R30 ;  /* 0x000d901e01007387 */ /* 0x0005e80000100800 */
[----:B------:R2:W-:Y:S04]  /*4c420*/  LDGSTS.E [R0+0x2e400], [R6.64], P1 ;  /* 0x2e40000006007fae */ /* 0x0005e80008921848 */
[----:B-1----:R-:W3:Y:S01]  /*4c430*/  LDL.LU R22, [R1+0x724] ;  /* 0x0007240001167983 */ /* 0x002ee20000300800 */
[----:B--2---:R-:W-:Y:S01]  /*4c440*/  IADD3 R23, P2, R23, UR7, RZ ;  /* 0x0000000717177c10 */ /* 0x004fe2000ff5e0ff */
[----:B------:R-:W-:-:S02]  /*4c450*/  IMAD.MOV.U32 R6, RZ, RZ, R25 ;  /* 0x000000ffff067224 */ /* 0x000fc400078e0019 */
[----:B----4-:R-:W2:Y:S01]  /*4c460*/  LDL.LU R25, [R1+0x718] ;  /* 0x0007180001197983 */ /* 0x010ea20000300800 */
[----:B------:R-:W-:-:S03]  /*4c470*/  MOV R7, R30 ;  /* 0x0000001e00077202 */ /* 0x000fc60000000f00 */
[----:B------:R-:W2:Y:S01]  /*4c480*/  LDL.LU R30, [R1+0x720] ;  /* 0x00072000011e7983 */ /* 0x000ea20000300800 */
[----:B------:R-:W-:-:S03]  /*4c490*/  IADD3 R27, P3, R27, UR7, RZ ;  /* 0x000000071b1b7c10 */ /* 0x000fc6000ff7e0ff */
[----:B------:R1:W-:Y:S04]  /*4c4a0*/  LDGSTS.E [R0+0x2e500], [R6.64], P0 ;  /* 0x2e50000006007fae */ /* 0x0003e80008121848 */
[----:B------:R-:W-:Y:S01]  /*4c4b0*/  STL [R1+0xe0c], R23 ;  /* 0x000e0c1701007387 */ /* 0x000fe20000100800 */
[----:B------:R-:W-:Y:S01]  /*4c4c0*/  IADD3.X R26, R26, UR6, RZ, P2, !PT ;  /* 0x000000061a1a7c10 */ /* 0x000fe200097fe4ff */
[----:B-1----:R-:W-:-:S04]  /*4c4d0*/  IMAD.MOV.U32 R6, RZ, RZ, R23 ;  /* 0x000000ffff067224 */ /* 0x002fc800078e0017 */
        /* <DEDUP_REMOVED lines=8> */
[----:B------:R-:W-:Y:S01]  /*4c560*/  IMAD.MOV.U32 R7, RZ, RZ, R29 ;  /* 0x000000ffff077224 */ /* 0x000fe200078e001d */
[----:B------:R-:W-:-:S02]  /*4c570*/  MOV R6, R27 ;  /* 0x0000001b00067202 */ /* 0x000fc40000000f00 */
[----:B-1----:R-:W2:Y:S04]  /*4c580*/  LDL.LU R29, [R1+0x798] ;  /* 0x00079800011d7983 */ /* 0x002ea80000300800 */
[----:B------:R-:W2:Y:S01]  /*4c590*/  LDL.LU R27, [R1+0x7a0] ;  /* 0x0007a000011b7983 */ /* 0x000ea20000300800 */
[----:B------:R-:W-:-:S03]  /*4c5a0*/  IADD3 R20, P2, R20, UR7, RZ ;  /* 0x0000000714147c10 */ /* 0x000fc6000ff5e0ff */
[----:B------:R1:W-:Y:S01]  /*4c5b0*/  LDGSTS.E [R0+0x2f500], [R6.64], P0 ;  /* 0x2f50000006007fae */ /* 0x0003e20008121848 */
[----:B------:R-:W-:-:S03]  /*4c5c0*/  IADD3 R21, P3, R21, UR7, RZ ;  /* 0x0000000715157c10 */ /* 0x000fc6000ff7e0ff */
[----:B------:R-:W-:Y:S01]  /*4c5d0*/  STL [R1+0x69c], R20 ;  /* 0x00069c1401007387 */ /* 0x000fe20000100800 */
[----:B-1----:R-:W-:Y:S01]  /*4c5e0*/  MOV R0, UR5 ;  /* 0x0000000500007c02 */ /* 0x002fe20008000f00 */
[----:B------:R-:W-:Y:S02]  /*4c5f0*/  IMAD.MOV.U32 R6, RZ, RZ, R20 ;  /* 0x000000ffff067224 */ /* 0x000fe400078e0014 */
[----:B------:R-:W-:Y:S02]  /*4c600*/  STL [R1+0x6a4], R21 ;  /* 0x0006a41501007387 */ /* 0x000fe40000100800 */
[----:B------:R-:W-:Y:S01]  /*4c610*/  IMAD R0, R0, 0x10000, R32 ;  /* 0x0001000000007824 */ /* 0x000fe200078e0220 */
[----:B-----5:R-:W-:-:S04]  /*4c620*/  IADD3.X R24, R24, UR6, RZ, P2, !PT ;  /* 0x0000000618187c10 */ /* 0x020fc800097fe4ff */
[----:B------:R-:W-:Y:S01]  /*4c630*/  MOV R7, R24 ;  /* 0x0000001800077202 */ /* 0x000fe20000000f00 */
[----:B------:R1:W-:Y:S01]  /*4c640*/  STL [R1+0x698], R24 ;  /* 0x0006981801007387 */ /* 0x0003e20000100800 */
[----:B------:R-:W-:-:S03]  /*4c650*/  IADD3.X R28, R28, UR6, RZ, P3, !PT ;  /* 0x000000061c1c7c10 */ /* 0x000fc60009ffe4ff */
[----:B------:R5:W-:Y:S04]  /*4c660*/  LDGSTS.E [R0+0x20600], [R6.64], P1 ;  /* 0x2060000006007fae */ /* 0x000be80008921848 */
[----:B-1----:R-:W4:Y:S04]  /*4c670*/  LDL.LU R24, [R1+0x81c] ;  /* 0x00081c0001187983 */ /* 0x002f280000300800 */
[----:B------:R-:W4:Y:S01]  /*4c680*/  LDL.LU R20, [R1+0x824] ;  /* 0x0008240001147983 */ /* 0x000f220000300800 */
[----:B-----5:R-:W-:-:S03]  /*4c690*/  IMAD.MOV.U32 R7, RZ, RZ, R28 ;  /* 0x000000ffff077224 */ /* 0x020fc600078e001c */
[----:B------:R1:W-:Y:S01]  /*4c6a0*/  STL [R1+0x6a0], R28 ;  /* 0x0006a01c01007387 */ /* 0x0003e20000100800 */
[----:B------:R-:W-:-:S05]  /*4c6b0*/  IMAD.MOV.U32 R6, RZ, RZ, R21 ;  /* 0x000000ffff067224 */ /* 0x000fca00078e0015 */
[----:B------:R5:W-:Y:S04]  /*4c6c0*/  LDGSTS.E [R0+0x20700], [R6.64], P0 ;  /* 0x2070000006007fae */ /* 0x000be80008121848 */
[----:B-1----:R-:W4:Y:S04]  /*4c6d0*/  LDL.LU R28, [R1+0x818] ;  /* 0x00081800011c7983 */ /* 0x002f280000300800 */
[----:B------:R-:W4:Y:S01]  /*4c6e0*/  LDL.LU R21, [R1+0x820] ;  /* 0x0008200001157983 */ /* 0x000f220000300800 */
[----:B---3--:R-:W-:-:S04]  /*4c6f0*/  IADD3 R5, P2, R5, UR7, RZ ;  /* 0x0000000705057c10 */ /* 0x008fc8000ff5e0ff */
[----:B-----5:R-:W-:Y:S01]  /*4c700*/  MOV R6, R5 ;  /* 0x0000000500067202 */ /* 0x020fe20000000f00 */
[----:B------:R-:W-:Y:S01]  /*4c710*/  STL [R1+0x71c], R5 ;  /* 0x00071c0501007387 */ /* 0x000fe20000100800 */
[----:B------:R-:W-:Y:S02]  /*4c720*/  IADD3 R22, P3, R22, UR7, RZ ;  /* 0x0000000716167c10 */ /* 0x000fe4000ff7e0ff */
[----:B--2---:R-:W-:Y:S02]  /*4c730*/  IADD3.X R25, R25, UR6, RZ, P2, !PT ;  /* 0x0000000619197c10 */ /* 0x004fe400097fe4ff */
[----:B------:R-:W-:-:S03]  /*4c740*/  IADD3.X R30, R30, UR6, RZ, P3, !PT ;  /* 0x000000061e1e7c10 */ /* 0x000fc60009ffe4ff */
[----:B------:R-:W-:Y:S01]  /*4c750*/  IMAD.MOV.U32 R7, RZ, RZ, R25 ;  /* 0x000000ffff077224 */ /* 0x000fe200078e0019 */
[----:B------:R1:W-:Y:S04]  /*4c760*/  STL [R1+0x718], R25 ;  /* 0x0007181901007387 */ /* 0x0003e80000100800 */
[----:B------:R-:W-:Y:S04]  /*4c770*/  STL [R1+0x724], R22 ;  /* 0x0007241601007387 */ /* 0x000fe80000100800 */
[----:B------:R2:W-:Y:S04]  /*4c780*/  LDGSTS.E [R0+0x21600], [R6.64], P1 ;  /* 0x2160000006007fae */ /* 0x0005e80008921848 */
[----:B-1----:R-:W3:Y:S04]  /*4c790*/  LDL.LU R25, [R1+0x89c] ;  /* 0x00089c0001197983 */ /* 0x002ee80000300800 */
[----:B------:R1:W-:Y:S04]  /*4c7a0*/  STL [R1+0x720], R30 ;  /* 0x0007201e01007387 */ /* 0x0003e80000100800 */
[----:B------:R-:W5:Y:S01]  /*4c7b0*/  LDL.LU R5, [R1+0x8a4] ;  /* 0x0008a40001057983 */ /* 0x000f620000300800 */
[----:B--2---:R-:W-:-:S03]  /*4c7c0*/  MOV R7, R30 ;  /* 0x0000001e00077202 */ /* 0x004fc60000000f00 */
[----:B-1----:R-:W2:Y:S01]  /*4c7d0*/  LDL.LU R30, [R1+0x898] ;  /* 0x00089800011e7983 */ /* 0x002ea20000300800 */
[----:B------:R-:W-:-:S03]  /*4c7e0*/  IMAD.MOV.U32 R6, RZ, RZ, R22 ;  /* 0x000000ffff067224 */ /* 0x000fc600078e0016 */
[----:B------:R-:W2:Y:S01]  /*4c7f0*/  LDL.LU R22, [R1+0x8a0] ;  /* 0x0008a00001167983 */ /* 0x000ea20000300800 */
[----:B------:R-:W-:-:S03]  /*4c800*/  IADD3 R26, P2, R26, UR7, RZ ;  /* 0x000000071a1a7c10 */ /* 0x000fc6000ff5e0ff */
[----:B------:R1:W-:Y:S01]  /*4c810*/  LDGSTS.E [R0+0x21700], [R6.64], P0 ;  /* 0x2170000006007fae */ /* 0x0003e20008121848 */
[----:B------:R-:W-:-:S03]  /*4c820*/  IADD3 R23, P3, R23, UR7, RZ ;  /* 0x0000000717177c10 */ /* 0x000fc6000ff7e0ff */
[----:B------:R1:W-:Y:S01]  /*4c830*/  STL [R1+0x79c], R26 ;  /* 0x00079c1a01007387 */ /* 0x0003e20000100800 */
[----:B------:R-:W-:Y:S01]  /*4c840*/  IADD3.X R29, R29, UR6, RZ, P2, !PT ;  /* 0x000000061d1d7c10 */ /* 0x000fe200097fe4ff */
[----:B-1----:R-:W-:Y:S01]  /*4c850*/  IMAD.MOV.U32 R6, RZ, RZ, R26 ;  /* 0x000000ffff067224 */ /* 0x002fe200078e001a */
[----:B------:R-:W-:-:S03]  /*4c860*/  IADD3.X R27, R27, UR6, RZ, P3, !PT ;  /* 0x000000061b1b7c10 */ /* 0x000fc60009ffe4ff */
[----:B------:R1:W-:Y:S04]  /*4c870*/  STL [R1+0x798], R29 ;  /* 0x0007981d01007387 */ /* 0x0003e80000100800 */
[----:B------:R1:W-:Y:S01]  /*4c880*/  STL [R1+0x7a4], R23 ;  /* 0x0007a41701007387 */ /* 0x0003e20000100800 */
[----:B------:R-:W-:-:S03]  /*4c890*/  IMAD.MOV.U32 R7, RZ, RZ, R29 ;  /* 0x000000ffff077224 */ /* 0x000fc600078e001d */
[----:B------:R-:W2:Y:S04]  /*4c8a0*/  LDL.LU R26, [R1+0x91c] ;  /* 0x00091c00011a7983 */ /* 0x000ea80000300800 */
[----:B------:R1:W-:Y:S04]  /*4c8b0*/  STL [R1+0x7a0], R27 ;  /* 0x0007a01b01007387 */ /* 0x0003e80000100800 */
[----:B------:R-:W2:Y:S04]  /*4c8c0*/  LDL.LU R32, [R1+0x924] ;  /* 0x0009240001207983 */ /* 0x000ea80000300800 */
[----:B-1----:R-:W2:Y:S04]  /*4c8d0*/  LDL.LU R29, [R1+0x918] ;  /* 0x00091800011d7983 */ /* 0x002ea80000300800 */
[----:B------:R-:W2:Y:S04]  /*4c8e0*/  LDL.LU R33, [R1+0x920] ;  /* 0x0009200001217983 */ /* 0x000ea80000300800 */
[----:B------:R1:W-:Y:S02]  /*4c8f0*/  LDGSTS.E [R0+0x22600], [R6.64], P1 ;  /* 0x2260000006007fae */ /* 0x0003e40008921848 */
[----:B-1----:R-:W-:Y:S01]  /*4c900*/  MOV R6, R23 ;  /* 0x0000001700067202 */ /* 0x002fe20000000f00 */
[----:B------:R-:W-:Y:S01]  /*4c910*/  IMAD.MOV.U32 R7, RZ, RZ, R27 ;  /* 0x000000ffff077224 */ /* 0x000fe200078e001b */
[----:B------:R-:W2:Y:S04]  /*4c920*/  LDL.LU R23, [R1+0x99c] ;  /* 0x00099c0001177983 */ /* 0x000ea80000300800 */
[----:B------:R-:W2:Y:S04]  /*4c930*/  LDL.LU R27, [R1+0x9a4] ;  /* 0x0009a400011b7983 */ /* 0x000ea80000300800 */
[----:B------:R1:W-:Y:S01]  /*4c940*/  LDGSTS.E [R0+0x22700], [R6.64], P0 ;  /* 0x2270000006007fae */ /* 0x0003e20008121848 */
[----:B----4-:R-:W-:-:S02]  /*4c950*/  IADD3 R24, P2, R24, UR7, RZ ;  /* 0x0000000718187c10 */ /* 0x010fc4000ff5e0ff */
[----:B------:R-:W-:-:S03]  /*4c960*/  IADD3 R20, P3, R20, UR7, RZ ;  /* 0x0000000714147c10 */ /* 0x000fc6000ff7e0ff */
[----:B------:R4:W-:Y:S01]  /*4c970*/  STL [R1+0x81c], R24 ;  /* 0x00081c1801007387 */ /* 0x0009e20000100800 */
[----:B-1----:R-:W-:Y:S01]  /*4c980*/  IMAD.MOV.U32 R6, RZ, RZ, R24 ;  /* 0x000000ffff067224 */ /* 0x002fe200078e0018 */
[----:B------:R-:W-:Y:S02]  /*4c990*/  IADD3.X R28, R28, UR6, RZ, P2, !PT ;  /* 0x000000061c1c7c10 */ /* 0x000fe400097fe4ff */
[----:B------:R-:W-:-:S03]  /*4c9a0*/  IADD3.X R21, R21, UR6, RZ, P3, !PT ;  /* 0x0000000615157c10 */ /* 0x000fc60009ffe4ff */
[----:B------:R1:W-:Y:S04]  /*4c9b0*/  STL [R1+0x818], R28 ;  /* 0x0008181c01007387 */ /* 0x0003e80000100800 */
[----:B------:R1:W-:Y:S01]  /*4c9c0*/  STL [R1+0x824], R20 ;  /* 0x0008241401007387 */ /* 0x0003e20000100800 */
[----:B------:R-:W-:-:S03]  /*4c9d0*/  MOV R7, R28 ;  /* 0x0000001c00077202 */ /* 0x000fc60000000f00 */
[----:B----4-:R-:W4:Y:S04]  /*4c9e0*/  LDL.LU R24, [R1+0x998] ;  /* 0x0009980001187983 */ /* 0x010f280000300800 */
[----:B------:R1:W-:Y:S04]  /*4c9f0*/  STL [R1+0x820], R21 ;  /* 0x0008201501007387 */ /* 0x0003e80000100800 */
[----:B-1----:R-:W4:Y:S04]  /*4ca00*/  LDL.LU R28, [R1+0x9a0] ;  /* 0x0009a000011c7983 */ /* 0x002f280000300800 */
[----:B------:R1:W-:Y:S02]  /*4ca10*/  LDGSTS.E [R0+0x23600], [R6.64], P1 ;  /* 0x2360000006007fae */ /* 0x0003e40008921848 */
[----:B-1----:R-:W-:-:S02]  /*4ca20*/  IMAD.MOV.U32 R6, RZ, RZ, R20 ;  /* 0x000000ffff067224 */ /* 0x002fc400078e0014 */
[----:B------:R-:W-:Y:S01]  /*4ca30*/  IMAD.MOV.U32 R7, RZ, RZ, R21 ;  /* 0x000000ffff077224 */ /* 0x000fe200078e0015 */
[----:B------:R-:W4:Y:S04]  /*4ca40*/  LDL.LU R20, [R1+0xa1c] ;  /* 0x000a1c0001147983 */ /* 0x000f280000300800 */
[----:B------:R-:W4:Y:S04]  /*4ca50*/  LDL.LU R21, [R1+0xa24] ;  /* 0x000a240001157983 */ /* 0x000f280000300800 */
[----:B------:R1:W-:Y:S01]  /*4ca60*/  LDGSTS.E [R0+0x23700], [R6.64], P0 ;  /* 0x2370000006007fae */ /* 0x0003e20008121848 */
[----:B---3--:R-:W-:-:S05]  /*4ca70*/  IADD3 R25, P2, R25, UR7, RZ ;  /* 0x0000000719197c10 */ /* 0x008fca000ff5e0ff */
[----:B------:R3:W-:Y:S01]  /*4ca80*/  STL [R1+0x89c], R25 ;  /* 0x00089c1901007387 */ /* 0x0007e20000100800 */
[----:B-----5:R-:W-:Y:S02]  /*4ca90*/  IADD3 R5, P3, R5, UR7, RZ ;  /* 0x0000000705057c10 */ /* 0x020fe4000ff7e0ff */
[----:B--2---:R-:W-:Y:S02]  /*4caa0*/  IADD3.X R30, R30, UR6, RZ, P2, !PT ;  /* 0x000000061e1e7c10 */ /* 0x004fe400097fe4ff */
[----:B-1----:R-:W-:Y:S02]  /*4cab0*/  MOV R6, R25 ;  /* 0x0000001900067202 */ /* 0x002fe40000000f00 */
[----:B------:R-:W-:Y:S01]  /*4cac0*/  IADD3.X R22, R22, UR6, RZ, P3, !PT ;  /* 0x0000000616167c10 */ /* 0x000fe20009ffe4ff */
[----:B------:R1:W-:Y:S04]  /*4cad0*/  STL [R1+0x898], R30 ;  /* 0x0008981e01007387 */ /* 0x0003e80000100800 */
[----:B------:R-:W-:Y:S04]  /*4cae0*/  STL [R1+0x8a4], R5 ;  /* 0x0008a40501007387 */ /* 0x000fe80000100800 */
[----:B---3--:R-:W2:Y:S01]  /*4caf0*/  LDL.LU R25, [R1+0xa18] ;  /* 0x000a180001197983 */ /* 0x008ea20000300800 */
[----:B------:R-:W-:-:S03]  /*4cb00*/  IMAD.MOV.U32 R7, RZ, RZ, R30 ;  /* 0x000000ffff077224 */ /* 0x000fc600078e001e */
[----:B------:R3:W-:Y:S04]  /*4cb10*/  STL [R1+0x8a0], R22 ;  /* 0x0008a01601007387 */ /* 0x0007e80000100800 */
[----:B-1----:R-:W5:Y:S04]  /*4cb20*/  LDL.LU R30, [R1+0xa20] ;  /* 0x000a2000011e7983 */ /* 0x002f680000300800 */
[----:B------:R1:W-:Y:S01]  /*4cb30*/  LDGSTS.E [R0+0x24600], [R6.64], P1 ;  /* 0x2460000006007fae */ /* 0x0003e20008921848 */
[----:B------:R-:W-:Y:S01]  /*4cb40*/  IADD3 R26, P2, R26, UR7, RZ ;  /* 0x000000071a1a7c10 */ /* 0x000fe2000ff5e0ff */
[----:B-1----:R-:W-:Y:S01]  /*4cb50*/  IMAD.MOV.U32 R6, RZ, RZ, R5 ;  /* 0x000000ffff067224 */ /* 0x002fe200078e0005 */
[----:B------:R-:W-:-:S02]  /*4cb60*/  MOV R7, R22 ;  /* 0x0000001600077202 */ /* 0x000fc40000000f00 */
[----:B---3--:R-:W5:Y:S01]  /*4cb70*/  LDL.LU R22, [R1+0xa9c] ;  /* 0x000a9c0001167983 */ /* 0x008f620000300800 */
[----:B------:R-:W-:-:S03]  /*4cb80*/  IADD3 R32, P3, R32, UR7, RZ ;  /* 0x0000000720207c10 */ /* 0x000fc6000ff7e0ff */
[----:B------:R-:W5:Y:S01]  /*4cb90*/  LDL.LU R5, [R1+0xaa4] ;  /* 0x000aa40001057983 */ /* 0x000f620000300800 */
[----:B------:R-:W-:-:S03]  /*4cba0*/  IADD3.X R29, R29, UR6, RZ, P2, !PT ;  /* 0x000000061d1d7c10 */ /* 0x000fc600097fe4ff */
[----:B------:R-:W-:Y:S01]  /*4cbb0*/  STL [R1+0x91c], R26 ;  /* 0x00091c1a01007387 */ /* 0x000fe20000100800 */
[----:B------:R-:W-:-:S03]  /*4cbc0*/  IADD3.X R33, R33, UR6, RZ, P3, !PT ;  /* 0x0000000621217c10 */ /* 0x000fc60009ffe4ff */
[----:B------:R1:W-:Y:S04]  /*4cbd0*/  LDGSTS.E [R0+0x24700], [R6.64], P0 ;  /* 0x2470000006007fae */ /* 0x0003e80008121848 */
[----:B------:R1:W-:Y:S04]  /*4cbe0*/  STL [R1+0x918], R29 ;  /* 0x0009181d01007387 */ /* 0x0003e80000100800 */
[----:B------:R-:W-:Y:S01]  /*4cbf0*/  STL [R1+0x924], R32 ;  /* 0x0009242001007387 */ /* 0x000fe20000100800 */
[----:B-1----:R-:W-:-:S03]  /*4cc00*/  IMAD.MOV.U32 R7, RZ, RZ, R29 ;  /* 0x000000ffff077224 */ /* 0x002fc600078e001d */
[----:B------:R-:W5:Y:S01]  /*4cc10*/  LDL.LU R29, [R1+0xa98] ;  /* 0x000a9800011d7983 */ /* 0x000f620000300800 */
[----:B------:R-:W-:-:S03]  /*4cc20*/  IMAD.MOV.U32 R6, RZ, RZ, R26 ;  /* 0x000000ffff067224 */ /* 0x000fc600078e001a */
[----:B------:R-:W-:Y:S04]  /*4cc30*/  STL [R1+0x920], R33 ;  /* 0x0009202101007387 */ /* 0x000fe80000100800 */
[----:B------:R-:W5:Y:S01]  /*4cc40*/  LDL.LU R26, [R1+0xaa0] ;  /* 0x000aa000011a7983 */ /* 0x000f620000300800 */
[----:B------:R-:W-:-:S03]  /*4cc50*/  IADD3 R23, P2, R23, UR7, RZ ;  /* 0x0000000717177c10 */ /* 0x000fc6000ff5e0ff */
[----:B------:R1:W-:Y:S01]  /*4cc60*/  LDGSTS.E [R0+0x25600], [R6.64], P1 ;  /* 0x2560000006007fae */ /* 0x0003e20008921848 */
[----:B------:R-:W-:-:S03]  /*4cc70*/  IADD3 R27, P3, R27, UR7, RZ ;  /* 0x000000071b1b7c10 */ /* 0x000fc6000ff7e0ff */
[----:B------:R4:W-:Y:S01]  /*4cc80*/  STL [R1+0x99c], R23 ;  /* 0x00099c1701007387 */ /* 0x0009e20000100800 */
[----:B-1----:R-:W-:Y:S01]  /*4cc90*/  MOV R6, R32 ;  /* 0x0000002000067202 */ /* 0x002fe20000000f00 */
[----:B------:R-:W-:-:S05]  /*4cca0*/  IMAD.MOV.U32 R7, RZ, RZ, R33 ;  /* 0x000000ffff077224 */ /* 0x000fca00078e0021 */
[----:B------:R1:W-:Y:S02]  /*4ccb0*/  LDGSTS.E [R0+0x25700], [R6.64], P0 ;  /* 0x2570000006007fae */ /* 0x0003e40008121848 */
[----:B-1----:R-:W-:Y:S01]  /*4ccc0*/  IMAD.MOV.U32 R6, RZ, RZ, R23 ;  /* 0x000000ffff067224 */ /* 0x002fe200078e0017 */
[----:B----4-:R-:W-:-:S04]  /*4ccd0*/  IADD3.X R24, R24, UR6, RZ, P2, !PT ;  /* 0x0000000618187c10 */ /* 0x010fc800097fe4ff */
[----:B------:R-:W-:Y:S01]  /*4cce0*/  MOV R7, R24 ;  /* 0x0000001800077202 */ /* 0x000fe20000000f00 */
[----:B------:R1:W-:Y:S01]  /*4ccf0*/  STL [R1+0x998], R24 ;  /* 0x0009981801007387 */ /* 0x0003e20000100800 */
[----:B------:R-:W-:-:S03]  /*4cd00*/  IADD3.X R28, R28, UR6, RZ, P3, !PT ;  /* 0x000000061c1c7c10 */ /* 0x000fc60009ffe4ff */
[----:B------:R4:W-:Y:S04]  /*4cd10*/  STL [R1+0x9a4], R27 ;  /* 0x0009a41b01007387 */ /* 0x0009e80000100800 */
[----:B------:R-:W3:Y:S04]  /*4cd20*/  LDL.LU R23, [R1+0xb1c] ;  /* 0x000b1c0001177983 */ /* 0x000ee80000300800 */
[----:B------:R4:W-:Y:S04]  /*4cd30*/  STL [R1+0x9a0], R28 ;  /* 0x0009a01c01007387 */ /* 0x0009e80000100800 */
[----:B------:R4:W-:Y:S04]  /*4cd40*/  LDGSTS.E [R0+0x26600], [R6.64], P1 ;  /* 0x2660000006007fae */ /* 0x0009e80008921848 */
[----:B-1----:R-:W3:Y:S01]  /*4cd50*/  LDL.LU R24, [R1+0xb24] ;  /* 0x000b240001187983 */ /* 0x002ee20000300800 */
[----:B----4-:R-:W-:-:S03]  /*4cd60*/  IMAD.MOV.U32 R6, RZ, RZ, R27 ;  /* 0x000000ffff067224 */ /* 0x010fc600078e001b */
[----:B------:R-:W4:Y:S01]  /*4cd70*/  LDL.LU R27, [R1+0xb18] ;  /* 0x000b1800011b7983 */ /* 0x000f220000300800 */
[----:B------:R-:W-:-:S03]  /*4cd80*/  IMAD.MOV.U32 R7, RZ, RZ, R28 ;  /* 0x000000ffff077224 */ /* 0x000fc600078e001c */
[----:B------:R-:W4:Y:S01]  /*4cd90*/  LDL.LU R28, [R1+0xb20] ;  /* 0x000b2000011c7983 */ /* 0x000f220000300800 */
[----:B------:R-:W-:Y:S02]  /*4cda0*/  IADD3 R20, P2, R20, UR7, RZ ;  /* 0x0000000714147c10 */ /* 0x000fe4000ff5e0ff */
[----:B------:R-:W-:Y:S01]  /*4cdb0*/  IADD3 R21, P3, R21, UR7, RZ ;  /* 0x0000000715157c10 */ /* 0x000fe2000ff7e0ff */
[----:B------:R1:W-:Y:S04]  /*4cdc0*/  LDGSTS.E [R0+0x26700], [R6.64], P0 ;  /* 0x2670000006007fae */ /* 0x0003e80008121848 */
[----:B------:R-:W-:Y:S01]  /*4cdd0*/  STL [R1+0xa1c], R20 ;  /* 0x000a1c1401007387 */ /* 0x000fe20000100800 */
[----:B-1----:R-:W-:Y:S02]  /*4cde0*/  MOV R6, R20 ;  /* 0x0000001400067202 */ /* 0x002fe40000000f00 */
[----:B--2---:R-:W-:-:S05]  /*4cdf0*/  IADD3.X R25, R25, UR6, RZ, P2, !PT ;  /* 0x0000000619197c10 */ /* 0x004fca00097fe4ff */
[----:B------:R-:W-:Y:S01]  /*4ce00*/  IMAD.MOV.U32 R7, RZ, RZ, R25 ;  /* 0x000000ffff077224 */ /* 0x000fe200078e0019 */
[----:B------:R1:W-:Y:S01]  /*4ce10*/  STL [R1+0xa18], R25 ;  /* 0x000a181901007387 */ /* 0x0003e20000100800 */
[----:B-----5:R-:W-:-:S03]  /*4ce20*/  IADD3.X R30, R30, UR6, RZ, P3, !PT ;  /* 0x000000061e1e7c10 */ /* 0x020fc60009ffe4ff */
[----:B------:R-:W-:Y:S04]  /*4ce30*/  STL [R1+0xa24], R21 ;  /* 0x000a241501007387 */ /* 0x000fe80000100800 */
[----:B------:R2:W-:Y:S04]  /*4ce40*/  LDGSTS.E [R0+0x27600], [R6.64], P1 ;  /* 0x2760000006007fae */ /* 0x0005e80008921848 */
[----:B-1----:R-:W5:Y:S04]  /*4ce50*/  LDL.LU R25, [R1+0xb9c] ;  /* 0x000b9c0001197983 */ /* 0x002f680000300800 */
[----:B------:R1:W-:Y:S04]  /*4ce60*/  STL [R1+0xa20], R30 ;  /* 0x000a201e01007387 */ /* 0x0003e80000100800 */
[----:B------:R-:W5:Y:S01]  /*4ce70*/  LDL.LU R20, [R1+0xba4] ;  /* 0x000ba40001147983 */ /* 0x000f620000300800 */
[----:B--2---:R-:W-:-:S02]  /*4ce80*/  MOV R7, R30 ;  /* 0x0000001e00077202 */ /* 0x004fc40000000f00 */
[----:B------:R-:W-:Y:S01]  /*4ce90*/  IADD3 R22, P2, R22, UR7, RZ ;  /* 0x0000000716167c10 */ /* 0x000fe2000ff5e0ff */
[----:B-1----:R-:W2:Y:S01]  /*4cea0*/  LDL.LU R30, [R1+0xb98] ;  /* 0x000b9800011e7983 */ /* 0x002ea20000300800 */
[----:B------:R-:W-:Y:S01]  /*4ceb0*/  IMAD.MOV.U32 R6, RZ, RZ, R21 ;  /* 0x000000ffff067224 */ /* 0x000fe200078e0015 */
[----:B------:R-:W-:Y:S02]  /*4cec0*/  IADD3 R5, P3, R5, UR7, RZ ;  /* 0x0000000705057c10 */ /* 0x000fe4000ff7e0ff */
[----:B------:R-:W2:Y:S04]  /*4ced0*/  LDL.LU R21, [R1+0xba0] ;  /* 0x000ba00001157983 */ /* 0x000ea80000300800 */
[----:B------:R1:W-:Y:S04]  /*4cee0*/  STL [R1+0xa9c], R22 ;  /* 0x000a9c1601007387 */ /* 0x0003e80000100800 */
[----:B------:R1:W-:Y:S01]  /*4cef0*/  LDGSTS.E [R0+0x27700], [R6.64], P0 ;  /* 0x2770000006007fae */ /* 0x0003e20008121848 */
[----:B------:R-:W-:Y:S01]  /*4cf00*/  IADD3.X R29, R29, UR6, RZ, P2, !PT ;  /* 0x000000061d1d7c10 */ /* 0x000fe200097fe4ff */
[----:B-1----:R-:W-:-:S04]  /*4cf10*/  IMAD.MOV.U32 R6, RZ, RZ, R22 ;  /* 0x000000ffff067224 */ /* 0x002fc800078e0016 */
[----:B------:R1:W-:Y:S01]  /*4cf20*/  STL [R1+0xa98], R29 ;  /* 0x000a981d01007387 */ /* 0x0003e20000100800 */
[----:B------:R-:W-:-:S03]  /*4cf30*/  IADD3.X R26, R26, UR6, RZ, P3, !PT ;  /* 0x000000061a1a7c10 */ /* 0x000fc60009ffe4ff */
        /* <DEDUP_REMOVED lines=13> */
[----:B---3--:R-:W-:-:S05]  /*4d010*/  IADD3 R23, P2, R23, UR7, RZ ;  /* 0x0000000717177c10 */ /* 0x008fca000ff5e0ff */
[----:B------:R3:W-:Y:S01]  /*4d020*/  STL [R1+0xb1c], R23 ;  /* 0x000b1c1701007387 */ /* 0x0007e20000100800 */
[----:B-1----:R-:W-:Y:S01]  /*4d030*/  IMAD.MOV.U32 R6, RZ, RZ, R23 ;  /* 0x000000ffff067224 */ /* 0x002fe200078e0017 */
[----:B------:R-:W-:Y:S02]  /*4d040*/  IADD3 R24, P3, R24, UR7, RZ ;  /* 0x0000000718187c10 */ /* 0x000fe4000ff7e0ff */
[----:B----4-:R-:W-:Y:S02]  /*4d050*/  IADD3.X R27, R27, UR6, RZ, P2, !PT ;  /* 0x000000061b1b7c10 */ /* 0x010fe400097fe4ff */
[----:B------:R-:W-:-:S03]  /*4d060*/  IADD3.X R28, R28, UR6, RZ, P3, !PT ;  /* 0x000000061c1c7c10 */ /* 0x000fc60009ffe4ff */
[----:B------:R1:W-:Y:S04]  /*4d070*/  STL [R1+0xb18], R27 ;  /* 0x000b181b01007387 */ /* 0x0003e80000100800 */
[----:B------:R4:W-:Y:S01]  /*4d080*/  STL [R1+0xb24], R24 ;  /* 0x000b241801007387 */ /* 0x0009e20000100800 */
[----:B------:R-:W-:-:S03]  /*4d090*/  MOV R7, R27 ;  /* 0x0000001b00077202 */ /* 0x000fc60000000f00 */
[----:B---3--:R-:W3:Y:S04]  /*4d0a0*/  LDL.LU R23, [R1+0xc98] ;  /* 0x000c980001177983 */ /* 0x008ee80000300800 */
[----:B------:R4:W-:Y:S04]  /*4d0b0*/  STL [R1+0xb20], R28 ;  /* 0x000b201c01007387 */ /* 0x0009e80000100800 */
[----:B-1----:R-:W3:Y:S04]  /*4d0c0*/  LDL.LU R27, [R1+0xca0] ;  /* 0x000ca000011b7983 */ /* 0x002ee80000300800 */
[----:B------:R1:W-:Y:S02]  /*4d0d0*/  LDGSTS.E [R0+0x29600], [R6.64], P1 ;  /* 0x2960000006007fae */ /* 0x0003e40008921848 */
[----:B-1----:R-:W-:-:S02]  /*4d0e0*/  IMAD.MOV.U32 R6, RZ, RZ, R24 ;  /* 0x000000ffff067224 */ /* 0x002fc400078e0018 */
[----:B------:R-:W-:Y:S01]  /*4d0f0*/  IMAD.MOV.U32 R7, RZ, RZ, R28 ;  /* 0x000000ffff077224 */ /* 0x000fe200078e001c */
[----:B----4-:R-:W4:Y:S04]  /*4d100*/  LDL.LU R24, [R1+0xd1c] ;  /* 0x000d1c0001187983 */ /* 0x010f280000300800 */
[----:B------:R-:W4:Y:S04]  /*4d110*/  LDL.LU R28, [R1+0xd24] ;  /* 0x000d2400011c7983 */ /* 0x000f280000300800 */
[----:B------:R1:W-:Y:S01]  /*4d120*/  LDGSTS.E [R0+0x29700], [R6.64], P0 ;  /* 0x2970000006007fae */ /* 0x0003e20008121848 */
[----:B-----5:R-:W-:-:S05]  /*4d130*/  IADD3 R25, P2, R25, UR7, RZ ;  /* 0x0000000719197c10 */ /* 0x020fca000ff5e0ff */
[----:B------:R5:W-:Y:S01]  /*4d140*/  STL [R1+0xb9c], R25 ;  /* 0x000b9c1901007387 */ /* 0x000be20000100800 */
[----:B------:R-:W-:Y:S02]  /*4d150*/  IADD3 R20, P3, R20, UR7, RZ ;  /* 0x0000000714147c10 */ /* 0x000fe4000ff7e0ff */
[----:B--2---:R-:W-:Y:S02]  /*4d160*/  IADD3.X R30, R30, UR6, RZ, P2, !PT ;  /* 0x000000061e1e7c10 */ /* 0x004fe400097fe4ff */
[----:B-1----:R-:W-:Y:S02]  /*4d170*/  MOV R6, R25 ;  /* 0x0000001900067202 */ /* 0x002fe40000000f00 */
[----:B------:R-:W-:Y:S01]  /*4d180*/  IADD3.X R21, R21, UR6, RZ, P3, !PT ;  /* 0x0000000615157c10 */ /* 0x000fe20009ffe4ff */
[----:B------:R1:W-:Y:S04]  /*4d190*/  STL [R1+0xb98], R30 ;  /* 0x000b981e01007387 */ /* 0x0003e80000100800 */
[----:B------:R-:W-:Y:S04]  /*4d1a0*/  STL [R1+0xba4], R20 ;  /* 0x000ba41401007387 */ /* 0x000fe80000100800 */
[----:B-----5:R-:W2:Y:S01]  /*4d1b0*/  LDL.LU R25, [R1+0xd18] ;  /* 0x000d180001197983 */ /* 0x020ea20000300800 */
[----:B------:R-:W-:-:S03]  /*4d1c0*/  IMAD.MOV.U32 R7, RZ, RZ, R30 ;  /* 0x000000ffff077224 */ /* 0x000fc600078e001e */
[----:B------:R5:W-:Y:S04]  /*4d1d0*/  STL [R1+0xba0], R21 ;  /* 0x000ba01501007387 */ /* 0x000be80000100800 */
[----:B-1----:R-:W2:Y:S04]  /*4d1e0*/  LDL.LU R30, [R1+0xd20] ;  /* 0x000d2000011e7983 */ /* 0x002ea80000300800 */
[----:B------:R1:W-:Y:S01]  /*4d1f0*/  LDGSTS.E [R0+0x2a600], [R6.64], P1 ;  /* 0x2a60000006007fae */ /* 0x0003e20008921848 */
[----:B------:R-:W-:Y:S01]  /*4d200*/  IADD3 R22, P2, R22, UR7, RZ ;  /* 0x0000000716167c10 */ /* 0x000fe2000ff5e0ff */
[----:B-1----:R-:W-:Y:S01]  /*4d210*/  IMAD.MOV.U32 R6, RZ, RZ, R20 ;  /* 0x000000ffff067224 */ /* 0x002fe200078e0014 */
[----:B------:R-:W-:-:S02]  /*4d220*/  MOV R7, R21 ;  /* 0x0000001500077202 */ /* 0x000fc40000000f00 */
[----:B-----5:R-:W2:Y:S01]  /*4d230*/  LDL.LU R21, [R1+0xd9c] ;  /* 0x000d9c0001157983 */ /* 0x020ea20000300800 */
[----:B------:R-:W-:-:S03]  /*4d240*/  IADD3 R32, P3, R32, UR7, RZ ;  /* 0x0000000720207c10 */ /* 0x000fc6000ff7e0ff */
[----:B------:R-:W2:Y:S01]  /*4d250*/  LDL.LU R20, [R1+0xda4] ;  /* 0x000da40001147983 */ /* 0x000ea20000300800 */
[----:B------:R-:W-:-:S03]  /*4d260*/  IADD3.X R29, R29, UR6, RZ, P2, !PT ;  /* 0x000000061d1d7c10 */ /* 0x000fc600097fe4ff */
[----:B------:R-:W-:Y:S01]  /*4d270*/  STL [R1+0xc1c], R22 ;  /* 0x000c1c1601007387 */ /* 0x000fe20000100800 */
[----:B------:R-:W-:-:S03]  /*4d280*/  IADD3.X R33, R33, UR6, RZ, P3, !PT ;  /* 0x0000000621217c10 */ /* 0x000fc60009ffe4ff */
[----:B------:R1:W-:Y:S04]  /*4d290*/  LDGSTS.E [R0+0x2a700], [R6.64], P0 ;  /* 0x2a70000006007fae */ /* 0x0003e80008121848 */
[----:B------:R1:W-:Y:S04]  /*4d2a0*/  STL [R1+0xc18], R29 ;  /* 0x000c181d01007387 */ /* 0x0003e80000100800 */
[----:B------:R-:W-:Y:S01]  /*4d2b0*/  STL [R1+0xc24], R32 ;  /* 0x000c242001007387 */ /* 0x000fe20000100800 */
[----:B-1----:R-:W-:-:S03]  /*4d2c0*/  IMAD.MOV.U32 R7, RZ, RZ, R29 ;  /* 0x000000ffff077224 */ /* 0x002fc600078e001d */
[----:B------:R-:W2:Y:S01]  /*4d2d0*/  LDL.LU R29, [R1+0xd98] ;  /* 0x000d9800011d7983 */ /* 0x000ea20000300800 */
[----:B------:R-:W-:-:S03]  /*4d2e0*/  IMAD.MOV.U32 R6, RZ, RZ, R22 ;  /* 0x000000ffff067224 */ /* 0x000fc600078e0016 */
[----:B------:R-:W-:Y:S04]  /*4d2f0*/  STL [R1+0xc20], R33 ;  /* 0x000c202101007387 */ /* 0x000fe80000100800 */
[----:B------:R-:W2:Y:S01]  /*4d300*/  LDL.LU R22, [R1+0xda0] ;  /* 0x000da00001167983 */ /* 0x000ea20000300800 */
[----:B------:R-:W-:-:S03]  /*4d310*/  IADD3 R5, P2, R5, UR7, RZ ;  /* 0x0000000705057c10 */ /* 0x000fc6000ff5e0ff */
[----:B------:R1:W-:Y:S01]  /*4d320*/  LDGSTS.E [R0+0x2b600], [R6.64], P1 ;  /* 0x2b60000006007fae */ /* 0x0003e20008921848 */
[----:B------:R-:W-:-:S03]  /*4d330*/  IADD3 R26, P3, R26, UR7, RZ ;  /* 0x000000071a1a7c10 */ /* 0x000fc6000ff7e0ff */
[----:B------:R-:W-:Y:S01]  /*4d340*/  STL [R1+0xc9c], R5 ;  /* 0x000c9c0501007387 */ /* 0x000fe20000100800 */
[----:B-1----:R-:W-:Y:S01]  /*4d350*/  MOV R6, R32 ;  /* 0x0000002000067202 */ /* 0x002fe20000000f00 */
[----:B------:R-:W-:-:S05]  /*4d360*/  IMAD.MOV.U32 R7, RZ, RZ, R33 ;  /* 0x000000ffff077224 */ /* 0x000fca00078e0021 */
[----:B------:R1:W-:Y:S02]  /*4d370*/  LDGSTS.E [R0+0x2b700], [R6.64], P0 ;  /* 0x2b70000006007fae */ /* 0x0003e40008121848 */
[----:B-1----:R-:W-:Y:S01]  /*4d380*/  IMAD.MOV.U32 R6, RZ, RZ, R5 ;  /* 0x000000ffff067224 */ /* 0x002fe200078e0005 */
[----:B---3--:R-:W-:-:S04]  /*4d390*/  IADD3.X R23, R23, UR6, RZ, P2, !PT ;  /* 0x0000000617177c10 */ /* 0x008fc800097fe4ff */
[----:B------:R-:W-:Y:S01]  /*4d3a0*/  MOV R7, R23 ;  /* 0x0000001700077202 */ /* 0x000fe20000000f00 */
[----:B------:R1:W-:Y:S01]  /*4d3b0*/  STL [R1+0xc98], R23 ;  /* 0x000c981701007387 */ /* 0x0003e20000100800 */
[----:B------:R-:W-:-:S03]  /*4d3c0*/  IADD3.X R27, R27, UR6, RZ, P3, !PT ;  /* 0x000000061b1b7c10 */ /* 0x000fc60009ffe4ff */
[----:B------:R-:W-:Y:S04]  /*4d3d0*/  STL [R1+0xca4], R26 ;  /* 0x000ca41a01007387 */ /* 0x000fe80000100800 */
[----:B------:R3:W-:Y:S04]  /*4d3e0*/  LDGSTS.E [R0+0x2c600], [R6.64], P1 ;  /* 0x2c60000006007fae */ /* 0x0007e80008921848 */
[----:B-1----:R-:W5:Y:S04]  /*4d3f0*/  LDL.LU R23, [R1+0xe1c] ;  /* 0x000e1c0001177983 */ /* 0x002f680000300800 */
[----:B------:R1:W-:Y:S04]  /*4d400*/  STL [R1+0xca0], R27 ;  /* 0x000ca01b01007387 */ /* 0x0003e80000100800 */
[----:B------:R-:W5:Y:S01]  /*4d410*/  LDL.LU R5, [R1+0xe24] ;  /* 0x000e240001057983 */ /* 0x000f620000300800 */
[----:B---3--:R-:W-:-:S03]  /*4d420*/  IMAD.MOV.U32 R7, RZ, RZ, R27 ;  /* 0x000000ffff077224 */ /* 0x008fc600078e001b */
[----:B-1----:R-:W3:Y:S01]  /*4d430*/  LDL.LU R27, [R1+0xe18] ;  /* 0x000e1800011b7983 */ /* 0x002ee20000300800 */
[----:B------:R-:W-:-:S03]  /*4d440*/  IMAD.MOV.U32 R6, RZ, RZ, R26 ;  /* 0x000000ffff067224 */ /* 0x000fc600078e001a */
[----:B------:R-:W3:Y:S01]  /*4d450*/  LDL.LU R26, [R1+0xe20] ;  /* 0x000e2000011a7983 */ /* 0x000ee20000300800 */
[----:B----4-:R-:W-:Y:S02]  /*4d460*/  IADD3 R24, P2, R24, UR7, RZ ;  /* 0x0000000718187c10 */ /* 0x010fe4000ff5e0ff */
[----:B------:R-:W-:Y:S01]  /*4d470*/  IADD3 R28, P3, R28, UR7, RZ ;  /* 0x000000071c1c7c10 */ /* 0x000fe2000ff7e0ff */
[----:B------:R1:W-:Y:S04]  /*4d480*/  LDGSTS.E [R0+0x2c700], [R6.64], P0 ;  /* 0x2c70000006007fae */ /* 0x0003e80008121848 */
[----:B------:R-:W-:Y:S01]  /*4d490*/  STL [R1+0xd1c], R24 ;  /* 0x000d1c1801007387 */ /* 0x000fe20000100800 */
[----:B-1----:R-:W-:Y:S02]  /*4d4a0*/  MOV R6, R24 ;  /* 0x0000001800067202 */ /* 0x002fe40000000f00 */
[----:B--2---:R-:W-:-:S05]  /*4d4b0*/  IADD3.X R25, R25, UR6, RZ, P2, !PT ;  /* 0x0000000619197c10 */ /* 0x004fca00097fe4ff */
[----:B------:R-:W-:Y:S01]  /*4d4c0*/  IMAD.MOV.U32 R7, RZ, RZ, R25 ;  /* 0x000000ffff077224 */ /* 0x000fe200078e0019 */
[----:B------:R1:W-:Y:S01]  /*4d4d0*/  STL [R1+0xd18], R25 ;  /* 0x000d181901007387 */ /* 0x0003e20000100800 */
[----:B------:R-:W-:-:S03]  /*4d4e0*/  IADD3.X R30, R30, UR6, RZ, P3, !PT ;  /* 0x000000061e1e7c10 */ /* 0x000fc60009ffe4ff */
[----:B------:R2:W-:Y:S04]  /*4d4f0*/  STL [R1+0xd24], R28 ;  /* 0x000d241c01007387 */ /* 0x0005e80000100800 */
[----:B------:R4:W-:Y:S04]  /*4d500*/  LDGSTS.E [R0+0x2d600], [R6.64], P1 ;  /* 0x2d60000006007fae */ /* 0x0009e80008921848 */
[----:B-1----:R-:W3:Y:S04]  /*4d510*/  LDL.LU R25, [R1+0x6ac] ;  /* 0x0006ac0001197983 */ /* 0x002ee80000300800 */
[----:B------:R-:W-:Y:S04]  /*4d520*/  STL [R1+0xd20], R30 ;  /* 0x000d201e01007387 */ /* 0x000fe80000100800 */
[----:B------:R-:W3:Y:S01]  /*4d530*/  LDL.LU R24, [R1+0x6b4] ;  /* 0x0006b40001187983 */ /* 0x000ee20000300800 */
[----:B----4-:R-:W-:Y:S01]  /*4d540*/  IMAD.MOV.U32 R6, RZ, RZ, R28 ;  /* 0x000000ffff067224 */ /* 0x010fe200078e001c */
[----:B------:R-:W-:-:S02]  /*4d550*/  IADD3 R21, P2, R21, UR7, RZ ;  /* 0x0000000715157c10 */ /* 0x000fc4000ff5e0ff */
[----:B--2---:R-:W2:Y:S01]  /*4d560*/  LDL.LU R28, [R1+0x6a8] ;  /* 0x0006a800011c7983 */ /* 0x004ea20000300800 */
[----:B------:R-:W-:Y:S02]  /*4d570*/  MOV R7, R30 ;  /* 0x0000001e00077202 */ /* 0x000fe40000000f00 */
[----:B------:R-:W-:Y:S01]  /*4d580*/  IADD3 R20, P3, R20, UR7, RZ ;  /* 0x0000000714147c10 */ /* 0x000fe2000ff7e0ff */
[----:B------:R-:W4:Y:S04]  /*4d590*/  LDL.LU R33, [R1+0x6b0] ;  /* 0x0006b00001217983 */ /* 0x000f280000300800 */
        /* <DEDUP_REMOVED lines=13> */
[----:B------:R1:W-:Y:S02]  /*4d670*/  LDGSTS.E [R0+0x2e600], [R6.64], P1 ;  /* 0x2e60000006007fae */ /* 0x0003e40008921848 */
[----:B-1----:R-:W-:Y:S01]  /*4d680*/  MOV R6, R20 ;  /* 0x0000001400067202 */ /* 0x002fe20000000f00 */
[----:B------:R-:W-:Y:S01]  /*4d690*/  IMAD.MOV.U32 R7, RZ, RZ, R22 ;  /* 0x000000ffff077224 */ /* 0x000fe200078e0016 */
[----:B------:R-:W4:Y:S04]  /*4d6a0*/  LDL.LU R20, [R1+0x7ac] ;  /* 0x0007ac0001147983 */ /* 0x000f280000300800 */
[----:B------:R-:W4:Y:S04]  /*4d6b0*/  LDL.LU R22, [R1+0x7b4] ;  /* 0x0007b40001167983 */ /* 0x000f280000300800 */
[----:B------:R1:W-:Y:S01]  /*4d6c0*/  LDGSTS.E [R0+0x2e700], [R6.64], P0 ;  /* 0x2e70000006007fae */ /* 0x0003e20008121848 */
[----:B-----5:R-:W-:-:S05]  /*4d6d0*/  IADD3 R23, P2, R23, UR7, RZ ;  /* 0x0000000717177c10 */ /* 0x020fca000ff5e0ff */
[----:B------:R5:W-:Y:S01]  /*4d6e0*/  STL [R1+0xe1c], R23 ;  /* 0x000e1c1701007387 */ /* 0x000be20000100800 */
[----:B------:R-:W-:Y:S02]  /*4d6f0*/  IADD3 R5, P3, R5, UR7, RZ ;  /* 0x0000000705057c10 */ /* 0x000fe4000ff7e0ff */
[----:B---3--:R-:W-:Y:S01]  /*4d700*/  IADD3.X R27, R27, UR6, RZ, P2, !PT ;  /* 0x000000061b1b7c10 */ /* 0x008fe200097fe4ff */
[----:B-1----:R-:W-:Y:S01]  /*4d710*/  IMAD.MOV.U32 R6, RZ, RZ, R23 ;  /* 0x000000ffff067224 */ /* 0x002fe200078e0017 */
[----:B------:R-:W-:-:S03]  /*4d720*/  IADD3.X R26, R26, UR6, RZ, P3, !PT ;  /* 0x000000061a1a7c10 */ /* 0x000fc60009ffe4ff */
[----:B------:R1:W-:Y:S04]  /*4d730*/  STL [R1+0xe18], R27 ;  /* 0x000e181b01007387 */ /* 0x0003e80000100800 */
[----:B------:R3:W-:Y:S01]  /*4d740*/  STL [R1+0xe24], R5 ;  /* 0x000e240501007387 */ /* 0x0007e20000100800 */
[----:B------:R-:W-:-:S03]  /*4d750*/  MOV R7, R27 ;  /* 0x0000001b00077202 */ /* 0x000fc60000000f00 */
[----:B-----5:R-:W5:Y:S04]  /*4d760*/  LDL.LU R23, [R1+0x7a8] ;  /* 0x0007a80001177983 */ /* 0x020f680000300800 */
[----:B------:R3:W-:Y:S04]  /*4d770*/  STL [R1+0xe20], R26 ;  /* 0x000e201a01007387 */ /* 0x0007e80000100800 */
[----:B-1----:R-:W5:Y:S04]  /*4d780*/  LDL.LU R27, [R1+0x7b0] ;  /* 0x0007b000011b7983 */ /* 0x002f680000300800 */
[----:B------:R1:W-:Y:S02]  /*4d790*/  LDGSTS.E [R0+0x2f600], [R6.64], P1 ;  /* 0x2f60000006007fae */ /* 0x0003e40008921848 */
[----:B-1----:R-:W-:-:S02]  /*4d7a0*/  IMAD.MOV.U32 R6, RZ, RZ, R5 ;  /* 0x000000ffff067224 */ /* 0x002fc400078e0005 */
[----:B------:R-:W-:Y:S01]  /*4d7b0*/  IMAD.MOV.U32 R7, RZ, RZ, R26 ;  /* 0x000000ffff077224 */ /* 0x000fe200078e001a */
[----:B---3--:R-:W3:Y:S04]  /*4d7c0*/  LDL.LU R5, [R1+0x82c] ;  /* 0x00082c0001057983 */ /* 0x008ee80000300800 */
[----:B------:R-:W3:Y:S04]  /*4d7d0*/  LDL.LU R26, [R1+0x834] ;  /* 0x00083400011a7983 */ /* 0x000ee80000300800 */
[----:B------:R1:W-:Y:S01]  /*4d7e0*/  LDGSTS.E [R0+0x2f700], [R6.64], P0 ;  /* 0x2f70000006007fae */ /* 0x0003e20008121848 */
[----:B------:R-:W-:-:S05]  /*4d7f0*/  IADD3 R25, P2, R25, UR7, RZ ;  /* 0x0000000719197c10 */ /* 0x000fca000ff5e0ff */
[----:B------:R4:W-:Y:S01]  /*4d800*/  STL [R1+0x6ac], R25 ;  /* 0x0006ac1901007387 */ /* 0x0009e20000100800 */
[----:B------:R-:W-:Y:S02]  /*4d810*/  IADD3 R24, P3, R24, UR7, RZ ;  /* 0x0000000718187c10 */ /* 0x000fe4000ff7e0ff */
[----:B--2---:R-:W-:Y:S02]  /*4d820*/  IADD3.X R28, R28, UR6, RZ, P2, !PT ;  /* 0x000000061c1c7c10 */ /* 0x004fe400097fe4ff */
[----:B-1----:R-:W-:Y:S02]  /*4d830*/  MOV R6, R25 ;  /* 0x0000001900067202 */ /* 0x002fe40000000f00 */
[----:B----4-:R-:W-:Y:S01]  /*4d840*/  IADD3.X R33, R33, UR6, RZ, P3, !PT ;  /* 0x0000000621217c10 */ /* 0x010fe20009ffe4ff */
[----:B------:R1:W-:Y:S04]  /*4d850*/  STL [R1+0x6a8], R28 ;  /* 0x0006a81c01007387 */ /* 0x0003e80000100800 */
[----:B------:R2:W-:Y:S01]  /*4d860*/  STL [R1+0x6b4], R24 ;  /* 0x0006b41801007387 */ /* 0x0005e20000100800 */
[----:B------:R-:W-:-:S03]  /*4d870*/  IMAD.MOV.U32 R7, RZ, RZ, R28 ;  /* 0x000000ffff077224 */ /* 0x000fc600078e001c */
[----:B------:R-:W4:Y:S04]  /*4d880*/  LDL.LU R25, [R1+0x828] ;  /* 0x0008280001197983 */ /* 0x000f280000300800 */
[----:B------:R-:W-:Y:S04]  /*4d890*/  STL [R1+0x6b0], R33 ;  /* 0x0006b02101007387 */ /* 0x000fe80000100800 */
[----:B-1----:R-:W4:Y:S04]  /*4d8a0*/  LDL.LU R28, [R1+0x830] ;  /* 0x00083000011c7983 */ /* 0x002f280000300800 */
[----:B------:R1:W-:Y:S01]  /*4d8b0*/  LDGSTS.E [R2+0x20800], [R6.64], P1 ;  /* 0x2080000006027fae */ /* 0x0003e20008921848 */
[----:B------:R-:W-:Y:S01]  /*4d8c0*/  IADD3 R21, P2, R21, UR7, RZ ;  /* 0x0000000715157c10 */ /* 0x000fe2000ff5e0ff */
[----:B-1----:R-:W-:Y:S01]  /*4d8d0*/  IMAD.MOV.U32 R6, RZ, RZ, R24 ;  /* 0x000000ffff067224 */ /* 0x002fe200078e0018 */
[----:B------:R-:W-:Y:S01]  /*4d8e0*/  MOV R7, R33 ;  /* 0x0000002100077202 */ /* 0x000fe20000000f00 */
[----:B--2---:R-:W4:Y:S04]  /*4d8f0*/  LDL.LU R24, [R1+0x8ac] ;  /* 0x0008ac0001187983 */ /* 0x004f280000300800 */
[----:B------:R-:W4:Y:S01]  /*4d900*/  LDL.LU R0, [R1+0x8b4] ;  /* 0x0008b40001007983 */ /* 0x000f220000300800 */
[----:B------:R-:W-:-:S02]  /*4d910*/  IADD3 R30, P3, R30, UR7, RZ ;  /* 0x000000071e1e7c10 */ /* 0x000fc4000ff7e0ff */
[----:B------:R-:W-:Y:S01]  /*4d920*/  IADD3.X R29, R29, UR6, RZ, P2, !PT ;  /* 0x000000061d1d7c10 */ /* 0x000fe200097fe4ff */
[----:B------:R-:W-:Y:S01]  /*4d930*/  STL [R1+0x72c], R21 ;  /* 0x00072c1501007387 */ /* 0x000fe20000100800 */
[----:B------:R-:W-:-:S03]  /*4d940*/  IADD3.X R32, R32, UR6, RZ, P3, !PT ;  /* 0x0000000620207c10 */ /* 0x000fc60009ffe4ff */
[----:B------:R1:W-:Y:S04]  /*4d950*/  LDGSTS.E [R2+0x20900], [R6.64], P0 ;  /* 0x2090000006027fae */ /* 0x0003e80008121848 */
[----:B------:R1:W-:Y:S04]  /*4d960*/  STL [R1+0x728], R29 ;  /* 0x0007281d01007387 */ /* 0x0003e80000100800 */
[----:B------:R-:W-:Y:S01]  /*4d970*/  STL [R1+0x734], R30 ;  /* 0x0007341e01007387 */ /* 0x000fe20000100800 */
[----:B-1----:R-:W-:-:S03]  /*4d980*/  IMAD.MOV.U32 R7, RZ, RZ, R29 ;  /* 0x000000ffff077224 */ /* 0x002fc600078e001d */
[----:B------:R-:W4:Y:S01]  /*4d990*/  LDL.LU R29, [R1+0x8a8] ;  /* 0x0008a800011d7983 */ /* 0x000f220000300800 */
[----:B------:R-:W-:-:S03]  /*4d9a0*/  IMAD.MOV.U32 R6, RZ, RZ, R21 ;  /* 0x000000ffff067224 */ /* 0x000fc600078e0015 */
[----:B------:R-:W-:Y:S04]  /*4d9b0*/  STL [R1+0x730], R32 ;  /* 0x0007302001007387 */ /* 0x000fe80000100800 */
[----:B------:R-:W4:Y:S01]  /*4d9c0*/  LDL.LU R21, [R1+0x8b0] ;  /* 0x0008b00001157983 */ /* 0x000f220000300800 */
        /* <DEDUP_REMOVED lines=8> */
[----:B-----5:R-:W-:-:S04]  /*4da50*/  IADD3.X R23, R23, UR6, RZ, P2, !PT ;  /* 0x0000000617177c10 */ /* 0x020fc800097fe4ff */
[----:B------:R-:W-:Y:S01]  /*4da60*/  MOV R7, R23 ;  /* 0x0000001700077202 */ /* 0x000fe20000000f00 */
[----:B------:R1:W-:Y:S01]  /*4da70*/  STL [R1+0x7a8], R23 ;  /* 0x0007a81701007387 */ /* 0x0003e20000100800 */
[----:B------:R-:W-:-:S03]  /*4da80*/  IADD3.X R27, R27, UR6, RZ, P3, !PT ;  /* 0x000000061b1b7c10 */ /* 0x000fc60009ffe4ff */
[----:B------:R-:W-:Y:S04]  /*4da90*/  STL [R1+0x7b4], R22 ;  /* 0x0007b41601007387 */ /* 0x000fe80000100800 */
[----:B------:R5:W-:Y:S04]  /*4daa0*/  LDGSTS.E [R2+0x22800], [R6.64], P1 ;  /* 0x2280000006027fae */ /* 0x000be80008921848 */
[----:B-1----:R-:W2:Y:S04]  /*4dab0*/  LDL.LU R23, [R1+0x92c] ;  /* 0x00092c0001177983 */ /* 0x002ea80000300800 */
[----:B------:R1:W-:Y:S04]  /*4dac0*/  STL [R1+0x7b0], R27 ;  /* 0x0007b01b01007387 */ /* 0x0003e80000100800 */
[----:B------:R-:W2:Y:S01]  /*4dad0*/  LDL.LU R20, [R1+0x934] ;  /* 0x0009340001147983 */ /* 0x000ea20000300800 */
[----:B-----5:R-:W-:-:S03]  /*4dae0*/  IMAD.MOV.U32 R7, RZ, RZ, R27 ;  /* 0x000000ffff077224 */ /* 0x020fc600078e001b */
[----:B-1----:R-:W5:Y:S01]  /*4daf0*/  LDL.LU R27, [R1+0x928] ;  /* 0x00092800011b7983 */ /* 0x002f620000300800 */
[----:B------:R-:W-:-:S03]  /*4db00*/  IMAD.MOV.U32 R6, RZ, RZ, R22 ;  /* 0x000000ffff067224 */ /* 0x000fc600078e0016 */
[----:B------:R-:W5:Y:S01]  /*4db10*/  LDL.LU R22, [R1+0x930] ;  /* 0x0009300001167983 */ /* 0x000f620000300800 */
[----:B---3--:R-:W-:Y:S02]  /*4db20*/  IADD3 R5, P2, R5, UR7, RZ ;  /* 0x0000000705057c10 */ /* 0x008fe4000ff5e0ff */
[----:B------:R-:W-:Y:S01]  /*4db30*/  IADD3 R26, P3, R26, UR7, RZ ;  /* 0x000000071a1a7c10 */ /* 0x000fe2000ff7e0ff */
[----:B------:R1:W-:Y:S04]  /*4db40*/  LDGSTS.E [R2+0x22900], [R6.64], P0 ;  /* 0x2290000006027fae */ /* 0x0003e80008121848 */
[----:B------:R-:W-:Y:S01]  /*4db50*/  STL [R1+0x82c], R5 ;  /* 0x00082c0501007387 */ /* 0x000fe20000100800 */
[----:B-1----:R-:W-:Y:S02]  /*4db60*/  MOV R6, R5 ;  /* 0x0000000500067202 */ /* 0x002fe40000000f00 */
[----:B----4-:R-:W-:-:S05]  /*4db70*/  IADD3.X R25, R25, UR6, RZ, P2, !PT ;  /* 0x0000000619197c10 */ /* 0x010fca00097fe4ff */
[----:B------:R-:W-:Y:S01]  /*4db80*/  IMAD.MOV.U32 R7, RZ, RZ, R25 ;  /* 0x000000ffff077224 */ /* 0x000fe200078e0019 */
[----:B------:R1:W-:Y:S01]  /*4db90*/  STL [R1+0x828], R25 ;  /* 0x0008281901007387 */ /* 0x0003e20000100800 */
[----:B------:R-:W-:-:S03]  /*4dba0*/  IADD3.X R28, R28, UR6, RZ, P3, !PT ;  /* 0x000000061c1c7c10 */ /* 0x000fc60009ffe4ff */
[----:B------:R3:W-:Y:S04]  /*4dbb0*/  STL [R1+0x834], R26 ;  /* 0x0008341a01007387 */ /* 0x0007e80000100800 */
[----:B------:R4:W-:Y:S04]  /*4dbc0*/  LDGSTS.E [R2+0x23800], [R6.64], P1 ;  /* 0x2380000006027fae */ /* 0x0009e80008921848 */
[----:B-1----:R-:W5:Y:S04]  /*4dbd0*/  LDL.LU R25, [R1+0x9ac] ;  /* 0x0009ac0001197983 */ /* 0x002f680000300800 */
[----:B------:R1:W-:Y:S04]  /*4dbe0*/  STL [R1+0x830], R28 ;  /* 0x0008301c01007387 */ /* 0x0003e80000100800 */
[----:B------:R-:W5:Y:S01]  /*4dbf0*/  LDL.LU R5, [R1+0x9b4] ;  /* 0x0009b40001057983 */ /* 0x000f620000300800 */
[----:B----4-:R-:W-:Y:S01]  /*4dc00*/  IMAD.MOV.U32 R6, RZ, RZ, R26 ;  /* 0x000000ffff067224 */ /* 0x010fe200078e001a */
[----:B------:R-:W-:-:S02]  /*4dc10*/  IADD3 R24, P2, R24, UR7, RZ ;  /* 0x0000000718187c10 */ /* 0x000fc4000ff5e0ff */
[----:B---3--:R-:W3:Y:S01]  /*4dc20*/  LDL.LU R26, [R1+0x9a8] ;  /* 0x0009a800011a7983 */ /* 0x008ee20000300800 */
[----:B------:R-:W-:Y:S02]  /*4dc30*/  MOV R7, R28 ;  /* 0x0000001c00077202 */ /* 0x000fe40000000f00 */
[----:B------:R-:W-:Y:S01]  /*4dc40*/  IADD3 R0, P3, R0, UR7, RZ ;  /* 0x0000000700007c10 */ /* 0x000fe2000ff7e0ff */
[----:B-1----:R-:W4:Y:S04]  /*4dc50*/  LDL.LU R28, [R1+0x9b0] ;  /* 0x0009b000011c7983 */ /* 0x002f280000300800 */
        /* <DEDUP_REMOVED lines=19> */
[----:B--2---:R-:W-:-:S05]  /*4dd90*/  IADD3 R23, P2, R23, UR7, RZ ;  /* 0x0000000717177c10 */ /* 0x004fca000ff5e0ff */
[----:B------:R2:W-:Y:S01]  /*4dda0*/  STL [R1+0x92c], R23 ;  /* 0x00092c1701007387 */ /* 0x0005e20000100800 */
[----:B------:R-:W-:Y:S02]  /*4ddb0*/  IADD3 R20, P3, R20, UR7, RZ ;  /* 0x0000000714147c10 */ /* 0x000fe4000ff7e0ff */
[----:B-----5:R-:W-:Y:S01]  /*4ddc0*/  IADD3.X R27, R27, UR6, RZ, P2, !PT ;  /* 0x000000061b1b7c10 */ /* 0x020fe200097fe4ff */
[----:B-1----:R-:W-:Y:S01]  /*4ddd0*/  IMAD.MOV.U32 R6, RZ, RZ, R23 ;  /* 0x000000ffff067224 */ /* 0x002fe200078e0017 */
[----:B------:R-:W-:-:S03]  /*4dde0*/  IADD3.X R22, R22, UR6, RZ, P3, !PT ;  /* 0x0000000616167c10 */ /* 0x000fc60009ffe4ff */
[----:B------:R1:W-:Y:S04]  /*4ddf0*/  STL [R1+0x928], R27 ;  /* 0x0009281b01007387 */ /* 0x0003e80000100800 */
[----:B------:R5:W-:Y:S01]  /*4de00*/  STL [R1+0x934], R20 ;  /* 0x0009341401007387 */ /* 0x000be20000100800 */
[----:B------:R-:W-:-:S03]  /*4de10*/  MOV R7, R27 ;  /* 0x0000001b00077202 */ /* 0x000fc60000000f00 */
[----:B--2---:R-:W2:Y:S04]  /*4de20*/  LDL.LU R23, [R1+0xaa8] ;  /* 0x000aa80001177983 */ /* 0x004ea80000300800 */
[----:B------:R5:W-:Y:S04]  /*4de30*/  STL [R1+0x930], R22 ;  /* 0x0009301601007387 */ /* 0x000be80000100800 */
[----:B-1----:R-:W2:Y:S04]  /*4de40*/  LDL.LU R27, [R1+0xab0] ;  /* 0x000ab000011b7983 */ /* 0x002ea80000300800 */
[----:B------:R1:W-:Y:S02]  /*4de50*/  LDGSTS.E [R2+0x25800], [R6.64], P1 ;  /* 0x2580000006027fae */ /* 0x0003e40008921848 */
[----:B-1----:R-:W-:-:S02]  /*4de60*/  IMAD.MOV.U32 R6, RZ, RZ, R20 ;  /* 0x000000ffff067224 */ /* 0x002fc400078e0014 */
[----:B------:R-:W-:Y:S01]  /*4de70*/  IMAD.MOV.U32 R7, RZ, RZ, R22 ;  /* 0x000000ffff077224 */ /* 0x000fe200078e0016 */
[----:B-----5:R-:W5:Y:S04]  /*4de80*/  LDL.LU R20, [R1+0xb2c] ;  /* 0x000b2c0001147983 */ /* 0x020f680000300800 */
[----:B------:R-:W5:Y:S04]  /*4de90*/  LDL.LU R22, [R1+0xb34] ;  /* 0x000b340001167983 */ /* 0x000f680000300800 */
[----:B------:R1:W-:Y:S01]  /*4dea0*/  LDGSTS.E [R2+0x25900], [R6.64], P0 ;  /* 0x2590000006027fae */ /* 0x0003e20008121848 */
[----:B------:R-:W-:-:S05]  /*4deb0*/  IADD3 R25, P2, R25, UR7, RZ ;  /* 0x0000000719197c10 */ /* 0x000fca000ff5e0ff */
[----:B------:R4:W-:Y:S01]  /*4dec0*/  STL [R1+0x9ac], R25 ;  /* 0x0009ac1901007387 */ /* 0x0009e20000100800 */
[----:B------:R-:W-:Y:S02]  /*4ded0*/  IADD3 R5, P3, R5, UR7, RZ ;  /* 0x0000000705057c10 */ /* 0x000fe4000ff7e0ff */
[----:B---3--:R-:W-:Y:S02]  /*4dee0*/  IADD3.X R26, R26, UR6, RZ, P2, !PT ;  /* 0x000000061a1a7c10 */ /* 0x008fe400097fe4ff */
[----:B-1----:R-:W-:Y:S02]  /*4def0*/  MOV R6, R25 ;  /* 0x0000001900067202 */ /* 0x002fe40000000f00 */
[----:B----4-:R-:W-:Y:S01]  /*4df00*/  IADD3.X R28, R28, UR6, RZ, P3, !PT ;  /* 0x000000061c1c7c10 */ /* 0x010fe20009ffe4ff */
[----:B------:R1:W-:Y:S01]  /*4df10*/  STL [R1+0x9a8], R26 ;  /* 0x0009a81a01007387 */ /* 0x0003e20000100800 */
[----:B------:R-:W-:-:S03]  /*4df20*/  IMAD.MOV.U32 R7, RZ, RZ, R26 ;  /* 0x000000ffff077224 */ /* 0x000fc600078e001a */
[----:B------:R-:W-:Y:S04]  /*4df30*/  STL [R1+0x9b4], R5 ;  /* 0x0009b40501007387 */ /* 0x000fe80000100800 */
[----:B------:R-:W3:Y:S04]  /*4df40*/  LDL.LU R25, [R1+0xb28] ;  /* 0x000b280001197983 */ /* 0x000ee80000300800 */
[----:B------:R4:W-:Y:S04]  /*4df50*/  STL [R1+0x9b0], R28 ;  /* 0x0009b01c01007387 */ /* 0x0009e80000100800 */
[----:B-1----:R-:W3:Y:S04]  /*4df60*/  LDL.LU R26, [R1+0xb30] ;  /* 0x000b3000011a7983 */ /* 0x002ee80000300800 */
[----:B------:R1:W-:Y:S01]  /*4df70*/  LDGSTS.E [R2+0x26800], [R6.64], P1 ;  /* 0x2680000006027fae */ /* 0x0003e20008921848 */
[----:B------:R-:W-:Y:S01]  /*4df80*/  IADD3 R24, P2, R24, UR7, RZ ;  /* 0x0000000718187c10 */ /* 0x000fe2000ff5e0ff */
[----:B-1----:R-:W-:Y:S01]  /*4df90*/  IMAD.MOV.U32 R6, RZ, RZ, R5 ;  /* 0x000000ffff067224 */ /* 0x002fe200078e0005 */
[----:B------:R-:W-:-:S02]  /*4dfa0*/  MOV R7, R28 ;  /* 0x0000001c00077202 */ /* 0x000fc40000000f00 */
[----:B----4-:R-:W3:Y:S01]  /*4dfb0*/  LDL.LU R28, [R1+0xbac] ;  /* 0x000bac00011c7983 */ /* 0x010ee20000300800 */
[----:B------:R-:W-:-:S03]  /*4dfc0*/  IADD3 R30, P3, R30, UR7, RZ ;  /* 0x000000071e1e7c10 */ /* 0x000fc6000ff7e0ff */
[----:B------:R-:W3:Y:S01]  /*4dfd0*/  LDL.LU R5, [R1+0xbb4] ;  /* 0x000bb40001057983 */ /* 0x000ee20000300800 */
[----:B------:R-:W-:-:S03]  /*4dfe0*/  IADD3.X R29, R29, UR6, RZ, P2, !PT ;  /* 0x000000061d1d7c10 */ /* 0x000fc600097fe4ff */
[----:B------:R-:W-:Y:S01]  /*4dff0*/  STL [R1+0xa2c], R24 ;  /* 0x000a2c1801007387 */ /* 0x000fe20000100800 */
[----:B------:R-:W-:-:S03]  /*4e000*/  IADD3.X R32, R32, UR6, RZ, P3, !PT ;  /* 0x0000000620207c10 */ /* 0x000fc60009ffe4ff */
[----:B------:R1:W-:Y:S04]  /*4e010*/  LDGSTS.E [R2+0x26900], [R6.64], P0 ;  /* 0x2690000006027fae */ /* 0x0003e80008121848 */
[----:B------:R1:W-:Y:S04]  /*4e020*/  STL [R1+0xa28], R29 ;  /* 0x000a281d01007387 */ /* 0x0003e80000100800 */
[----:B------:R-:W-:Y:S01]  /*4e030*/  STL [R1+0xa34], R30 ;  /* 0x000a341e01007387 */ /* 0x000fe20000100800 */
[----:B-1----:R-:W-:-:S03]  /*4e040*/  IMAD.MOV.U32 R7, RZ, RZ, R29 ;  /* 0x000000ffff077224 */ /* 0x002fc600078e001d */
[----:B------:R-:W3:Y:S01]  /*4e050*/  LDL.LU R29, [R1+0xba8] ;  /* 0x000ba800011d7983 */ /* 0x000ee20000300800 */
[----:B------:R-:W-:-:S03]  /*4e060*/  IMAD.MOV.U32 R6, RZ, RZ, R24 ;  /* 0x000000ffff067224 */ /* 0x000fc600078e0018 */
[----:B------:R-:W-:Y:S04]  /*4e070*/  STL [R1+0xa30], R32 ;  /* 0x000a302001007387 */ /* 0x000fe80000100800 */
[----:B------:R-:W3:Y:S01]  /*4e080*/  LDL.LU R24, [R1+0xbb0] ;  /* 0x000bb00001187983 */ /* 0x000ee20000300800 */
        /* <DEDUP_REMOVED lines=14> */
[----:B-1----:R-:W4:Y:S04]  /*4e170*/  LDL.LU R23, [R1+0xc2c] ;  /* 0x000c2c0001177983 */ /* 0x002f280000300800 */
[----:B------:R1:W-:Y:S04]  /*4e180*/  STL [R1+0xab0], R27 ;  /* 0x000ab01b01007387 */ /* 0x0003e80000100800 */
[----:B------:R-:W4:Y:S01]  /*4e190*/  LDL.LU R0, [R1+0xc34] ;  /* 0x000c340001007983 */ /* 0x000f220000300800 */
[----:B--2---:R-:W-:-:S03]  /*4e1a0*/  IMAD.MOV.U32 R7, RZ, RZ, R27 ;  /* 0x000000ffff077224 */ /* 0x004fc600078e001b */
[----:B-1----:R-:W2:Y:S01]  /*4e1b0*/  LDL.LU R27, [R1+0xc28] ;  /* 0x000c2800011b7983 */ /* 0x002ea20000300800 */
[----:B------:R-:W-:-:S03]  /*4e1c0*/  IMAD.MOV.U32 R6, RZ, RZ, R21 ;  /* 0x000000ffff067224 */ /* 0x000fc600078e0015 */
[----:B------:R-:W2:Y:S01]  /*4e1d0*/  LDL.LU R21, [R1+0xc30] ;  /* 0x000c300001157983 */ /* 0x000ea20000300800 */
[----:B-----5:R-:W-:Y:S02]  /*4e1e0*/  IADD3 R20, P2, R20, UR7, RZ ;  /* 0x0000000714147c10 */ /* 0x020fe4000ff5e0ff */
[----:B------:R-:W-:Y:S01]  /*4e1f0*/  IADD3 R22, P3, R22, UR7, RZ ;  /* 0x0000000716167c10 */ /* 0x000fe2000ff7e0ff */
[----:B------:R1:W-:Y:S04]  /*4e200*/  LDGSTS.E [R2+0x28900], [R6.64], P0 ;  /* 0x2890000006027fae */ /* 0x0003e80008121848 */
[----:B------:R-:W-:Y:S01]  /*4e210*/  STL [R1+0xb2c], R20 ;  /* 0x000b2c1401007387 */ /* 0x000fe20000100800 */
[----:B-1----:R-:W-:Y:S02]  /*4e220*/  MOV R6, R20 ;  /* 0x0000001400067202 */ /* 0x002fe40000000f00 */
[----:B---3--:R-:W-:-:S05]  /*4e230*/  IADD3.X R25, R25, UR6, RZ, P2, !PT ;  /* 0x0000000619197c10 */ /* 0x008fca00097fe4ff */
        /* <DEDUP_REMOVED lines=8> */
[----:B---3--:R-:W-:-:S02]  /*4e2c0*/  MOV R7, R26 ;  /* 0x0000001a00077202 */ /* 0x008fc40000000f00 */
[----:B------:R-:W-:Y:S01]  /*4e2d0*/  IADD3 R28, P2, R28, UR7, RZ ;  /* 0x000000071c1c7c10 */ /* 0x000fe2000ff5e0ff */
[----:B-1----:R-:W3:Y:S01]  /*4e2e0*/  LDL.LU R26, [R1+0xca8] ;  /* 0x000ca800011a7983 */ /* 0x002ee20000300800 */
[----:B------:R-:W-:Y:S01]  /*4e2f0*/  IADD3 R5, P3, R5, UR7, RZ ;  /* 0x0000000705057c10 */ /* 0x000fe2000ff7e0ff */
[----:B------:R-:W-:Y:S02]  /*4e300*/  IMAD.MOV.U32 R6, RZ, RZ, R22 ;  /* 0x000000ffff067224 */ /* 0x000fe400078e0016 */
[----:B------:R-:W3:Y:S04]  /*4e310*/  LDL.LU R22, [R1+0xcb0] ;  /* 0x000cb00001167983 */ /* 0x000ee80000300800 */
[----:B------:R1:W-:Y:S04]  /*4e320*/  STL [R1+0xbac], R28 ;  /* 0x000bac1c01007387 */ /* 0x0003e80000100800 */
[----:B------:R1:W-:Y:S01]  /*4e330*/  LDGSTS.E [R2+0x29900], [R6.64], P0 ;  /* 0x2990000006027fae */ /* 0x0003e20008121848 */
[----:B------:R-:W-:Y:S01]  /*4e340*/  IADD3.X R29, R29, UR6, RZ, P2, !PT ;  /* 0x000000061d1d7c10 */ /* 0x000fe200097fe4ff */
[----:B-1----:R-:W-:-:S04]  /*4e350*/  IMAD.MOV.U32 R6, RZ, RZ, R28 ;  /* 0x000000ffff067224 */ /* 0x002fc800078e001c */
[----:B------:R1:W-:Y:S01]  /*4e360*/  STL [R1+0xba8], R29 ;  /* 0x000ba81d01007387 */ /* 0x0003e20000100800 */
[----:B------:R-:W-:-:S03]  /*4e370*/  IADD3.X R24, R24, UR6, RZ, P3, !PT ;  /* 0x0000000618187c10 */ /* 0x000fc60009ffe4ff */
[----:B------:R1:W-:Y:S04]  /*4e380*/  STL [R1+0xbb4], R5 ;  /* 0x000bb40501007387 */ /* 0x0003e80000100800 */
[----:B------:R-:W3:Y:S04]  /*4e390*/  LDL.LU R30, [R1+0xd2c] ;  /* 0x000d2c00011e7983 */ /* 0x000ee80000300800 */
[----:B------:R1:W-:Y:S01]  /*4e3a0*/  STL [R1+0xbb0], R24 ;  /* 0x000bb01801007387 */ /* 0x0003e20000100800 */
[----:B------:R-:W-:-:S03]  /*4e3b0*/  IMAD.MOV.U32 R7, RZ, RZ, R29 ;  /* 0x000000ffff077224 */ /* 0x000fc600078e001d */
[----:B------:R-:W3:Y:S04]  /*4e3c0*/  LDL.LU R28, [R1+0xd34] ;  /* 0x000d3400011c7983 */ /* 0x000ee80000300800 */
[----:B------:R-:W3:Y:S04]  /*4e3d0*/  LDL.LU R32, [R1+0xd28] ;  /* 0x000d280001207983 */ /* 0x000ee80000300800 */
[----:B-1----:R-:W3:Y:S04]  /*4e3e0*/  LDL.LU R29, [R1+0xd30] ;  /* 0x000d3000011d7983 */ /* 0x002ee80000300800 */
[----:B------:R1:W-:Y:S02]  /*4e3f0*/  LDGSTS.E [R2+0x2a800], [R6.64], P1 ;  /* 0x2a80000006027fae */ /* 0x0003e40008921848 */
[----:B-1----:R-:W-:Y:S01]  /*4e400*/  MOV R6, R5 ;  /* 0x0000000500067202 */ /* 0x002fe20000000f00 */
[----:B------:R-:W-:Y:S01]  /*4e410*/  IMAD.MOV.U32 R7, RZ, RZ, R24 ;  /* 0x000000ffff077224 */ /* 0x000fe200078e0018 */
[----:B------:R-:W3:Y:S04]  /*4e420*/  LDL.LU R5, [R1+0xdac] ;  /* 0x000dac0001057983 */ /* 0x000ee80000300800 */
[----:B------:R-:W3:Y:S04]  /*4e430*/  LDL.LU R24, [R1+0xdb4] ;  /* 0x000db40001187983 */ /* 0x000ee80000300800 */
[----:B------:R1:W-:Y:S01]  /*4e440*/  LDGSTS.E [R2+0x2a900], [R6.64], P0 ;  /* 0x2a90000006027fae */ /* 0x0003e20008121848 */
[----:B----4-:R-:W-:-:S05]  /*4e450*/  IADD3 R23, P2, R23, UR7, RZ ;  /* 0x0000000717177c10 */ /* 0x010fca000ff5e0ff */
[----:B------:R4:W-:Y:S01]  /*4e460*/  STL [R1+0xc2c], R23 ;  /* 0x000c2c1701007387 */ /* 0x0009e20000100800 */
[----:B------:R-:W-:Y:S02]  /*4e470*/  IADD3 R0, P3, R0, UR7, RZ ;  /* 0x0000000700007c10 */ /* 0x000fe4000ff7e0ff */
[----:B--2---:R-:W-:Y:S01]  /*4e480*/  IADD3.X R27, R27, UR6, RZ, P2, !PT ;  /* 0x000000061b1b7c10 */ /* 0x004fe200097fe4ff */
[----:B-1----:R-:W-:Y:S01]  /*4e490*/  IMAD.MOV.U32 R6, RZ, RZ, R23 ;  /* 0x000000ffff067224 */ /* 0x002fe200078e0017 */
[----:B------:R-:W-:-:S03]  /*4e4a0*/  IADD3.X R21, R21, UR6, RZ, P3, !PT ;  /* 0x0000000615157c10 */ /* 0x000fc60009ffe4ff */
[----:B------:R1:W-:Y:S04]  /*4e4b0*/  STL [R1+0xc28], R27 ;  /* 0x000c281b01007387 */ /* 0x0003e80000100800 */
[----:B------:R-:W-:Y:S01]  /*4e4c0*/  STL [R1+0xc34], R0 ;  /* 0x000c340001007387 */ /* 0x000fe20000100800 */
[----:B------:R-:W-:-:S03]  /*4e4d0*/  MOV R7, R27 ;  /* 0x0000001b00077202 */ /* 0x000fc60000000f00 */
[----:B----4-:R-:W2:Y:S04]  /*4e4e0*/  LDL.LU R23, [R1+0xda8] ;  /* 0x000da80001177983 */ /* 0x010ea80000300800 */
[----:B------:R4:W-:Y:S04]  /*4e4f0*/  STL [R1+0xc30], R21 ;  /* 0x000c301501007387 */ /* 0x0009e80000100800 */
[----:B-1----:R-:W2:Y:S04]  /*4e500*/  LDL.LU R27, [R1+0xdb0] ;  /* 0x000db000011b7983 */ /* 0x002ea80000300800 */
[----:B------:R1:W-:Y:S02]  /*4e510*/  LDGSTS.E [R2+0x2b800], [R6.64], P1 ;  /* 0x2b80000006027fae */ /* 0x0003e40008921848 */
[----:B-1----:R-:W-:-:S02]  /*4e520*/  IMAD.MOV.U32 R6, RZ, RZ, R0 ;  /* 0x000000ffff067224 */ /* 0x002fc400078e0000 */
[----:B------:R-:W-:Y:S02]  /*4e530*/  IMAD.MOV.U32 R7, RZ, RZ, R21 ;  /* 0x000000ffff077224 */ /* 0x000fe400078e0015 */
[----:B----4-:R-:W4:Y:S04]  /*4e540*/  LDL.LU R21, [R1+0xe2c] ;  /* 0x000e2c0001157983 */ /* 0x010f280000300800 */
[----:B------:R-:W4:Y:S04]  /*4e550*/  LDL.LU R0, [R1+0xe34] ;  /* 0x000e340001007983 */ /* 0x000f280000300800 */
[----:B------:R1:W-:Y:S01]  /*4e560*/  LDGSTS.E [R2+0x2b900], [R6.64], P0 ;  /* 0x2b90000006027fae */ /* 0x0003e20008121848 */
[----:B-----5:R-:W-:-:S05]  /*4e570*/  IADD3 R25, P2, R25, UR7, RZ ;  /* 0x0000000719197c10 */ /* 0x020fca000ff5e0ff */
[----:B------:R5:W-:Y:S01]  /*4e580*/  STL [R1+0xcac], R25 ;  /* 0x000cac1901007387 */ /* 0x000be20000100800 */
[----:B------:R-:W-:Y:S02]  /*4e590*/  IADD3 R20, P3, R20, UR7, RZ ;  /* 0x0000000714147c10 */ /* 0x000fe4000ff7e0ff */
[----:B---3--:R-:W-:Y:S02]  /*4e5a0*/  IADD3.X R26, R26, UR6, RZ, P2, !PT ;  /* 0x000000061a1a7c10 */ /* 0x008fe400097fe4ff */
[----:B-1----:R-:W-:Y:S02]  /*4e5b0*/  MOV R6, R25 ;  /* 0x0000001900067202 */ /* 0x002fe40000000f00 */
[----:B------:R-:W-:Y:S01]  /*4e5c0*/  IADD3.X R22, R22, UR6, RZ, P3, !PT ;  /* 0x0000000616167c10 */ /* 0x000fe20009ffe4ff */
[----:B------:R1:W-:Y:S01]  /*4e5d0*/  STL [R1+0xca8], R26 ;  /* 0x000ca81a01007387 */ /* 0x0003e20000100800 */
[----:B------:R-:W-:-:S03]  /*4e5e0*/  IMAD.MOV.U32 R7, RZ, RZ, R26 ;  /* 0x000000ffff077224 */ /* 0x000fc600078e001a */
[----:B------:R-:W-:Y:S04]  /*4e5f0*/  STL [R1+0xcb4], R20 ;  /* 0x000cb41401007387 */ /* 0x000fe80000100800 */
[----:B-----5:R-:W3:Y:S04]  /*4e600*/  LDL.LU R25, [R1+0xe28] ;  /* 0x000e280001197983 */ /* 0x020ee80000300800 */
[----:B------:R5:W-:Y:S04]  /*4e610*/  STL [R1+0xcb0], R22 ;  /* 0x000cb01601007387 */ /* 0x000be80000100800 */
[----:B-1----:R-:W3:Y:S04]  /*4e620*/  LDL.LU R26, [R1+0xe30] ;  /* 0x000e3000011a7983 */ /* 0x002ee80000300800 */
[----:B------:R1:W-:Y:S01]  /*4e630*/  LDGSTS.E [R2+0x2c800], [R6.64], P1 ;  /* 0x2c80000006027fae */ /* 0x0003e20008921848 */
[----:B------:R-:W-:Y:S01]  /*4e640*/  IADD3 R30, P2, R30, UR7, RZ ;  /* 0x000000071e1e7c10 */ /* 0x000fe2000ff5e0ff */
[----:B-1----:R-:W-:Y:S01]  /*4e650*/  IMAD.MOV.U32 R6, RZ, RZ, R20 ;  /* 0x000000ffff067224 */ /* 0x002fe200078e0014 */
[----:B------:R-:W-:-:S02]  /*4e660*/  MOV R7, R22 ;  /* 0x0000001600077202 */ /* 0x000fc40000000f00 */
[----:B-----5:R-:W3:Y:S01]  /*4e670*/  LDL.LU R22, [R1+0x6bc] ;  /* 0x0006bc0001167983 */ /* 0x020ee20000300800 */
[----:B------:R-:W-:-:S03]  /*4e680*/  IADD3 R28, P3, R28, UR7, RZ ;  /* 0x000000071c1c7c10 */ /* 0x000fc6000ff7e0ff */
[----:B------:R-:W3:Y:S01]  /*4e690*/  LDL.LU R20, [R1+0x6c4] ;  /* 0x0006c40001147983 */ /* 0x000ee20000300800 */
[----:B------:R-:W-:-:S03]  /*4e6a0*/  IADD3.X R32, R32, UR6, RZ, P2, !PT ;  /* 0x0000000620207c10 */ /* 0x000fc600097fe4ff */
[----:B------:R1:W-:Y:S01]  /*4e6b0*/  STL [R1+0xd2c], R30 ;  /* 0x000d2c1e01007387 */ /* 0x0003e20000100800 */
[----:B------:R-:W-:-:S03]  /*4e6c0*/  IADD3.X R29, R29, UR6, RZ, P3, !PT ;  /* 0x000000061d1d7c10 */ /* 0x000fc60009ffe4ff */
[----:B------:R-:W-:Y:S04]  /*4e6d0*/  STL [R1+0xd28], R32 ;  /* 0x000d282001007387 */ /* 0x000fe80000100800 */
[----:B------:R1:W-:Y:S04]  /*4e6e0*/  LDGSTS.E [R2+0x2c900], [R6.64], P0 ;  /* 0x2c90000006027fae */ /* 0x0003e80008121848 */
[----:B------:R1:W-:Y:S04]  /*4e6f0*/  STL [R1+0xd34], R28 ;  /* 0x000d341c01007387 */ /* 0x0003e80000100800 */
[----:B------:R-:W-:Y:S01]  /*4e700*/  STL [R1+0xd30], R29 ;  /* 0x000d301d01007387 */ /* 0x000fe20000100800 */
[----:B-1----:R-:W-:-:S02]  /*4e710*/  IMAD.MOV.U32 R6, RZ, RZ, R30 ;  /* 0x000000ffff067224 */ /* 0x002fc400078e001e */
[----:B------:R-:W-:Y:S01]  /*4e720*/  IMAD.MOV.U32 R7, RZ, RZ, R32 ;  /* 0x000000ffff077224 */ /* 0x000fe200078e0020 */
[----:B------:R-:W3:Y:S04]  /*4e730*/  LDL.LU R30, [R1+0x6b8] ;  /* 0x0006b800011e7983 */ /* 0x000ee80000300800 */
[----:B------:R1:W-:Y:S01]  /*4e740*/  LDGSTS.E [R2+0x2d800], [R6.64], P1 ;  /* 0x2d80000006027fae */ /* 0x0003e20008921848 */
[----:B------:R-:W-:Y:S02]  /*4e750*/  IADD3 R5, P2, R5, UR7, RZ ;  /* 0x0000000705057c10 */ /* 0x000fe4000ff5e0ff */
[----:B------:R-:W-:Y:S02]  /*4e760*/  IADD3 R24, P3, R24, UR7, RZ ;  /* 0x0000000718187c10 */ /* 0x000fe4000ff7e0ff */
[----:B-1----:R-:W-:-:S02]  /*4e770*/  MOV R6, R28 ;  /* 0x0000001c00067202 */ /* 0x002fc40000000f00 */
[----:B------:R-:W3:Y:S01]  /*4e780*/  LDL.LU R28, [R1+0x6c0] ;  /* 0x0006c000011c7983 */ /* 0x000ee20000300800 */
[----:B------:R-:W-:-:S03]  /*4e790*/  IMAD.MOV.U32 R7, RZ, RZ, R29 ;  /* 0x000000ffff077224 */ /* 0x000fc600078e001d */
[----:B------:R1:W-:Y:S04]  /*4e7a0*/  STL [R1+0xdac], R5 ;  /* 0x000dac0501007387 */ /* 0x0003e80000100800 */
[----:B------:R1:W-:Y:S02]  /*4e7b0*/  LDGSTS.E [R2+0x2d900], [R6.64], P0 ;  /* 0x2d90000006027fae */ /* 0x0003e40008121848 */
[----:B-1----:R-:W-:Y:S01]  /*4e7c0*/  IMAD.MOV.U32 R6, RZ, RZ, R5 ;  /* 0x000000ffff067224 */ /* 0x002fe200078e0005 */
[----:B--2---:R-:W-:-:S04]  /*4e7d0*/  IADD3.X R23, R23, UR6, RZ, P2, !PT ;  /* 0x0000000617177c10 */ /* 0x004fc800097fe4ff */
[----:B------:R-:W-:Y:S01]  /*4e7e0*/  MOV R7, R23 ;  /* 0x0000001700077202 */ /* 0x000fe20000000f00 */
[----:B------:R1:W-:Y:S01]  /*4e7f0*/  STL [R1+0xda8], R23 ;  /* 0x000da81701007387 */ /* 0x0003e20000100800 */
[----:B------:R-:W-:-:S03]  /*4e800*/  IADD3.X R27, R27, UR6, RZ, P3, !PT ;  /* 0x000000061b1b7c10 */ /* 0x000fc60009ffe4ff */
[----:B------:R2:W-:Y:S04]  /*4e810*/  STL [R1+0xdb4], R24 ;  /* 0x000db41801007387 */ /* 0x0005e80000100800 */
[----:B------:R-:W5:Y:S04]  /*4e820*/  LDL.LU R5, [R1+0x73c] ;  /* 0x00073c0001057983 */ /* 0x000f680000300800 */
[----:B------:R-:W-:Y:S04]  /*4e830*/  STL [R1+0xdb0], R27 ;  /* 0x000db01b01007387 */ /* 0x000fe80000100800 */
[----:B------:R2:W-:Y:S04]  /*4e840*/  LDGSTS.E [R2+0x2e800], [R6.64], P1 ;  /* 0x2e80000006027fae */ /* 0x0005e80008921848 */
[----:B-1----:R-:W5:Y:S01]  /*4e850*/  LDL.LU R23, [R1+0x744] ;  /* 0x0007440001177983 */ /* 0x002f620000300800 */
[----:B--2---:R-:W-:-:S03]  /*4e860*/  IMAD.MOV.U32 R6, RZ, RZ, R24 ;  /* 0x000000ffff067224 */ /* 0x004fc600078e0018 */
[----:B------:R-:W2:Y:S04]  /*4e870*/  LDL.LU R24, [R1+0x738] ;  /* 0x0007380001187983 */ /* 0x000ea80000300800 */
[----:B------:R-:W2:Y:S01]  /*4e880*/  LDL.LU R29, [R1+0x740] ;  /* 0x00074000011d7983 */ /* 0x000ea20000300800 */
[----:B----4-:R-:W-:Y:S01]  /*4e890*/  IADD3 R21, P2, R21, UR7, RZ ;  /* 0x0000000715157c10 */ /* 0x010fe2000ff5e0ff */
[----:B------:R-:W-:Y:S01]  /*4e8a0*/  IMAD.MOV.U32 R7, RZ, RZ, R27 ;  /* 0x000000ffff077224 */ /* 0x000fe200078e001b */
[----:B------:R-:W-:-:S03]  /*4e8b0*/  IADD3 R0, P3, R0, UR7, RZ ;  /* 0x0000000700007c10 */ /* 0x000fc6000ff7e0ff */
[----:B------:R-:W-:Y:S04]  /*4e8c0*/  STL [R1+0xe2c], R21 ;  /* 0x000e2c1501007387 */ /* 0x000fe80000100800 */
[----:B------:R1:W-:Y:S01]  /*4e8d0*/  LDGSTS.E [R2+0x2e900], [R6.64], P0 ;  /* 0x2e90000006027fae */ /* 0x0003e20008121848 */
[----:B------:R-:W-:Y:S01]  /*4e8e0*/  IMAD.SHL.U32 R85, R31, 0x4, RZ ;  /* 0x000000041f557824 */ /* 0x000fe200078e00ff */
[----:B-1----:R-:W-:-:S04]  /*4e8f0*/  MOV R6, R21 ;  /* 0x0000001500067202 */ /* 0x002fc80000000f00 */
[----:B------:R-:W-:Y:S02]  /*4e900*/  LOP3.LUT R31, R85, 0x50, RZ, 0x3c, !PT ;  /* 0x00000050551f7812 */ /* 0x000fe400078e3cff */
[----:B---3--:R-:W-:-:S05]  /*4e910*/  IADD3.X R25, R25, UR6, RZ, P2, !PT ;  /* 0x0000000619197c10 */ /* 0x008fca00097fe4ff */
[----:B------:R1:W-:Y:S01]  /*4e920*/  STL [R1+0xe28], R25 ;  /* 0x000e281901007387 */ /* 0x0003e20000100800 */
[----:B------:R-:W-:Y:S01]  /*4e930*/  IMAD.MOV.U32 R7, RZ, RZ, R25 ;  /* 0x000000ffff077224 */ /* 0x000fe200078e0019 */
[----:B------:R-:W-:Y:S02]  /*4e940*/  IADD3.X R26, R26, UR6, RZ, P3, !PT ;  /* 0x000000061a1a7c10 */ /* 0x000fe40009ffe4ff */
[----:B------:R3:W-:Y:S04]  /*4e950*/  STL [R1+0xe34], R0 ;  /* 0x000e340001007387 */ /* 0x0007e80000100800 */
[----:B------:R4:W-:Y:S04]  /*4e960*/  LDGSTS.E [R2+0x2f800], [R6.64], P1 ;  /* 0x2f80000006027fae */ /* 0x0009e80008921848 */
[----:B-1----:R-:W2:Y:S04]  /*4e970*/  LDL.LU R25, [R1+0x7bc] ;  /* 0x0007bc0001197983 */ /* 0x002ea80000300800 */
[----:B------:R1:W-:Y:S04]  /*4e980*/  STL [R1+0xe30], R26 ;  /* 0x000e301a01007387 */ /* 0x0003e80000100800 */
[----:B------:R-:W2:Y:S01]  /*4e990*/  LDL.LU R21, [R1+0x7c4] ;  /* 0x0007c40001157983 */ /* 0x000ea20000300800 */
[----:B------:R-:W-:-:S03]  /*4e9a0*/  IADD3 R22, P2, R22, UR7, RZ ;  /* 0x0000000716167c10 */ /* 0x000fc6000ff5e0ff */
[----:B------:R-:W2:Y:S01]  /*4e9b0*/  LDL.LU R27, [R1+0x7b8] ;  /* 0x0007b800011b7983 */ /* 0x000ea20000300800 */
[----:B----4-:R-:W-:Y:S01]  /*4e9c0*/  IMAD.MOV.U32 R6, RZ, RZ, R0 ;  /* 0x000000ffff067224 */ /* 0x010fe200078e0000 */
[----:B------:R-:W-:Y:S01]  /*4e9d0*/  MOV R7, R26 ;  /* 0x0000001a00077202 */ /* 0x000fe20000000f00 */
[----:B---3--:R-:W-:Y:S01]  /*4e9e0*/  IMAD.U32 R0, RZ, RZ, UR5 ;  /* 0x00000005ff007e24 */ /* 0x008fe2000f8e00ff */
[----:B-1----:R-:W3:Y:S01]  /*4e9f0*/  LDL.LU R26, [R1+0x7c0] ;  /* 0x0007c000011a7983 */ /* 0x002ee20000300800 */
[----:B------:R-:W-:-:S03]  /*4ea00*/  IADD3 R20, P3, R20, UR7, RZ ;  /* 0x0000000714147c10 */ /* 0x000fc6000ff7e0ff */
[----:B------:R1:W-:Y:S01]  /*4ea10*/  LDGSTS.E [R2+0x2f900], [R6.64], P0 ;  /* 0x2f90000006027fae */ /* 0x0003e20008121848 */
[----:B------:R-:W-:-:S03]  /*4ea20*/  LEA R0, R0, R31, 0x10 ;  /* 0x0000001f00007211 */ /* 0x000fc600078e80ff */
[----:B------:R4:W-:Y:S04]  /*4ea30*/  STL [R1+0x6bc], R22 ;  /* 0x0006bc1601007387 */ /* 0x0009e80000100800 */
[----:B------:R-:W-:Y:S01]  /*4ea40*/  STL [R1+0x6c4], R20 ;  /* 0x0006c41401007387 */ /* 0x000fe20000100800 */
[----:B-1----:R-:W-:Y:S01]  /*4ea50*/  IMAD.MOV.U32 R6, RZ, RZ, R22 ;  /* 0x000000ffff067224 */ /* 0x002fe200078e0016 */
[----:B------:R-:W-:-:S05]  /*4ea60*/  IADD3.X R30, R30, UR6, RZ, P2, !PT ;  /* 0x000000061e1e7c10 */ /* 0x000fca00097fe4ff */
[----:B------:R-:W-:Y:S01]  /*4ea70*/  IMAD.MOV.U32 R7, RZ, RZ, R30 ;  /* 0x000000ffff077224 */ /* 0x000fe200078e001e */
[----:B------:R-:W-:Y:S04]  /*4ea80*/  STL [R1+0x6b8], R30 ;  /* 0x0006b81e01007387 */ /* 0x000fe80000100800 */
[----:B----4-:R-:W4:Y:S04]  /*4ea90*/  LDL.LU R22, [R1+0x83c] ;  /* 0x00083c0001167983 */ /* 0x010f280000300800 */
[----:B------:R-:W4:Y:S01]  /*4eaa0*/  LDL.LU R2, [R1+0x844] ;  /* 0x0008440001027983 */ /* 0x000f220000300800 */
[----:B------:R-:W-:-:S03]  /*4eab0*/  IADD3.X R28, R28, UR6, RZ, P3, !PT ;  /* 0x000000061c1c7c10 */ /* 0x000fc60009ffe4ff */
[----:B------:R1:W-:Y:S04]  /*4eac0*/  LDGSTS.E [R0+0x20a00], [R6.64], P1 ;  /* 0x20a0000006007fae */ /* 0x0003e80008921848 */
[----:B------:R1:W-:Y:S02]  /*4ead0*/  STL [R1+0x6c0], R28 ;  /* 0x0006c01c01007387 */ /* 0x0003e40000100800 */
[----:B-1----:R-:W-:Y:S02]  /*4eae0*/  IMAD.MOV.U32 R7, RZ, RZ, R28 ;  /* 0x000000ffff077224 */ /* 0x002fe400078e001c */
[----:B------:R-:W4:Y:S01]  /*4eaf0*/  LDL.LU R28, [R1+0x838] ;  /* 0x00083800011c7983 */ /* 0x000f220000300800 */
[----:B------:R-:W-:-:S03]  /*4eb00*/  MOV R6, R20 ;  /* 0x0000001400067202 */ /* 0x000fc60000000f00 */
[----:B------:R-:W4:Y:S04]  /*4eb10*/  LDL.LU R20, [R1+0x840] ;  /* 0x0008400001147983 */ /* 0x000f280000300800 */
[----:B------:R1:W-:Y:S01]  /*4eb20*/  LDGSTS.E [R0+0x20b00], [R6.64], P0 ;  /* 0x20b0000006007fae */ /* 0x0003e20008121848 */
[----:B-----5:R-:W-:-:S05]  /*4eb30*/  IADD3 R5, P2, R5, UR7, RZ ;  /* 0x0000000705057c10 */ /* 0x020fca000ff5e0ff */
[----:B------:R-:W-:Y:S01]  /*4eb40*/  STL [R1+0x73c], R5 ;  /* 0x00073c0501007387 */ /* 0x000fe20000100800 */
[----:B-1----:R-:W-:Y:S01]  /*4eb50*/  IMAD.MOV.U32 R6, RZ, RZ, R5 ;  /* 0x000000ffff067224 */ /* 0x002fe200078e0005 */
[----:B------:R-:W-:Y:S02]  /*4eb60*/  IADD3 R23, P3, R23, UR7, RZ ;  /* 0x0000000717177c10 */ /* 0x000fe4000ff7e0ff */
[----:B--2---:R-:W-:Y:S02]  /*4eb70*/  IADD3.X R24, R24, UR6, RZ, P2, !PT ;  /* 0x0000000618187c10 */ /* 0x004fe400097fe4ff */
[----:B------:R-:W-:-:S03]  /*4eb80*/  IADD3.X R29, R29, UR6, RZ, P3, !PT ;  /* 0x000000061d1d7c10 */ /* 0x000fc60009ffe4ff */
[----:B------:R1:W-:Y:S01]  /*4eb90*/  STL [R1+0x738], R24 ;  /* 0x0007381801007387 */ /* 0x0003e20000100800 */
[----:B------:R-:W-:-:S03]  /*4eba0*/  MOV R7, R24 ;  /* 0x0000001800077202 */ /* 0x000fc60000000f00 */
[----:B------:R-:W-:Y:S04]  /*4ebb0*/  STL [R1+0x744], R23 ;  /* 0x0007441701007387 */ /* 0x000fe80000100800 */
[----:B------:R2:W-:Y:S04]  /*4ebc0*/  LDGSTS.E [R0+0x21a00], [R6.64], P1 ;  /* 0x21a0000006007fae */ /* 0x0005e80008921848 */
[----:B-1----:R-:W5:Y:S04]  /*4ebd0*/  LDL.LU R24, [R1+0x8bc] ;  /* 0x0008bc0001187983 */ /* 0x002f680000300800 */
[----:B------:R1:W-:Y:S04]  /*4ebe0*/  STL [R1+0x740], R29 ;  /* 0x0007401d01007387 */ /* 0x0003e80000100800 */
[----:B------:R-:W5:Y:S01]  /*4ebf0*/  LDL.LU R5, [R1+0x8c4] ;  /* 0x0008c40001057983 */ /* 0x000f620000300800 */
[----:B--2---:R-:W-:-:S03]  /*4ec00*/  IMAD.MOV.U32 R7, RZ, RZ, R29 ;  /* 0x000000ffff077224 */ /* 0x004fc600078e001d */
[----:B-1----:R-:W2:Y:S01]  /*4ec10*/  LDL.LU R29, [R1+0x8b8] ;  /* 0x0008b800011d7983 */ /* 0x002ea20000300800 */
[----:B------:R-:W-:-:S03]  /*4ec20*/  IMAD.MOV.U32 R6, RZ, RZ, R23 ;  /* 0x000000ffff067224 */ /* 0x000fc600078e0017 */
[----:B------:R-:W2:Y:S04]  /*4ec30*/  LDL.LU R23, [R1+0x8c0] ;  /* 0x0008c00001177983 */ /* 0x000ea80000300800 */
[----:B------:R1:W-:Y:S01]  /*4ec40*/  LDGSTS.E [R0+0x21b00], [R6.64], P0 ;  /* 0x21b0000006007fae */ /* 0x0003e20008121848 */
[----:B------:R-:W-:Y:S02]  /*4ec50*/  IADD3 R25, P2, R25, UR7, RZ ;  /* 0x0000000719197c10 */ /* 0x000fe4000ff5e0ff */
[----:B------:R-:W-:Y:S02]  /*4ec60*/  IADD3 R21, P3, R21, UR7, RZ ;  /* 0x0000000715157c10 */ /* 0x000fe4000ff7e0ff */
[----:B------:R-:W-:Y:S01]  /*4ec70*/  IADD3.X R27, R27, UR6, RZ, P2, !PT ;  /* 0x000000061b1b7c10 */ /* 0x000fe200097fe4ff */
[----:B------:R3:W-:Y:S01]  /*4ec80*/  STL [R1+0x7bc], R25 ;  /* 0x0007bc1901007387 */ /* 0x0007e20000100800 */
[----:B-1----:R-:W-:-:S02]  /*4ec90*/  MOV R6, R25 ;  /* 0x0000001900067202 */ /* 0x002fc40000000f00 */
[----:B---3--:R-:W-:Y:S01]  /*4eca0*/  IADD3.X R26, R26, UR6, RZ, P3, !PT ;  /* 0x000000061a1a7c10 */ /* 0x008fe20009ffe4ff */
[----:B------:R1:W-:Y:S04]  /*4ecb0*/  STL [R1+0x7b8], R27 ;  /* 0x0007b81b01007387 */ /* 0x0003e80000100800 */
[----:B------:R3:W-:Y:S01]  /*4ecc0*/  STL [R1+0x7c4], R21 ;  /* 0x0007c41501007387 */ /* 0x0007e20000100800 */
[----:B------:R-:W-:-:S03]  /*4ecd0*/  IMAD.MOV.U32 R7, RZ, RZ, R27 ;  /* 0x000000ffff077224 */ /* 0x000fc600078e001b */
[----:B------:R-:W2:Y:S04]  /*4ece0*/  LDL.LU R25, [R1+0x93c] ;  /* 0x00093c0001197983 */ /* 0x000ea80000300800 */
[----:B------:R3:W-:Y:S04]  /*4ecf0*/  STL [R1+0x7c0], R26 ;  /* 0x0007c01a01007387 */ /* 0x0007e80000100800 */
[----:B------:R-:W2:Y:S04]  /*4ed00*/  LDL.LU R30, [R1+0x944] ;  /* 0x00094400011e7983 */ /* 0x000ea80000300800 */
[----:B-1----:R-:W2:Y:S04]  /*4ed10*/  LDL.LU R27, [R1+0x938] ;  /* 0x00093800011b7983 */ /* 0x002ea80000300800 */
[----:B------:R1:W-:Y:S04]  /*4ed20*/  LDGSTS.E [R0+0x22a00], [R6.64], P1 ;  /* 0x22a0000006007fae */ /* 0x0003e80008921848 */
[----:B------:R-:W2:Y:S01]  /*4ed30*/  LDL.LU R31, [R1+0x940] ;  /* 0x00094000011f7983 */ /* 0x000ea20000300800 */
[----:B----4-:R-:W-:Y:S01]  /*4ed40*/  IADD3 R22, P2, R22, UR7, RZ ;  /* 0x0000000716167c10 */ /* 0x010fe2000ff5e0ff */
[----:B-1----:R-:W-:Y:S01]  /*4ed50*/  IMAD.MOV.U32 R6, RZ, RZ, R21 ;  /* 0x000000ffff067224 */ /* 0x002fe200078e0015 */
[----:B------:R-:W-:Y:S01]  /*4ed60*/  MOV R7, R26 ;  /* 0x0000001a00077202 */ /* 0x000fe20000000f00 */
[----:B---3--:R-:W3:Y:S01]  /*4ed70*/  LDL.LU R21, [R1+0x9bc] ;  /* 0x0009bc0001157983 */ /* 0x008ee20000300800 */
[----:B------:R-:W-:-:S03]  /*4ed80*/  IADD3 R2, P3, R2, UR7, RZ ;  /* 0x0000000702027c10 */ /* 0x000fc6000ff7e0ff */
[----:B------:R-:W4:Y:S04]  /*4ed90*/  LDL.LU R26, [R1+0x9c4] ;  /* 0x0009c400011a7983 */ /* 0x000f280000300800 */
[----:B------:R1:W-:Y:S04]  /*4eda0*/  STL [R1+0x83c], R22 ;  /* 0x00083c1601007387 */ /* 0x0003e80000100800 */
[----:B------:R1:W-:Y:S01]  /*4edb0*/  LDGSTS.E [R0+0x22b00], [R6.64], P0 ;  /* 0x22b0000006007fae */ /* 0x0003e20008121848 */
[----:B------:R-:W-:Y:S02]  /*4edc0*/  IADD3.X R28, R28, UR6, RZ, P2, !PT ;  /* 0x000000061c1c7c10 */ /* 0x000fe400097fe4ff */
[----:B------:R-:W-:-:S03]  /*4edd0*/  IADD3.X R20, R20, UR6, RZ, P3, !PT ;  /* 0x0000000614147c10 */ /* 0x000fc60009ffe4ff */
[----:B------:R1:W-:Y:S02]  /*4ede0*/  STL [R1+0x838], R28 ;  /* 0x0008381c01007387 */ /* 0x0003e40000100800 */
[----:B-1----:R-:W-:Y:S02]  /*4edf0*/  IMAD.MOV.U32 R6, RZ, RZ, R22 ;  /* 0x000000ffff067224 */ /* 0x002fe400078e0016 */
[----:B------:R1:W-:Y:S04]  /*4ee00*/  STL [R1+0x844], R2 ;  /* 0x0008440201007387 */ /* 0x0003e80000100800 */
[----:B------:R-:W4:Y:S01]  /*4ee10*/  LDL.LU R22, [R1+0x9b8] ;  /* 0x0009b80001167983 */ /* 0x000f220000300800 */
[----:B------:R-:W-:-:S03]  /*4ee20*/  IMAD.MOV.U32 R7, RZ, RZ, R28 ;  /* 0x000000ffff077224 */ /* 0x000fc600078e001c */
[----:B------:R1:W-:Y:S04]  /*4ee30*/  STL [R1+0x840], R20 ;  /* 0x0008401401007387 */ /* 0x0003e80000100800 */
        /* <DEDUP_REMOVED lines=16> */
[----:B-----5:R-:W2:Y:S04]  /*4ef40*/  LDL.LU R24, [R1+0xa38] ;  /* 0x000a380001187983 */ /* 0x020ea80000300800 */
[----:B------:R5:W-:Y:S04]  /*4ef50*/  STL [R1+0x8c0], R23 ;  /* 0x0008c01701007387 */ /* 0x000be80000100800 */
[----:B-1----:R-:W2:Y:S04]  /*4ef60*/  LDL.LU R29, [R1+0xa40] ;  /* 0x000a4000011d7983 */ /* 0x002ea80000300800 */
[----:B------:R1:W-:Y:S02]  /*4ef70*/  LDGSTS.E [R0+0x24a00], [R6.64], P1 ;  /* 0x24a0000006007fae */ /* 0x0003e40008921848 */
[----:B-1----:R-:W-:-:S02]  /*4ef80*/  IMAD.MOV.U32 R6, RZ, RZ, R5 ;  /* 0x000000ffff067224 */ /* 0x002fc400078e0005 */
[----:B------:R-:W-:Y:S02]  /*4ef90*/  IMAD.MOV.U32 R7, RZ, RZ, R23 ;  /* 0x000000ffff077224 */ /* 0x000fe400078e0017 */
[----:B-----5:R-:W5:Y:S04]  /*4efa0*/  LDL.LU R23, [R1+0xabc] ;  /* 0x000abc0001177983 */ /* 0x020f680000300800 */
[----:B------:R-:W5:Y:S04]  /*4efb0*/  LDL.LU R5, [R1+0xac4] ;  /* 0x000ac40001057983 */ /* 0x000f680000300800 */
[----:B------:R1:W-:Y:S01]  /*4efc0*/  LDGSTS.E [R0+0x24b00], [R6.64], P0 ;  /* 0x24b0000006007fae */ /* 0x0003e20008121848 */
[----:B------:R-:W-:-:S04]  /*4efd0*/  IADD3 R25, P2, R25, UR7, RZ ;  /* 0x0000000719197c10 */ /* 0x000fc8000ff5e0ff */
[----:B-1----:R-:W-:Y:S01]  /*4efe0*/  MOV R6, R25 ;  /* 0x0000001900067202 */ /* 0x002fe20000000f00 */
[----:B------:R-:W-:Y:S01]  /*4eff0*/  STL [R1+0x93c], R25 ;  /* 0x00093c1901007387 */ /* 0x000fe20000100800 */
[----:B------:R-:W-:Y:S02]  /*4f000*/  IADD3 R30, P3, R30, UR7, RZ ;  /* 0x000000071e1e7c10 */ /* 0x000fe4000ff7e0ff */
[----:B------:R-:W-:-:S05]  /*4f010*/  IADD3.X R27, R27, UR6, RZ, P2, !PT ;  /* 0x000000061b1b7c10 */ /* 0x000fca00097fe4ff */
[----:B------:R-:W-:Y:S01]  /*4f020*/  IMAD.MOV.U32 R7, RZ, RZ, R27 ;  /* 0x000000ffff077224 */ /* 0x000fe200078e001b */
[----:B------:R1:W-:Y:S01]  /*4f030*/  STL [R1+0x938], R27 ;  /* 0x0009381b01007387 */ /* 0x0003e20000100800 */
[----:B------:R-:W-:-:S03]  /*4f040*/  IADD3.X R31, R31, UR6, RZ, P3, !PT ;  /* 0x000000061f1f7c10 */ /* 0x000fc60009ffe4ff */
[----:B------:R-:W-:Y:S04]  /*4f050*/  STL [R1+0x944], R30 ;  /* 0x0009441e01007387 */ /* 0x000fe80000100800 */
[----:B------:R4:W-:Y:S04]  /*4f060*/  LDGSTS.E [R0+0x25a00], [R6.64], P1 ;  /* 0x25a0000006007fae */ /* 0x0009e80008921848 */
[----:B-1----:R-:W5:Y:S01]  /*4f070*/  LDL.LU R27, [R1+0xab8] ;  /* 0x000ab800011b7983 */ /* 0x002f620000300800 */
[----:B---3--:R-:W-:-:S03]  /*4f080*/  IADD3 R21, P2, R21, UR7, RZ ;  /* 0x0000000715157c10 */ /* 0x008fc6000ff5e0ff */
[----:B------:R-:W-:Y:S01]  /*4f090*/  STL [R1+0x940], R31 ;  /* 0x0009401f01007387 */ /* 0x000fe20000100800 */
[----:B----4-:R-:W-:Y:S01]  /*4f0a0*/  IADD3 R26, P3, R26, UR7, RZ ;  /* 0x000000071a1a7c10 */ /* 0x010fe2000ff7e0ff */
[----:B------:R-:W-:Y:S01]  /*4f0b0*/  IMAD.MOV.U32 R6, RZ, RZ, R30 ;  /* 0x000000ffff067224 */ /* 0x000fe200078e001e */
[----:B------:R-:W-:Y:S01]  /*4f0c0*/  MOV R7, R31 ;  /* 0x0000001f00077202 */ /* 0x000fe20000000f00 */
[----:B------:R-:W3:Y:S04]  /*4f0d0*/  LDL.LU R25, [R1+0xac0] ;  /* 0x000ac00001197983 */ /* 0x000ee80000300800 */
[----:B------:R1:W-:Y:S04]  /*4f0e0*/  LDGSTS.E [R0+0x25b00], [R6.64], P0 ;  /* 0x25b0000006007fae */ /* 0x0003e80008121848 */
[----:B------:R-:W-:Y:S01]  /*4f0f0*/  STL [R1+0x9bc], R21 ;  /* 0x0009bc1501007387 */ /* 0x000fe20000100800 */
[----:B-1----:R-:W-:Y:S01]  /*4f100*/  IMAD.MOV.U32 R6, RZ, RZ, R21 ;  /* 0x000000ffff067224 */ /* 0x002fe200078e0015 */
[----:B------:R-:W-:-:S05]  /*4f110*/  IADD3.X R22, R22, UR6, RZ, P2, !PT ;  /* 0x0000000616167c10 */ /* 0x000fca00097fe4ff */
[----:B------:R-:W-:Y:S01]  /*4f120*/  IMAD.MOV.U32 R7, RZ, RZ, R22 ;  /* 0x000000ffff077224 */ /* 0x000fe200078e0016 */
[----:B------:R1:W-:Y:S01]  /*4f130*/  STL [R1+0x9b8], R22 ;  /* 0x0009b81601007387 */ /* 0x0003e20000100800 */
[----:B------:R-:W-:-:S03]  /*4f140*/  IADD3.X R28, R28, UR6, RZ, P3, !PT ;  /* 0x000000061c1c7c10 */ /* 0x000fc60009ffe4ff */
[----:B------:R4:W-:Y:S04]  /*4f150*/  STL [R1+0x9c4], R26 ;  /* 0x0009c41a01007387 */ /* 0x0009e80000100800 */
[----:B------:R4:W-:Y:S04]  /*4f160*/  LDGSTS.E [R0+0x26a00], [R6.64], P1 ;  /* 0x26a0000006007fae */ /* 0x0009e80008921848 */
[----:B-1----:R-:W3:Y:S04]  /*4f170*/  LDL.LU R22, [R1+0xb3c] ;  /* 0x000b3c0001167983 */ /* 0x002ee80000300800 */
[----:B------:R1:W-:Y:S04]  /*4f180*/  STL [R1+0x9c0], R28 ;  /* 0x0009c01c01007387 */ /* 0x0003e80000100800 */
[----:B------:R-:W3:Y:S01]  /*4f190*/  LDL.LU R21, [R1+0xb44] ;  /* 0x000b440001157983 */ /* 0x000ee20000300800 */
[----:B----4-:R-:W-:-:S03]  /*4f1a0*/  MOV R6, R26 ;  /* 0x0000001a00067202 */ /* 0x010fc60000000f00 */
[----:B------:R-:W3:Y:S01]  /*4f1b0*/  LDL.LU R26, [R1+0xb38] ;  /* 0x000b3800011a7983 */ /* 0x000ee20000300800 */
[----:B------:R-:W-:Y:S01]  /*4f1c0*/  IMAD.MOV.U32 R7, RZ, RZ, R28 ;  /* 0x000000ffff077224 */ /* 0x000fe200078e001c */
[----:B------:R-:W-:Y:S02]  /*4f1d0*/  IADD3 R2, P2, R2, UR7, RZ ;  /* 0x0000000702027c10 */ /* 0x000fe4000ff5e0ff */
[----:B-1----:R-:W3:Y:S01]  /*4f1e0*/  LDL.LU R28, [R1+0xb40] ;  /* 0x000b4000011c7983 */ /* 0x002ee20000300800 */
[----:B------:R-:W-:-:S03]  /*4f1f0*/  IADD3 R20, P3, R20, UR7, RZ ;  /* 0x0000000714147c10 */ /* 0x000fc6000ff7e0ff */
[----:B------:R1:W-:Y:S04]  /*4f200*/  LDGSTS.E [R0+0x26b00], [R6.64], P0 ;  /* 0x26b0000006007fae */ /* 0x0003e80008121848 */
[----:B------:R-:W-:Y:S01]  /*4f210*/  STL [R1+0xa3c], R2 ;  /* 0x000a3c0201007387 */ /* 0x000fe20000100800 */
        /* <DEDUP_REMOVED lines=17> */
[----:B------:R5:W-:Y:S01]  /*4f330*/  STL [R1+0xabc], R23 ;  /* 0x000abc1701007387 */ /* 0x000be20000100800 */
[----:B-1----:R-:W-:Y:S02]  /*4f340*/  MOV R6, R23 ;  /* 0x0000001700067202 */ /* 0x002fe40000000f00 */
[----:B------:R-:W-:-:S05]  /*4f350*/  IADD3.X R27, R27, UR6, RZ, P2, !PT ;  /* 0x000000061b1b7c10 */ /* 0x000fca00097fe4ff */
[----:B------:R1:W-:Y:S01]  /*4f360*/  STL [R1+0xab8], R27 ;  /* 0x000ab81b01007387 */ /* 0x0003e20000100800 */
[----:B---3--:R-:W-:-:S03]  /*4f370*/  IADD3.X R25, R25, UR6, RZ, P3, !PT ;  /* 0x0000000619197c10 */ /* 0x008fc60009ffe4ff */
[----:B------:R3:W-:Y:S01]  /*4f380*/  STL [R1+0xac4], R5 ;  /* 0x000ac40501007387 */ /* 0x0007e20000100800 */
[----:B------:R-:W-:-:S03]  /*4f390*/  IMAD.MOV.U32 R7, RZ, RZ, R27 ;  /* 0x000000ffff077224 */ /* 0x000fc600078e001b */
[----:B-----5:R-:W5:Y:S04]  /*4f3a0*/  LDL.LU R23, [R1+0xc3c] ;  /* 0x000c3c0001177983 */ /* 0x020f680000300800 */
[----:B------:R3:W-:Y:S04]  /*4f3b0*/  STL [R1+0xac0], R25 ;  /* 0x000ac01901007387 */ /* 0x0007e80000100800 */
[----:B------:R-:W5:Y:S04]  /*4f3c0*/  LDL.LU R30, [R1+0xc44] ;  /* 0x000c4400011e7983 */ /* 0x000f680000300800 */
[----:B-1----:R-:W5:Y:S04]  /*4f3d0*/  LDL.LU R27, [R1+0xc38] ;  /* 0x000c3800011b7983 */ /* 0x002f680000300800 */
[----:B------:R1:W-:Y:S04]  /*4f3e0*/  LDGSTS.E [R0+0x28a00], [R6.64], P1 ;  /* 0x28a0000006007fae */ /* 0x0003e80008921848 */
[----:B------:R-:W5:Y:S01]  /*4f3f0*/  LDL.LU R31, [R1+0xc40] ;  /* 0x000c4000011f7983 */ /* 0x000f620000300800 */
        /* <DEDUP_REMOVED lines=8> */
[----:B------:R1:W-:Y:S02]  /*4f480*/  STL [R1+0xb3c], R22 ;  /* 0x000b3c1601007387 */ /* 0x0003e40000100800 */
[----:B-1----:R-:W-:Y:S01]  /*4f490*/  IMAD.MOV.U32 R6, RZ, RZ, R22 ;  /* 0x000000ffff067224 */ /* 0x002fe200078e0016 */
[----:B------:R-:W-:Y:S01]  /*4f4a0*/  IADD3.X R28, R28, UR6, RZ, P3, !PT ;  /* 0x000000061c1c7c10 */ /* 0x000fe20009ffe4ff */
[----:B------:R1:W-:Y:S04]  /*4f4b0*/  STL [R1+0xb38], R26 ;  /* 0x000b381a01007387 */ /* 0x0003e80000100800 */
[----:B------:R1:W-:Y:S04]  /*4f4c0*/  STL [R1+0xb44], R21 ;  /* 0x000b441501007387 */ /* 0x0003e80000100800 */
[----:B------:R-:W3:Y:S01]  /*4f4d0*/  LDL.LU R22, [R1+0xcb8] ;  /* 0x000cb80001167983 */ /* 0x000ee20000300800 */
[----:B------:R-:W-:-:S03]  /*4f4e0*/  IMAD.MOV.U32 R7, RZ, RZ, R26 ;  /* 0x000000ffff077224 */ /* 0x000fc600078e001a */
[----:B------:R1:W-:Y:S04]  /*4f4f0*/  STL [R1+0xb40], R28 ;  /* 0x000b401c01007387 */ /* 0x0003e80000100800 */
        /* <DEDUP_REMOVED lines=25> */
[----:B-----5:R-:W-:-:S04]  /*4f690*/  IADD3 R23, P2, R23, UR7, RZ ;  /* 0x0000000717177c10 */ /* 0x020fc8000ff5e0ff */
[----:B-1----:R-:W-:Y:S01]  /*4f6a0*/  MOV R6, R23 ;  /* 0x0000001700067202 */ /* 0x002fe20000000f00 */
[----:B------:R-:W-:Y:S01]  /*4f6b0*/  STL [R1+0xc3c], R23 ;  /* 0x000c3c1701007387 */ /* 0x000fe20000100800 */
[----:B------:R-:W-:Y:S02]  /*4f6c0*/  IADD3 R30, P3, R30, UR7, RZ ;  /* 0x000000071e1e7c10 */ /* 0x000fe4000ff7e0ff */
[----:B------:R-:W-:-:S05]  /*4f6d0*/  IADD3.X R27, R27, UR6, RZ, P2, !PT ;  /* 0x000000061b1b7c10 */ /* 0x000fca00097fe4ff */
[----:B------:R1:W-:Y:S01]  /*4f6e0*/  STL [R1+0xc38], R27 ;  /* 0x000c381b01007387 */ /* 0x0003e20000100800 */
[----:B------:R-:W-:Y:S01]  /*4f6f0*/  IMAD.MOV.U32 R7, RZ, RZ, R27 ;  /* 0x000000ffff077224 */ /* 0x000fe200078e001b */
[----:B------:R-:W-:Y:S02]  /*4f700*/  IADD3.X R31, R31, UR6, RZ, P3, !PT ;  /* 0x000000061f1f7c10 */ /* 0x000fe40009ffe4ff */
[----:B------:R-:W-:Y:S04]  /*4f710*/  STL [R1+0xc44], R30 ;  /* 0x000c441e01007387 */ /* 0x000fe80000100800 */
[----:B------:R5:W-:Y:S04]  /*4f720*/  LDGSTS.E [R0+0x2ba00], [R6.64], P1 ;  /* 0x2ba0000006007fae */ /* 0x000be80008921848 */
[----:B-1----:R-:W4:Y:S01]  /*4f730*/  LDL.LU R27, [R1+0xdb8] ;  /* 0x000db800011b7983 */ /* 0x002f220000300800 */
[----:B---3--:R-:W-:-:S03]  /*4f740*/  IADD3 R5, P2, R5, UR7, RZ ;  /* 0x0000000705057c10 */ /* 0x008fc6000ff5e0ff */
[----:B------:R-:W-:Y:S01]  /*4f750*/  STL [R1+0xc40], R31 ;  /* 0x000c401f01007387 */ /* 0x000fe20000100800 */
[----:B------:R-:W-:-:S03]  /*4f760*/  IADD3 R25, P3, R25, UR7, RZ ;  /* 0x0000000719197c10 */ /* 0x000fc6000ff7e0ff */
[----:B------:R-:W3:Y:S01]  /*4f770*/  LDL.LU R23, [R1+0xdc0] ;  /* 0x000dc00001177983 */ /* 0x000ee20000300800 */
[----:B-----5:R-:W-:Y:S01]  /*4f780*/  IMAD.MOV.U32 R6, RZ, RZ, R30 ;  /* 0x000000ffff067224 */ /* 0x020fe200078e001e */
[----:B------:R-:W-:Y:S02]  /*4f790*/  MOV R7, R31 ;  /* 0x0000001f00077202 */ /* 0x000fe40000000f00 */
[----:B------:R-:W-:Y:S04]  /*4f7a0*/  STL [R1+0xcbc], R5 ;  /* 0x000cbc0501007387 */ /* 0x000fe80000100800 */
[----:B------:R1:W-:Y:S01]  /*4f7b0*/  LDGSTS.E [R0+0x2bb00], [R6.64], P0 ;  /* 0x2bb0000006007fae */ /* 0x0003e20008121848 */
[----:B------:R-:W-:Y:S01]  /*4f7c0*/  IADD3.X R22, R22, UR6, RZ, P2, !PT ;  /* 0x0000000616167c10 */ /* 0x000fe200097fe4ff */
[----:B-1----:R-:W-:-:S04]  /*4f7d0*/  IMAD.MOV.U32 R6, RZ, RZ, R5 ;  /* 0x000000ffff067224 */ /* 0x002fc800078e0005 */
        /* <DEDUP_REMOVED lines=8> */
[----:B-----5:R-:W-:-:S03]  /*4f860*/  MOV R6, R25 ;  /* 0x0000001900067202 */ /* 0x020fc60000000f00 */
[----:B------:R-:W3:Y:S01]  /*4f870*/  LDL.LU R25, [R1+0xe38] ;  /* 0x000e380001197983 */ /* 0x000ee20000300800 */
[----:B------:R-:W-:Y:S01]  /*4f880*/  IMAD.MOV.U32 R7, RZ, RZ, R26 ;  /* 0x000000ffff077224 */ /* 0x000fe200078e001a */
[----:B------:R-:W-:Y:S02]  /*4f890*/  IADD3 R21, P2, R21, UR7, RZ ;  /* 0x0000000715157c10 */ /* 0x000fe4000ff5e0ff */
[----:B-1----:R-:W3:Y:S01]  /*4f8a0*/  LDL.LU R26, [R1+0xe40] ;  /* 0x000e4000011a7983 */ /* 0x002ee20000300800 */
[----:B------:R-:W-:-:S03]  /*4f8b0*/  IADD3 R28, P3, R28, UR7, RZ ;  /* 0x000000071c1c7c10 */ /* 0x000fc6000ff7e0ff */
[----:B------:R1:W-:Y:S04]  /*4f8c0*/  LDGSTS.E [R0+0x2cb00], [R6.64], P0 ;  /* 0x2cb0000006007fae */ /* 0x0003e80008121848 */
[----:B------:R2:W-:Y:S01]  /*4f8d0*/  STL [R1+0xd3c], R21 ;  /* 0x000d3c1501007387 */ /* 0x0005e20000100800 */
        /* <DEDUP_REMOVED lines=16> */
[----:B------:R1:W-:Y:S04]  /*4f9e0*/  STL [R1+0xdbc], R20 ;  /* 0x000dbc1401007387 */ /* 0x0003e80000100800 */
[----:B------:R4:W-:Y:S02]  /*4f9f0*/  LDGSTS.E [R0+0x2db00], [R6.64], P0 ;  /* 0x2db0000006007fae */ /* 0x0009e40008121848 */
[----:B----4-:R-:W-:Y:S02]  /*4fa00*/  MOV R6, R20 ;  /* 0x0000001400067202 */ /* 0x010fe40000000f00 */
[----:B------:R-:W-:-:S05]  /*4fa10*/  IADD3.X R27, R27, UR6, RZ, P2, !PT ;  /* 0x000000061b1b7c10 */ /* 0x000fca00097fe4ff */
[----:B------:R4:W-:Y:S01]  /*4fa20*/  STL [R1+0xdb8], R27 ;  /* 0x000db81b01007387 */ /* 0x0009e20000100800 */
[----:B---3--:R-:W-:-:S03]  /*4fa30*/  IADD3.X R23, R23, UR6, RZ, P3, !PT ;  /* 0x0000000617177c10 */ /* 0x008fc60009ffe4ff */
[----:B------:R3:W-:Y:S01]  /*4fa40*/  STL [R1+0xdc4], R2 ;  /* 0x000dc40201007387 */ /* 0x0007e20000100800 */
[----:B------:R-:W-:-:S03]  /*4fa50*/  IMAD.MOV.U32 R7, RZ, RZ, R27 ;  /* 0x000000ffff077224 */ /* 0x000fc600078e001b */
[----:B-1----:R-:W2:Y:S04]  /*4fa60*/  LDL.LU R20, [R1+0x74c] ;  /* 0x00074c0001147983 */ /* 0x002ea80000300800 */
[----:B------:R1:W-:Y:S04]  /*4fa70*/  STL [R1+0xdc0], R23 ;  /* 0x000dc01701007387 */ /* 0x0003e80000100800 */
[----:B------:R-:W2:Y:S04]  /*4fa80*/  LDL.LU R29, [R1+0x754] ;  /* 0x00075400011d7983 */ /* 0x000ea80000300800 */
[----:B----4-:R-:W4:Y:S04]  /*4fa90*/  LDL.LU R27, [R1+0x748] ;  /* 0x00074800011b7983 */ /* 0x010f280000300800 */
[----:B------:R1:W-:Y:S04]  /*4faa0*/  LDGSTS.E [R0+0x2ea00], [R6.64], P1 ;  /* 0x2ea0000006007fae */ /* 0x0003e80008921848 */
[----:B------:R-:W4:Y:S01]  /*4fab0*/  LDL.LU R30, [R1+0x750] ;  /* 0x00075000011e7983 */ /* 0x000f220000300800 */
[----:B-1----:R-:W-:Y:S01]  /*4fac0*/  IMAD.MOV.U32 R6, RZ, RZ, R2 ;  /* 0x000000ffff067224 */ /* 0x002fe200078e0002 */
[----:B------:R-:W-:-:S02]  /*4fad0*/  MOV R7, R23 ;  /* 0x0000001700077202 */ /* 0x000fc40000000f00 */
[----:B---3--:R-:W3:Y:S04]  /*4fae0*/  LDL.LU R2, [R1+0x7cc] ;  /* 0x0007cc0001027983 */ /* 0x008ee80000300800 */
[----:B------:R-:W3:Y:S01]  /*4faf0*/  LDL.LU R23, [R1+0x7d4] ;  /* 0x0007d40001177983 */ /* 0x000ee20000300800 */
[----:B------:R-:W-:-:S03]  /*4fb00*/  IADD3 R22, P2, R22, UR7, RZ ;  /* 0x0000000716167c10 */ /* 0x000fc6000ff5e0ff */
[----:B------:R1:W-:Y:S04]  /*4fb10*/  LDGSTS.E [R0+0x2eb00], [R6.64], P0 ;  /* 0x2eb0000006007fae */ /* 0x0003e80008121848 */
[----:B------:R1:W-:Y:S01]  /*4fb20*/  STL [R1+0xe3c], R22 ;  /* 0x000e3c1601007387 */ /* 0x0003e20000100800 */
[----:B------:R-:W-:Y:S02]  /*4fb30*/  IADD3 R5, P3, R5, UR7, RZ ;  /* 0x0000000705057c10 */ /* 0x000fe4000ff7e0ff */
[----:B------:R-:W-:Y:S01]  /*4fb40*/  IADD3.X R25, R25, UR6, RZ, P2, !PT ;  /* 0x0000000619197c10 */ /* 0x000fe200097fe4ff */
[----:B-1----:R-:W-:Y:S01]  /*4fb50*/  IMAD.MOV.U32 R6, RZ, RZ, R22 ;  /* 0x000000ffff067224 */ /* 0x002fe200078e0016 */
[----:B------:R-:W-:-:S03]  /*4fb60*/  IADD3.X R26, R26, UR6, RZ, P3, !PT ;  /* 0x000000061a1a7c10 */ /* 0x000fc60009ffe4ff */
        /* <DEDUP_REMOVED lines=14> */
[----:B-1----:R-:W-:Y:S01]  /*4fc50*/  IMAD.MOV.U32 R6, RZ, RZ, R21 ;  /* 0x000000ffff067224 */ /* 0x002fe200078e0015 */
[----:B------:R-:W-:Y:S02]  /*4fc60*/  IADD3 R24, P3, R24, UR7, RZ ;  /* 0x0000000718187c10 */ /* 0x000fe4000ff7e0ff */
[----:B--2---:R-:W-:Y:S02]  /*4fc70*/  IADD3.X R28, R28, UR6, RZ, P2, !PT ;  /* 0x000000061c1c7c10 */ /* 0x004fe400097fe4ff */
[----:B------:R-:W-:-:S03]  /*4fc80*/  IADD3.X R31, R31, UR6, RZ, P3, !PT ;  /* 0x000000061f1f7c10 */ /* 0x000fc60009ffe4ff */
[----:B------:R1:W-:Y:S04]  /*4fc90*/  STL [R1+0x6c8], R28 ;  /* 0x0006c81c01007387 */ /* 0x0003e80000100800 */
[----:B------:R2:W-:Y:S01]  /*4fca0*/  STL [R1+0x6d4], R24 ;  /* 0x0006d41801007387 */ /* 0x0005e20000100800 */
[----:B------:R-:W-:-:S03]  /*4fcb0*/  MOV R7, R28 ;  /* 0x0000001c00077202 */ /* 0x000fc60000000f00 */
[----:B-----5:R-:W5:Y:S04]  /*4fcc0*/  LDL.LU R21, [R1+0x848] ;  /* 0x0008480001157983 */ /* 0x020f680000300800 */
[----:B------:R-:W-:Y:S04]  /*4fcd0*/  STL [R1+0x6d0], R31 ;  /* 0x0006d01f01007387 */ /* 0x000fe80000100800 */
[----:B-1----:R-:W5:Y:S04]  /*4fce0*/  LDL.LU R28, [R1+0x850] ;  /* 0x00085000011c7983 */ /* 0x002f680000300800 */
[----:B------:R1:W-:Y:S02]  /*4fcf0*/  LDGSTS.E [R4+0x20c00], [R6.64], P1 ;  /* 0x20c0000006047fae */ /* 0x0003e40008921848 */
[----:B-1----:R-:W-:-:S02]  /*4fd00*/  IMAD.MOV.U32 R6, RZ, RZ, R24 ;  /* 0x000000ffff067224 */ /* 0x002fc400078e0018 */
[----:B------:R-:W-:Y:S01]  /*4fd10*/  IMAD.MOV.U32 R7, RZ, RZ, R31 ;  /* 0x000000ffff077224 */ /* 0x000fe200078e001f */
[----:B--2---:R-:W2:Y:S04]  /*4fd20*/  LDL.LU R24, [R1+0x8cc] ;  /* 0x0008cc0001187983 */ /* 0x004ea80000300800 */
[----:B------:R-:W2:Y:S04]  /*4fd30*/  LDL.LU R0, [R1+0x8d4] ;  /* 0x0008d40001007983 */ /* 0x000ea80000300800 */
[----:B------:R1:W-:Y:S01]  /*4fd40*/  LDGSTS.E [R4+0x20d00], [R6.64], P0 ;  /* 0x20d0000006047fae */ /* 0x0003e20008121848 */
[----:B------:R-:W-:-:S05]  /*4fd50*/  IADD3 R20, P2, R20, UR7, RZ ;  /* 0x0000000714147c10 */ /* 0x000fca000ff5e0ff */
[----:B------:R-:W-:Y:S01]  /*4fd60*/  STL [R1+0x74c], R20 ;  /* 0x00074c1401007387 */ /* 0x000fe20000100800 */
[----:B------:R-:W-:Y:S02]  /*4fd70*/  IADD3 R29, P3, R29, UR7, RZ ;  /* 0x000000071d1d7c10 */ /* 0x000fe4000ff7e0ff */
[----:B----4-:R-:W-:Y:S02]  /*4fd80*/  IADD3.X R27, R27, UR6, RZ, P2, !PT ;  /* 0x000000061b1b7c10 */ /* 0x010fe400097fe4ff */
[----:B-1----:R-:W-:-:S03]  /*4fd90*/  MOV R6, R20 ;  /* 0x0000001400067202 */ /* 0x002fc60000000f00 */
[----:B------:R1:W-:Y:S01]  /*4fda0*/  STL [R1+0x748], R27 ;  /* 0x0007481b01007387 */ /* 0x0003e20000100800 */
[----:B------:R-:W-:Y:S01]  /*4fdb0*/  IMAD.MOV.U32 R7, RZ, RZ, R27 ;  /* 0x000000ffff077224 */ /* 0x000fe200078e001b */
[----:B------:R-:W-:Y:S02]  /*4fdc0*/  IADD3.X R30, R30, UR6, RZ, P3, !PT ;  /* 0x000000061e1e7c10 */ /* 0x000fe40009ffe4ff */
[----:B------:R-:W-:Y:S04]  /*4fdd0*/  STL [R1+0x754], R29 ;  /* 0x0007541d01007387 */ /* 0x000fe80000100800 */
[----:B------:R4:W-:Y:S04]  /*4fde0*/  LDGSTS.E [R4+0x21c00], [R6.64], P1 ;  /* 0x21c0000006047fae */ /* 0x0009e80008921848 */
[----:B-1----:R-:W2:Y:S01]  /*4fdf0*/  LDL.LU R27, [R1+0x8c8] ;  /* 0x0008c800011b7983 */ /* 0x002ea20000300800 */
[----:B---3--:R-:W-:-:S03]  /*4fe00*/  IADD3 R2, P2, R2, UR7, RZ ;  /* 0x0000000702027c10 */ /* 0x008fc6000ff5e0ff */
[----:B------:R-:W-:Y:S01]  /*4fe10*/  STL [R1+0x750], R30 ;  /* 0x0007501e01007387 */ /* 0x000fe20000100800 */
[----:B------:R-:W-:-:S03]  /*4fe20*/  IADD3 R23, P3, R23, UR7, RZ ;  /* 0x0000000717177c10 */ /* 0x000fc6000ff7e0ff */
[----:B------:R-:W3:Y:S01]  /*4fe30*/  LDL.LU R20, [R1+0x8d0] ;  /* 0x0008d00001147983 */ /* 0x000ee20000300800 */
[----:B----4-:R-:W-:Y:S01]  /*4fe40*/  IMAD.MOV.U32 R6, RZ, RZ, R29 ;  /* 0x000000ffff067224 */ /* 0x010fe200078e001d */
[----:B------:R-:W-:Y:S02]  /*4fe50*/  MOV R7, R30 ;  /* 0x0000001e00077202 */ /* 0x000fe40000000f00 */
[----:B------:R-:W-:Y:S04]  /*4fe60*/  STL [R1+0x7cc], R2 ;  /* 0x0007cc0201007387 */ /* 0x000fe80000100800 */
[----:B------:R1:W-:Y:S02]  /*4fe70*/  LDGSTS.E [R4+0x21d00], [R6.64], P0 ;  /* 0x21d0000006047fae */ /* 0x0003e40008121848 */
        /* <DEDUP_REMOVED lines=10> */
[----:B----4-:R-:W-:-:S03]  /*4ff20*/  IMAD.MOV.U32 R7, RZ, RZ, R25 ;  /* 0x000000ffff077224 */ /* 0x010fc600078e0019 */
[----:B-1----:R-:W4:Y:S01]  /*4ff30*/  LDL.LU R25, [R1+0x948] ;  /* 0x0009480001197983 */ /* 0x002f220000300800 */
[----:B------:R-:W-:Y:S02]  /*4ff40*/  MOV R6, R23 ;  /* 0x0000001700067202 */ /* 0x000fe40000000f00 */
[----:B------:R-:W-:Y:S01]  /*4ff50*/  IADD3 R5, P2, R5, UR7, RZ ;  /* 0x0000000705057c10 */ /* 0x000fe2000ff5e0ff */
[----:B------:R-:W4:Y:S01]  /*4ff60*/  LDL.LU R23, [R1+0x950] ;  /* 0x0009500001177983 */ /* 0x000f220000300800 */
[----:B------:R-:W-:-:S03]  /*4ff70*/  IADD3 R26, P3, R26, UR7, RZ ;  /* 0x000000071a1a7c10 */ /* 0x000fc6000ff7e0ff */
[----:B------:R1:W-:Y:S04]  /*4ff80*/  LDGSTS.E [R4+0x22d00], [R6.64], P0 ;  /* 0x22d0000006047fae */ /* 0x0003e80008121848 */
[----:B------:R5:W-:Y:S01]  /*4ff90*/  STL [R1+0x84c], R5 ;  /* 0x00084c0501007387 */ /* 0x000be20000100800 */
[----:B-1----:R-:W-:Y:S01]  /*4ffa0*/  IMAD.MOV.U32 R6, RZ, RZ, R5 ;  /* 0x000000ffff067224 */ /* 0x002fe200078e0005 */
[----:B-----5:R-:W-:-:S04]  /*4ffb0*/  IADD3.X R21, R21, UR6, RZ, P2, !PT ;  /* 0x0000000615157c10 */ /* 0x020fc800097fe4ff */
[----:B------:R-:W-:Y:S01]  /*4ffc0*/  MOV R7, R21 ;  /* 0x0000001500077202 */ /* 0x000fe20000000f00 */
[----:B------:R1:W-:Y:S01]  /*4ffd0*/  STL [R1+0x848], R21 ;  /* 0x0008481501007387 */ /* 0x0003e20000100800 */
[----:B------:R-:W-:-:S03]  /*4ffe0*/  IADD3.X R28, R28, UR6, RZ, P3, !PT ;  /* 0x000000061c1c7c10 */ /* 0x000fc60009ffe4ff */
[----:B------:R-:W-:Y:S04]  /*4fff0*/  STL [R1+0x854], R26 ;  /* 0x0008541a01007387 */ /* 0x000fe80000100800 */
[----:B------:R-:W5:Y:S04]  /*50000*/  LDL.LU R5, [R1+0x9cc] ;  /* 0x0009cc0001057983 */ /* 0x000f680000300800 */
[----:B------:R1:W-:Y:S04]  /*50010*/  STL [R1+0x850], R28 ;  /* 0x0008501c01007387 */ /* 0x0003e80000100800 */
[----:B------:R1:W-:Y:S04]  /*50020*/  LDGSTS.E [R4+0x23c00], [R6.64], P1 ;  /* 0x23c0000006047fae */ /* 0x0003e80008921848 */
[----:B-1----:R-:W5:Y:S01]  /*50030*/  LDL.LU R21, [R1+0x9d4] ;  /* 0x0009d40001157983 */ /* 0x002f620000300800 */
[----:B------:R-:W-:-:S03]  /*50040*/  IMAD.MOV.U32 R7, RZ, RZ, R28 ;  /* 0x000000ffff077224 */ /* 0x000fc600078e001c */
[----:B------:R-:W5:Y:S01]  /*50050*/  LDL.LU R28, [R1+0x9c8] ;  /* 0x0009c800011c7983 */ /* 0x000f620000300800 */
[----:B------:R-:W-:-:S03]  /*50060*/  IMAD.MOV.U32 R6, RZ, RZ, R26 ;  /* 0x000000ffff067224 */ /* 0x000fc600078e001a */
[----:B------:R-:W5:Y:S01]  /*50070*/  LDL.LU R26, [R1+0x9d0] ;  /* 0x0009d000011a7983 */ /* 0x000f620000300800 */
[----:B--2---:R-:W-:Y:S02]  /*50080*/  IADD3 R24, P2, R24, UR7, RZ ;  /* 0x0000000718187c10 */ /* 0x004fe4000ff5e0ff */
        /* <DEDUP_REMOVED lines=9> */
[----:B--2---:R-:W2:Y:S04]  /*50120*/  LDL.LU R24, [R1+0xa4c] ;  /* 0x000a4c0001187983 */ /* 0x004ea80000300800 */
[----:B------:R3:W-:Y:S04]  /*50130*/  STL [R1+0x8d0], R20 ;  /* 0x0008d01401007387 */ /* 0x0007e80000100800 */
[----:B------:R-:W2:Y:S04]  /*50140*/  LDL.LU R29, [R1+0xa54] ;  /* 0x000a5400011d7983 */ /* 0x000ea80000300800 */
[----:B-1----:R-:W2:Y:S04]  /*50150*/  LDL.LU R27, [R1+0xa48] ;  /* 0x000a4800011b7983 */ /* 0x002ea80000300800 */
[----:B------:R-:W2:Y:S04]  /*50160*/  LDL.LU R30, [R1+0xa50] ;  /* 0x000a5000011e7983 */ /* 0x000ea80000300800 */
[----:B------:R1:W-:Y:S02]  /*50170*/  LDGSTS.E [R4+0x24c00], [R6.64], P1 ;  /* 0x24c0000006047fae */ /* 0x0003e40008921848 */
[----:B-1----:R-:W-:Y:S01]  /*50180*/  IMAD.MOV.U32 R6, RZ, RZ, R0 ;  /* 0x000000ffff067224 */ /* 0x002fe200078e0000 */
[----:B------:R-:W-:Y:S01]  /*50190*/  MOV R7, R20 ;  /* 0x0000001400077202 */ /* 0x000fe20000000f00 */
[----:B---3--:R-:W3:Y:S01]  /*501a0*/  LDL.LU R0, [R1+0xacc] ;  /* 0x000acc0001007983 */ /* 0x008ee20000300800 */
[----:B------:R-:W-:-:S03]  /*501b0*/  IADD3 R22, P2, R22, UR7, RZ ;  /* 0x0000000716167c10 */ /* 0x000fc6000ff5e0ff */
[----:B------:R-:W3:Y:S04]  /*501c0*/  LDL.LU R20, [R1+0xad4] ;  /* 0x000ad40001147983 */ /* 0x000ee80000300800 */
[----:B------:R1:W-:Y:S01]  /*501d0*/  STL [R1+0x94c], R22 ;  /* 0x00094c1601007387 */ /* 0x0003e20000100800 */
[----:B------:R-:W-:-:S03]  /*501e0*/  IADD3 R2, P3, R2, UR7, RZ ;  /* 0x0000000702027c10 */ /* 0x000fc6000ff7e0ff */
[----:B------:R1:W-:Y:S01]  /*501f0*/  LDGSTS.E [R4+0x24d00], [R6.64], P0 ;  /* 0x24d0000006047fae */ /* 0x0003e20008121848 */
[----:B----4-:R-:W-:Y:S02]  /*50200*/  IADD3.X R25, R25, UR6, RZ, P2, !PT ;  /* 0x0000000619197c10 */ /* 0x010fe400097fe4ff */
[----:B------:R-:W-:-:S03]  /*50210*/  IADD3.X R23, R23, UR6, RZ, P3, !PT ;  /* 0x0000000617177c10 */ /* 0x000fc60009ffe4ff */
[----:B------:R4:W-:Y:S01]  /*50220*/  STL [R1+0x948], R25 ;  /* 0x0009481901007387 */ /* 0x0009e20000100800 */
[----:B-1----:R-:W-:-:S03]  /*50230*/  IMAD.MOV.U32 R6, RZ, RZ, R22 ;  /* 0x000000ffff067224 */ /* 0x002fc600078e0016 */
[----:B------:R1:W-:Y:S04]  /*50240*/  STL [R1+0x954], R2 ;  /* 0x0009540201007387 */ /* 0x0003e80000100800 */
[----:B------:R-:W3:Y:S01]  /*50250*/  LDL.LU R22, [R1+0xac8] ;  /* 0x000ac80001167983 */ /* 0x000ee20000300800 */
[----:B------:R-:W-:-:S03]  /*50260*/  IMAD.MOV.U32 R7, RZ, RZ, R25 ;  /* 0x000000ffff077224 */ /* 0x000fc600078e0019 */
[----:B------:R1:W-:Y:S04]  /*50270*/  STL [R1+0x950], R23 ;  /* 0x0009501701007387 */ /* 0x0003e80000100800 */
[----:B----4-:R-:W4:Y:S04]  /*50280*/  LDL.LU R25, [R1+0xad0] ;  /* 0x000ad00001197983 */ /* 0x010f280000300800 */
        /* <DEDUP_REMOVED lines=8> */
[----:B-1----:R-:W-:Y:S01]  /*50310*/  IMAD.MOV.U32 R6, RZ, RZ, R5 ;  /* 0x000000ffff067224 */ /* 0x002fe200078e0005 */
[----:B------:R-:W-:Y:S02]  /*50320*/  IADD3 R21, P3, R21, UR7, RZ ;  /* 0x0000000715157c10 */ /* 0x000fe4000ff7e0ff */
[----:B------:R-:W-:Y:S02]  /*50330*/  IADD3.X R28, R28, UR6, RZ, P2, !PT ;  /* 0x000000061c1c7c10 */ /* 0x000fe400097fe4ff */
[----:B------:R-:W-:-:S03]  /*50340*/  IADD3.X R26, R26, UR6, RZ, P3, !PT ;  /* 0x000000061a1a7c10 */ /* 0x000fc60009ffe4ff */
[----:B------:R1:W-:Y:S04]  /*50350*/  STL [R1+0x9c8], R28 ;  /* 0x0009c81c01007387 */ /* 0x0003e80000100800 */
[----:B------:R-:W-:Y:S01]  /*50360*/  STL [R1+0x9d4], R21 ;  /* 0x0009d41501007387 */ /* 0x000fe20000100800 */
[----:B------:R-:W-:-:S03]  /*50370*/  MOV R7, R28 ;  /* 0x0000001c00077202 */ /* 0x000fc60000000f00 */
[----:B-----5:R-:W5:Y:S04]  /*50380*/  LDL.LU R5, [R1+0xb48] ;  /* 0x000b480001057983 */ /* 0x020f680000300800 */
[----:B------:R1:W-:Y:S04]  /*50390*/  STL [R1+0x9d0], R26 ;  /* 0x0009d01a01007387 */ /* 0x0003e80000100800 */
[----:B-1----:R-:W5:Y:S04]  /*503a0*/  LDL.LU R28, [R1+0xb50] ;  /* 0x000b5000011c7983 */ /* 0x002f680000300800 */
[----:B------:R1:W-:Y:S02]  /*503b0*/  LDGSTS.E [R4+0x26c00], [R6.64], P1 ;  /* 0x26c0000006047fae */ /* 0x0003e40008921848 */
[----:B-1----:R-:W-:-:S02]  /*503c0*/  IMAD.MOV.U32 R6, RZ, RZ, R21 ;  /* 0x000000ffff067224 */ /* 0x002fc400078e0015 */
[----:B------:R-:W-:Y:S02]  /*503d0*/  IMAD.MOV.U32 R7, RZ, RZ, R26 ;  /* 0x000000ffff077224 */ /* 0x000fe400078e001a */
[----:B------:R-:W5:Y:S04]  /*503e0*/  LDL.LU R26, [R1+0xbcc] ;  /* 0x000bcc00011a7983 */ /* 0x000f680000300800 */
[----:B------:R-:W5:Y:S04]  /*503f0*/  LDL.LU R21, [R1+0xbd4] ;  /* 0x000bd40001157983 */ /* 0x000f680000300800 */
[----:B------:R1:W-:Y:S01]  /*50400*/  LDGSTS.E [R4+0x26d00], [R6.64], P0 ;  /* 0x26d0000006047fae */ /* 0x0003e20008121848 */
[----:B--2---:R-:W-:-:S05]  /*50410*/  IADD3 R24, P2, R24, UR7, RZ ;  /* 0x0000000718187c10 */ /* 0x004fca000ff5e0ff */
[----:B------:R-:W-:Y:S01]  /*50420*/  STL [R1+0xa4c], R24 ;  /* 0x000a4c1801007387 */ /* 0x000fe20000100800 */
[----:B------:R-:W-:Y:S02]  /*50430*/  IADD3 R29, P3, R29, UR7, RZ ;  /* 0x000000071d1d7c10 */ /* 0x000fe4000ff7e0ff */
[----:B------:R-:W-:Y:S02]  /*50440*/  IADD3.X R27, R27, UR6, RZ, P2, !PT ;  /* 0x000000061b1b7c10 */ /* 0x000fe400097fe4ff */
[----:B-1----:R-:W-:Y:S02]  /*50450*/  MOV R6, R24 ;  /* 0x0000001800067202 */ /* 0x002fe40000000f00 */
[----:B------:R-:W-:Y:S01]  /*50460*/  IADD3.X R30, R30, UR6, RZ, P3, !PT ;  /* 0x000000061e1e7c10 */ /* 0x000fe20009ffe4ff */
[----:B------:R1:W-:Y:S01]  /*50470*/  STL [R1+0xa48], R27 ;  /* 0x000a481b01007387 */ /* 0x0003e20000100800 */
[----:B------:R-:W-:-:S03]  /*50480*/  IMAD.MOV.U32 R7, RZ, RZ, R27 ;  /* 0x000000ffff077224 */ /* 0x000fc600078e001b */
[----:B------:R-:W-:Y:S04]  /*50490*/  STL [R1+0xa54], R29 ;  /* 0x000a541d01007387 */ /* 0x000fe80000100800 */
[----:B------:R2:W-:Y:S04]  /*504a0*/  LDGSTS.E [R4+0x27c00], [R6.64], P1 ;  /* 0x27c0000006047fae */ /* 0x0005e80008921848 */
[----:B-1----:R-:W5:Y:S04]  /*504b0*/  LDL.LU R27, [R1+0xbc8] ;  /* 0x000bc800011b7983 */ /* 0x002f680000300800 */
[----:B------:R-:W-:Y:S01]  /*504c0*/  STL [R1+0xa50], R30 ;  /* 0x000a501e01007387 */ /* 0x000fe20000100800 */
[----:B---3--:R-:W-:-:S03]  /*504d0*/  IADD3 R0, P2, R0, UR7, RZ ;  /* 0x0000000700007c10 */ /* 0x008fc6000ff5e0ff */
[----:B------:R-:W3:Y:S01]  /*504e0*/  LDL.LU R24, [R1+0xbd0] ;  /* 0x000bd00001187983 */ /* 0x000ee20000300800 */
[----:B--2---:R-:W-:Y:S01]  /*504f0*/  IMAD.MOV.U32 R6, RZ, RZ, R29 ;  /* 0x000000ffff067224 */ /* 0x004fe200078e001d */
[----:B------:R-:W-:Y:S02]  /*50500*/  MOV R7, R30 ;  /* 0x0000001e00077202 */ /* 0x000fe40000000f00 */
[----:B------:R-:W-:Y:S01]  /*50510*/  IADD3 R20, P3, R20, UR7, RZ ;  /* 0x0000000714147c10 */ /* 0x000fe2000ff7e0ff */
[----:B------:R-:W-:Y:S04]  /*50520*/  STL [R1+0xacc], R0 ;  /* 0x000acc0001007387 */ /* 0x000fe80000100800 */
[----:B------:R1:W-:Y:S02]  /*50530*/  LDGSTS.E [R4+0x27d00], [R6.64], P0 ;  /* 0x27d0000006047fae */ /* 0x0003e40008121848 */
[----:B-1----:R-:W-:Y:S01]  /*50540*/  IMAD.MOV.U32 R6, RZ, RZ, R0 ;  /* 0x000000ffff067224 */ /* 0x002fe200078e0000 */
[----:B------:R-:W-:-:S05]  /*50550*/  IADD3.X R22, R22, UR6, RZ, P2, !PT ;  /* 0x0000000616167c10 */ /* 0x000fca00097fe4ff */
[----:B------:R-:W-:Y:S01]  /*50560*/  IMAD.MOV.U32 R7, RZ, RZ, R22 ;  /* 0x000000ffff077224 */ /* 0x000fe200078e0016 */
[----:B------:R1:W-:Y:S01]  /*50570*/  STL [R1+0xac8], R22 ;  /* 0x000ac81601007387 */ /* 0x0003e20000100800 */
[----:B----4-:R-:W-:-:S03]  /*50580*/  IADD3.X R25, R25, UR6, RZ, P3, !PT ;  /* 0x0000000619197c10 */ /* 0x010fc60009ffe4ff */
[----:B------:R-:W-:Y:S04]  /*50590*/  STL [R1+0xad4], R20 ;  /* 0x000ad41401007387 */ /* 0x000fe80000100800 */
[----:B------:R2:W-:Y:S04]  /*505a0*/  LDGSTS.E [R4+0x28c00], [R6.64], P1 ;  /* 0x28c0000006047fae */ /* 0x0005e80008921848 */
[----:B-1----:R-:W4:Y:S04]  /*505b0*/  LDL.LU R22, [R1+0xc4c] ;  /* 0x000c4c0001167983 */ /* 0x002f280000300800 */
[----:B------:R1:W-:Y:S04]  /*505c0*/  STL [R1+0xad0], R25 ;  /* 0x000ad01901007387 */ /* 0x0003e80000100800 */
[----:B------:R-:W4:Y:S01]  /*505d0*/  LDL.LU R0, [R1+0xc54] ;  /* 0x000c540001007983 */ /* 0x000f220000300800 */
[----:B--2---:R-:W-:Y:S01]  /*505e0*/  IMAD.MOV.U32 R7, RZ, RZ, R25 ;  /* 0x000000ffff077224 */ /* 0x004fe200078e0019 */
[----:B------:R-:W-:-:S02]  /*505f0*/  MOV R6, R20 ;  /* 0x0000001400067202 */ /* 0x000fc40000000f00 */
[----:B-1----:R-:W4:Y:S01]  /*50600*/  LDL.LU R25, [R1+0xc48] ;  /* 0x000c480001197983 */ /* 0x002f220000300800 */
[----:B------:R-:W-:-:S03]  /*50610*/  IADD3 R2, P2, R2, UR7, RZ ;  /* 0x0000000702027c10 */ /* 0x000fc6000ff5e0ff */
        /* <DEDUP_REMOVED lines=9> */
[----:B------:R5:W-:Y:S04]  /*506b0*/  STL [R1+0xb54], R23 ;  /* 0x000b541701007387 */ /* 0x000be80000100800 */
[----:B------:R-:W2:Y:S04]  /*506c0*/  LDL.LU R2, [R1+0xccc] ;  /* 0x000ccc0001027983 */ /* 0x000ea80000300800 */
[----:B------:R3:W-:Y:S04]  /*506d0*/  STL [R1+0xb50], R28 ;  /* 0x000b501c01007387 */ /* 0x0007e80000100800 */
[----:B------:R5:W-:Y:S04]  /*506e0*/  LDGSTS.E [R4+0x29c00], [R6.64], P1 ;  /* 0x29c0000006047fae */ /* 0x000be80008921848 */
[----:B-1----:R-:W2:Y:S01]  /*506f0*/  LDL.LU R5, [R1+0xcd4] ;  /* 0x000cd40001057983 */ /* 0x002ea20000300800 */
[----:B-----5:R-:W-:-:S03]  /*50700*/  IMAD.MOV.U32 R6, RZ, RZ, R23 ;  /* 0x000000ffff067224 */ /* 0x020fc600078e0017 */
[----:B------:R-:W5:Y:S04]  /*50710*/  LDL.LU R23, [R1+0xcc8] ;  /* 0x000cc80001177983 */ /* 0x000f680000300800 */
[----:B------:R-:W5:Y:S01]  /*50720*/  LDL.LU R30, [R1+0xcd0] ;  /* 0x000cd000011e7983 */ /* 0x000f620000300800 */
[----:B------:R-:W-:Y:S02]  /*50730*/  IADD3 R26, P2, R26, UR7, RZ ;  /* 0x000000071a1a7c10 */ /* 0x000fe4000ff5e0ff */
[----:B------:R-:W-:Y:S01]  /*50740*/  IADD3 R21, P3, R21, UR7, RZ ;  /* 0x0000000715157c10 */ /* 0x000fe2000ff7e0ff */
[----:B------:R-:W-:Y:S02]  /*50750*/  IMAD.MOV.U32 R7, RZ, RZ, R28 ;  /* 0x000000ffff077224 */ /* 0x000fe400078e001c */
[----:B------:R1:W-:Y:S04]  /*50760*/  STL [R1+0xbcc], R26 ;  /* 0x000bcc1a01007387 */ /* 0x0003e80000100800 */
[----:B------:R1:W-:Y:S02]  /*50770*/  LDGSTS.E [R4+0x29d00], [R6.64], P0 ;  /* 0x29d0000006047fae */ /* 0x0003e40008121848 */
[----:B-1----:R-:W-:-:S02]  /*50780*/  MOV R6, R26 ;  /* 0x0000001a00067202 */ /* 0x002fc40000000f00 */
[----:B------:R-:W-:-:S05]  /*50790*/  IADD3.X R27, R27, UR6, RZ, P2, !PT ;  /* 0x000000061b1b7c10 */ /* 0x000fca00097fe4ff */
[----:B------:R1:W-:Y:S01]  /*507a0*/  STL [R1+0xbc8], R27 ;  /* 0x000bc81b01007387 */ /* 0x0003e20000100800 */
[----:B---3--:R-:W-:-:S03]  /*507b0*/  IADD3.X R24, R24, UR6, RZ, P3, !PT ;  /* 0x0000000618187c10 */ /* 0x008fc60009ffe4ff */
[----:B------:R3:W-:Y:S04]  /*507c0*/  STL [R1+0xbd4], R21 ;  /* 0x000bd41501007387 */ /* 0x0007e80000100800 */
[----:B------:R-:W5:Y:S04]  /*507d0*/  LDL.LU R28, [R1+0xd4c] ;  /* 0x000d4c00011c7983 */ /* 0x000f680000300800 */
[----:B------:R1:W-:Y:S01]  /*507e0*/  STL [R1+0xbd0], R24 ;  /* 0x000bd01801007387 */ /* 0x0003e20000100800 */
[----:B------:R-:W-:-:S03]  /*507f0*/  IMAD.MOV.U32 R7, RZ, RZ, R27 ;  /* 0x000000ffff077224 */ /* 0x000fc600078e001b */
[----:B------:R-:W5:Y:S04]  /*50800*/  LDL.LU R26, [R1+0xd54] ;  /* 0x000d5400011a7983 */ /* 0x000f680000300800 */
[----:B------:R-:W5:Y:S04]  /*50810*/  LDL.LU R29, [R1+0xd48] ;  /* 0x000d4800011d7983 */ /* 0x000f680000300800 */
[----:B-1----:R-:W5:Y:S04]  /*50820*/  LDL.LU R27, [R1+0xd50] ;  /* 0x000d5000011b7983 */ /* 0x002f680000300800 */
[----:B------:R1:W-:Y:S02]  /*50830*/  LDGSTS.E [R4+0x2ac00], [R6.64], P1 ;  /* 0x2ac0000006047fae */ /* 0x0003e40008921848 */
[----:B-1----:R-:W-:Y:S01]  /*50840*/  IMAD.MOV.U32 R6, RZ, RZ, R21 ;  /* 0x000000ffff067224 */ /* 0x002fe200078e0015 */
[----:B------:R-:W-:Y:S01]  /*50850*/  MOV R7, R24 ;  /* 0x0000001800077202 */ /* 0x000fe20000000f00 */
[----:B---3--:R-:W3:Y:S04]  /*50860*/  LDL.LU R21, [R1+0xdcc] ;  /* 0x000dcc0001157983 */ /* 0x008ee80000300800 */
[----:B------:R-:W3:Y:S01]  /*50870*/  LDL.LU R24, [R1+0xdd4] ;  /* 0x000dd40001187983 */ /* 0x000ee20000300800 */
[----:B----4-:R-:W-:-:S03]  /*50880*/  IADD3 R22, P2, R22, UR7, RZ ;  /* 0x0000000716167c10 */ /* 0x010fc6000ff5e0ff */
[----:B------:R1:W-:Y:S04]  /*50890*/  LDGSTS.E [R4+0x2ad00], [R6.64], P0 ;  /* 0x2ad0000006047fae */ /* 0x0003e80008121848 */
        /* <DEDUP_REMOVED lines=8> */
[----:B----4-:R-:W4:Y:S04]  /*50920*/  LDL.LU R22, [R1+0xdc8] ;  /* 0x000dc80001167983 */ /* 0x010f280000300800 */
[----:B------:R1:W-:Y:S04]  /*50930*/  STL [R1+0xc50], R20 ;  /* 0x000c501401007387 */ /* 0x0003e80000100800 */
[----:B-1----:R-:W4:Y:S04]  /*50940*/  LDL.LU R25, [R1+0xdd0] ;  /* 0x000dd00001197983 */ /* 0x002f280000300800 */
[----:B------:R1:W-:Y:S02]  /*50950*/  LDGSTS.E [R4+0x2bc00], [R6.64], P1 ;  /* 0x2bc0000006047fae */ /* 0x0003e40008921848 */
[----:B-1----:R-:W-:Y:S01]  /*50960*/  MOV R6, R0 ;  /* 0x0000000000067202 */ /* 0x002fe20000000f00 */
[----:B------:R-:W-:-:S02]  /*50970*/  IMAD.MOV.U32 R7, RZ, RZ, R20 ;  /* 0x000000ffff077224 */ /* 0x000fc400078e0014 */
[----:B------:R-:W4:Y:S04]  /*50980*/  LDL.LU R20, [R1+0xe4c] ;  /* 0x000e4c0001147983 */ /* 0x000f280000300800 */
[----:B------:R-:W4:Y:S04]  /*50990*/  LDL.LU R0, [R1+0xe54] ;  /* 0x000e540001007983 */ /* 0x000f280000300800 */
[----:B------:R1:W-:Y:S01]  /*509a0*/  LDGSTS.E [R4+0x2bd00], [R6.64], P0 ;  /* 0x2bd0000006047fae */ /* 0x0003e20008121848 */
[----:B--2---:R-:W-:-:S05]  /*509b0*/  IADD3 R2, P2, R2, UR7, RZ ;  /* 0x0000000702027c10 */ /* 0x004fca000ff5e0ff */
[----:B------:R-:W-:Y:S01]  /*509c0*/  STL [R1+0xccc], R2 ;  /* 0x000ccc0201007387 */ /* 0x000fe20000100800 */
[----:B------:R-:W-:Y:S02]  /*509d0*/  IADD3 R5, P3, R5, UR7, RZ ;  /* 0x0000000705057c10 */ /* 0x000fe4000ff7e0ff */
[----:B-----5:R-:W-:Y:S02]  /*509e0*/  IADD3.X R23, R23, UR6, RZ, P2, !PT ;  /* 0x0000000617177c10 */ /* 0x020fe400097fe4ff */
        /* <DEDUP_REMOVED lines=13> */
[----:B-----5:R-:W5:Y:S01]  /*50ac0*/  LDL.LU R30, [R1+0x6e4] ;  /* 0x0006e400011e7983 */ /* 0x020f620000300800 */
[----:B------:R-:W-:-:S04]  /*50ad0*/  IADD3 R28, P2, R28, UR7, RZ ;  /* 0x000000071c1c7c10 */ /* 0x000fc8000ff5e0ff */
[----:B-1----:R-:W-:Y:S02]  /*50ae0*/  MOV R6, R28 ;  /* 0x0000001c00067202 */ /* 0x002fe40000000f00 */
[----:B------:R-:W-:Y:S02]  /*50af0*/  IADD3 R26, P3, R26, UR7, RZ ;  /* 0x000000071a1a7c10 */ /* 0x000fe4000ff7e0ff */
[----:B------:R-:W-:Y:S01]  /*50b00*/  IADD3.X R29, R29, UR6, RZ, P2, !PT ;  /* 0x000000061d1d7c10 */ /* 0x000fe200097fe4ff */
[----:B------:R-:W-:Y:S01]  /*50b10*/  STL [R1+0xd4c], R28 ;  /* 0x000d4c1c01007387 */ /* 0x000fe20000100800 */
[----:B------:R-:W-:-:S03]  /*50b20*/  IADD3.X R27, R27, UR6, RZ, P3, !PT ;  /* 0x000000061b1b7c10 */ /* 0x000fc60009ffe4ff */
[----:B------:R-:W-:Y:S01]  /*50b30*/  IMAD.MOV.U32 R7, RZ, RZ, R29 ;  /* 0x000000ffff077224 */ /* 0x000fe200078e001d */
[----:B------:R-:W-:Y:S04]  /*50b40*/  STL [R1+0xd48], R29 ;  /* 0x000d481d01007387 */ /* 0x000fe80000100800 */
[----:B------:R1:W-:Y:S04]  /*50b50*/  STL [R1+0xd54], R26 ;  /* 0x000d541a01007387 */ /* 0x0003e80000100800 */
[----:B------:R1:W-:Y:S04]  /*50b60*/  LDGSTS.E [R4+0x2dc00], [R6.64], P1 ;  /* 0x2dc0000006047fae */ /* 0x0003e80008921848 */
[----:B------:R-:W-:Y:S01]  /*50b70*/  STL [R1+0xd50], R27 ;  /* 0x000d501b01007387 */ /* 0x000fe20000100800 */
[----:B---3--:R-:W-:Y:S01]  /*50b80*/  IADD3 R21, P2, R21, UR7, RZ ;  /* 0x0000000715157c10 */ /* 0x008fe2000ff5e0ff */
[----:B-1----:R-:W-:-:S02]  /*50b90*/  IMAD.MOV.U32 R6, RZ, RZ, R26 ;  /* 0x000000ffff067224 */ /* 0x002fc400078e001a */
[----:B------:R-:W3:Y:S01]  /*50ba0*/  LDL.LU R26, [R1+0x6d8] ;  /* 0x0006d800011a7983 */ /* 0x000ee20000300800 */
[----:B------:R-:W-:Y:S02]  /*50bb0*/  MOV R7, R27 ;  /* 0x0000001b00077202 */ /* 0x000fe40000000f00 */
[----:B------:R-:W-:Y:S01]  /*50bc0*/  IADD3 R24, P3, R24, UR7, RZ ;  /* 0x0000000718187c10 */ /* 0x000fe2000ff7e0ff */
[----:B------:R-:W3:Y:S04]  /*50bd0*/  LDL.LU R31, [R1+0x6e0] ;  /* 0x0006e000011f7983 */ /* 0x000ee80000300800 */
[----:B------:R1:W-:Y:S04]  /*50be0*/  STL [R1+0xdcc], R21 ;  /* 0x000dcc1501007387 */ /* 0x0003e80000100800 */
[----:B------:R1:W-:Y:S01]  /*50bf0*/  LDGSTS.E [R4+0x2dd00], [R6.64], P0 ;  /* 0x2dd0000006047fae */ /* 0x0003e20008121848 */
[----:B----4-:R-:W-:Y:S01]  /*50c00*/  IADD3.X R22, R22, UR6, RZ, P2, !PT ;  /* 0x0000000616167c10 */ /* 0x010fe200097fe4ff */
[----:B-1----:R-:W-:-:S04]  /*50c10*/  IMAD.MOV.U32 R6, RZ, RZ, R21 ;  /* 0x000000ffff067224 */ /* 0x002fc800078e0015 */
[----:B------:R1:W-:Y:S01]  /*50c20*/  STL [R1+0xdc8], R22 ;  /* 0x000dc81601007387 */ /* 0x0003e20000100800 */
[----:B------:R-:W-:-:S03]  /*50c30*/  IADD3.X R25, R25, UR6, RZ, P3, !PT ;  /* 0x0000000619197c10 */ /* 0x000fc60009ffe4ff */
[----:B------:R-:W-:Y:S01]  /*50c40*/  STL [R1+0xdd4], R24 ;  /* 0x000dd41801007387 */ /* 0x000fe20000100800 */
[----:B------:R-:W-:-:S03]  /*50c50*/  IMAD.MOV.U32 R7, RZ, RZ, R22 ;  /* 0x000000ffff077224 */ /* 0x000fc600078e0016 */
[----:B------:R-:W4:Y:S04]  /*50c60*/  LDL.LU R21, [R1+0x75c] ;  /* 0x00075c0001157983 */ /* 0x000f280000300800 */
[----:B------:R-:W-:Y:S04]  /*50c70*/  STL [R1+0xdd0], R25 ;  /* 0x000dd01901007387 */ /* 0x000fe80000100800 */
[----:B-1----:R-:W4:Y:S04]  /*50c80*/  LDL.LU R22, [R1+0x764] ;  /* 0x0007640001167983 */ /* 0x002f280000300800 */
[----:B------:R-:W4:Y:S01]  /*50c90*/  LDL.LU R29, [R1+0x758] ;  /* 0x00075800011d7983 */ /* 0x000f220000300800 */
[----:B------:R-:W-:-:S03]  /*50ca0*/  IADD3 R20, P2, R20, UR7, RZ ;  /* 0x0000000714147c10 */ /* 0x000fc6000ff5e0ff */
[----:B------:R-:W4:Y:S01]  /*50cb0*/  LDL.LU R27, [R1+0x760] ;  /* 0x00076000011b7983 */ /* 0x000f220000300800 */
[----:B------:R-:W-:-:S03]  /*50cc0*/  IADD3 R0, P3, R0, UR7, RZ ;  /* 0x0000000700007c10 */ /* 0x000fc6000ff7e0ff */
[----:B------:R1:W-:Y:S04]  /*50cd0*/  LDGSTS.E [R4+0x2ec00], [R6.64], P1 ;  /* 0x2ec0000006047fae */ /* 0x0003e80008921848 */
[----:B------:R2:W-:Y:S01]  /*50ce0*/  STL [R1+0xe4c], R20 ;  /* 0x000e4c1401007387 */ /* 0x0005e20000100800 */
[----:B-1----:R-:W-:Y:S01]  /*50cf0*/  MOV R6, R24 ;  /* 0x0000001800067202 */ /* 0x002fe20000000f00 */
[----:B------:R-:W-:-:S05]  /*50d00*/  IMAD.MOV.U32 R7, RZ, RZ, R25 ;  /* 0x000000ffff077224 */ /* 0x000fca00078e0019 */
[----:B------:R1:W-:Y:S02]  /*50d10*/  LDGSTS.E [R4+0x2ed00], [R6.64], P0 ;  /* 0x2ed0000006047fae */ /* 0x0003e40008121848 */
[----:B-1----:R-:W-:Y:S01]  /*50d20*/  IMAD.MOV.U32 R6, RZ, RZ, R20 ;  /* 0x000000ffff067224 */ /* 0x002fe200078e0014 */
[----:B--2---:R-:W-:-:S05]  /*50d30*/  IADD3.X R23, R23, UR6, RZ, P2, !PT ;  /* 0x0000000617177c10 */ /* 0x004fca00097fe4ff */
[----:B------:R1:W-:Y:S01]  /*50d40*/  STL [R1+0xe48], R23 ;  /* 0x000e481701007387 */ /* 0x0003e20000100800 */
[----:B------:R-:W-:-:S03]  /*50d50*/  IADD3.X R2, R2, UR6, RZ, P3, !PT ;  /* 0x0000000602027c10 */ /* 0x000fc60009ffe4ff */
[----:B------:R-:W-:Y:S01]  /*50d60*/  STL [R1+0xe54], R0 ;  /* 0x000e540001007387 */ /* 0x000fe20000100800 */
[----:B------:R-:W-:-:S03]  /*50d70*/  MOV R7, R23 ;  /* 0x0000001700077202 */ /* 0x000fc60000000f00 */
[----:B------:R-:W2:Y:S04]  /*50d80*/  LDL.LU R20, [R1+0x7dc] ;  /* 0x0007dc0001147983 */ /* 0x000ea80000300800 */
[----:B------:R5:W-:Y:S04]  /*50d90*/  STL [R1+0xe50], R2 ;  /* 0x000e500201007387 */ /* 0x000be80000100800 */
[----:B------:R-:W2:Y:S04]  /*50da0*/  LDL.LU R25, [R1+0x7e4] ;  /* 0x0007e40001197983 */ /* 0x000ea80000300800 */
[----:B-1----:R-:W2:Y:S04]  /*50db0*/  LDL.LU R23, [R1+0x7d8] ;  /* 0x0007d80001177983 */ /* 0x002ea80000300800 */
[----:B------:R-:W2:Y:S01]  /*50dc0*/  LDL.LU R28, [R1+0x7e0] ;  /* 0x0007e000011c7983 */ /* 0x000ea20000300800 */
[----:B------:R-:W-:-:S03]  /*50dd0*/  IADD3 R5, P2, R5, UR7, RZ ;  /* 0x0000000705057c10 */ /* 0x000fc6000ff5e0ff */
[----:B------:R1:W-:Y:S01]  /*50de0*/  LDGSTS.E [R4+0x2fc00], [R6.64], P1 ;  /* 0x2fc0000006047fae */ /* 0x0003e20008921848 */
[----:B-----5:R-:W-:-:S03]  /*50df0*/  IADD3 R30, P3, R30, UR7, RZ ;  /* 0x000000071e1e7c10 */ /* 0x020fc6000ff7e0ff */
[----:B------:R5:W-:Y:S04]  /*50e00*/  STL [R1+0x6dc], R5 ;  /* 0x0006dc0501007387 */ /* 0x000be80000100800 */
[----:B------:R-:W-:Y:S01]  /*50e10*/  STL [R1+0x6e4], R30 ;  /* 0x0006e41e01007387 */ /* 0x000fe20000100800 */
[----:B-1----:R-:W-:Y:S02]  /*50e20*/  IMAD.MOV.U32 R6, RZ, RZ, R0 ;  /* 0x000000ffff067224 */ /* 0x002fe400078e0000 */
[----:B------:R-:W-:Y:S01]  /*50e30*/  IMAD.MOV.U32 R7, RZ, RZ, R2 ;  /* 0x000000ffff077224 */ /* 0x000fe200078e0002 */
[----:B------:R-:W-:Y:S02]  /*50e40*/  LOP3.LUT R2, R81, 0x70, RZ, 0x3c, !PT ;  /* 0x0000007051027812 */ /* 0x000fe400078e3cff */
[----:B------:R-:W-:-:S02]  /*50e50*/  MOV R0, UR5 ;  /* 0x0000000500007c02 */ /* 0x000fc40008000f00 */
[----:B------:R1:W-:Y:S03]  /*50e60*/  LDGSTS.E [R4+0x2fd00], [R6.64], P0 ;  /* 0x2fd0000006047fae */ /* 0x0003e60008121848 */
[----:B------:R-:W-:Y:S02]  /*50e70*/  IMAD R0, R0, 0x10000, R2 ;  /* 0x0001000000007824 */ /* 0x000fe400078e0202 */
[----:B-1----:R-:W-:Y:S01]  /*50e80*/  IMAD.MOV.U32 R4, RZ, RZ, R5 ;  /* 0x000000ffff047224 */ /* 0x002fe200078e0005 */
[----:B---3--:R-:W-:-:S05]  /*50e90*/  IADD3.X R26, R26, UR6, RZ, P2, !PT ;  /* 0x000000061a1a7c10 */ /* 0x008fca00097fe4ff */
[----:B------:R1:W-:Y:S01]  /*50ea0*/  STL [R1+0x6d8], R26 ;  /* 0x0006d81a01007387 */ /* 0x0003e20000100800 */
[----:B-----5:R-:W-:-:S03]  /*50eb0*/  MOV R5, R26 ;  /* 0x0000001a00057202 */ /* 0x020fc60000000f00 */
[----:B------:R-:W3:Y:S01]  /*50ec0*/  LDL.LU R24, [R1+0x85c] ;  /* 0x00085c0001187983 */ /* 0x000ee20000300800 */
[----:B------:R-:W-:-:S03]  /*50ed0*/  IADD3.X R31, R31, UR6, RZ, P3, !PT ;  /* 0x000000061f1f7c10 */ /* 0x000fc60009ffe4ff */
[----:B------:R-:W5:Y:S04]  /*50ee0*/  LDL.LU R2, [R1+0x864] ;  /* 0x0008640001027983 */ /* 0x000f680000300800 */
[----:B-1----:R-:W5:Y:S04]  /*50ef0*/  LDL.LU R26, [R1+0x858] ;  /* 0x00085800011a7983 */ /* 0x002f680000300800 */
[----:B------:R1:W-:Y:S04]  /*50f00*/  LDGSTS.E [R0+0x20e00], [R4.64], P1 ;  /* 0x20e0000004007fae */ /* 0x0003e80008921848 */
[----:B------:R-:W5:Y:S01]  /*50f10*/  LDL.LU R7, [R1+0x860] ;  /* 0x0008600001077983 */ /* 0x000f620000300800 */
[----:B-1----:R-:W-:-:S02]  /*50f20*/  IMAD.MOV.U32 R4, RZ, RZ, R30 ;  /* 0x000000ffff047224 */ /* 0x002fc400078e001e */
[----:B------:R-:W-:Y:S01]  /*50f30*/  IMAD.MOV.U32 R5, RZ, RZ, R31 ;  /* 0x000000ffff057224 */ /* 0x000fe200078e001f */
[----:B----4-:R-:W-:Y:S01]  /*50f40*/  IADD3 R21, P2, R21, UR7, RZ ;  /* 0x0000000715157c10 */ /* 0x010fe2000ff5e0ff */
[----:B------:R-:W-:Y:S04]  /*50f50*/  STL [R1+0x6e0], R31 ;  /* 0x0006e01f01007387 */ /* 0x000fe80000100800 */
[----:B------:R1:W-:Y:S01]  /*50f60*/  LDGSTS.E [R0+0x20f00], [R4.64], P0 ;  /* 0x20f0000004007fae */ /* 0x0003e20008121848 */
[----:B------:R-:W-:Y:S02]  /*50f70*/  IADD3 R22, P3, R22, UR7, RZ ;  /* 0x0000000716167c10 */ /* 0x000fe4000ff7e0ff */
[----:B------:R-:W-:Y:S01]  /*50f80*/  IADD3.X R29, R29, UR6, RZ, P2, !PT ;  /* 0x000000061d1d7c10 */ /* 0x000fe200097fe4ff */
[----:B------:R4:W-:Y:S01]  /*50f90*/  STL [R1+0x75c], R21 ;  /* 0x00075c1501007387 */ /* 0x0009e20000100800 */
[----:B------:R-:W-:-:S03]  /*50fa0*/  IADD3.X R27, R27, UR6, RZ, P3, !PT ;  /* 0x000000061b1b7c10 */ /* 0x000fc60009ffe4ff */
[----:B-1----:R-:W-:Y:S01]  /*50fb0*/  IMAD.MOV.U32 R5, RZ, RZ, R29 ;  /* 0x000000ffff057224 */ /* 0x002fe200078e001d */
[----:B------:R-:W-:Y:S01]  /*50fc0*/  MOV R4, R21 ;  /* 0x0000001500047202 */ /* 0x000fe20000000f00 */
[----:B------:R-:W-:Y:S04]  /*50fd0*/  STL [R1+0x758], R29 ;  /* 0x0007581d01007387 */ /* 0x000fe80000100800 */
[----:B------:R1:W-:Y:S04]  /*50fe0*/  STL [R1+0x764], R22 ;  /* 0x0007641601007387 */ /* 0x0003e80000100800 */
[----:B----4-:R-:W4:Y:S04]  /*50ff0*/  LDL.LU R21, [R1+0x8dc] ;  /* 0x0008dc0001157983 */ /* 0x010f280000300800 */
        /* <DEDUP_REMOVED lines=8> */
[----:B--2---:R-:W-:Y:S02]  /*51080*/  IADD3 R20, P2, R20, UR7, RZ ;  /* 0x0000000714147c10 */ /* 0x004fe4000ff5e0ff */
[----:B------:R-:W-:Y:S02]  /*51090*/  IADD3 R25, P3, R25, UR7, RZ ;  /* 0x0000000719197c10 */ /* 0x000fe4000ff7e0ff */
[----:B------:R-:W-:Y:S01]  /*510a0*/  IADD3.X R23, R23, UR6, RZ, P2, !PT ;  /* 0x0000000617177c10 */ /* 0x000fe200097fe4ff */
[----:B------:R2:W-:Y:S01]  /*510b0*/  STL [R1+0x7dc], R20 ;  /* 0x0007dc1401007387 */ /* 0x0005e20000100800 */
[----:B-1----:R-:W-:Y:S01]  /*510c0*/  IMAD.MOV.U32 R4, RZ, RZ, R20 ;  /* 0x000000ffff047224 */ /* 0x002fe200078e0014 */
[----:B------:R-:W-:-:S02]  /*510d0*/  IADD3.X R28, R28, UR6, RZ, P3, !PT ;  /* 0x000000061c1c7c10 */ /* 0x000fc40009ffe4ff */
[----:B------:R-:W-:Y:S01]  /*510e0*/  IMAD.MOV.U32 R5, RZ, RZ, R23 ;  /* 0x000000ffff057224 */ /* 0x000fe200078e0017 */
[----:B------:R1:W-:Y:S04]  /*510f0*/  STL [R1+0x7d8], R23 ;  /* 0x0007d81701007387 */ /* 0x0003e80000100800 */
[----:B------:R-:W-:Y:S04]  /*51100*/  STL [R1+0x7e4], R25 ;  /* 0x0007e41901007387 */ /* 0x000fe80000100800 */
[----:B--2---:R-:W2:Y:S04]  /*51110*/  LDL.LU R20, [R1+0x95c] ;  /* 0x00095c0001147983 */ /* 0x004ea80000300800 */
[----:B------:R1:W-:Y:S04]  /*51120*/  STL [R1+0x7e0], R28 ;  /* 0x0007e01c01007387 */ /* 0x0003e80000100800 */
[----:B------:R1:W-:Y:S04]  /*51130*/  LDGSTS.E [R0+0x22e00], [R4.64], P1 ;  /* 0x22e0000004007fae */ /* 0x0003e80008921848 */
[----:B-1----:R-:W2:Y:S01]  /*51140*/  LDL.LU R23, [R1+0x964] ;  /* 0x0009640001177983 */ /* 0x002ea20000300800 */
[----:B------:R-:W-:-:S03]  /*51150*/  IMAD.MOV.U32 R5, RZ, RZ, R28 ;  /* 0x000000ffff057224 */ /* 0x000fc600078e001c */
[----:B------:R-:W2:Y:S01]  /*51160*/  LDL.LU R28, [R1+0x958] ;  /* 0x00095800011c7983 */ /* 0x000ea20000300800 */
[----:B------:R-:W-:-:S03]  /*51170*/  MOV R4, R25 ;  /* 0x0000001900047202 */ /* 0x000fc60000000f00 */
[----:B------:R-:W2:Y:S04]  /*51180*/  LDL.LU R25, [R1+0x960] ;  /* 0x0009600001197983 */ /* 0x000ea80000300800 */
[----:B------:R1:W-:Y:S01]  /*51190*/  LDGSTS.E [R0+0x22f00], [R4.64], P0 ;  /* 0x22f0000004007fae */ /* 0x0003e20008121848 */
[----:B---3--:R-:W-:Y:S02]  /*511a0*/  IADD3 R24, P2, R24, UR7, RZ ;  /* 0x0000000718187c10 */ /* 0x008fe4000ff5e0ff */
[----:B-----5:R-:W-:Y:S02]  /*511b0*/  IADD3 R2, P3, R2, UR7, RZ ;  /* 0x0000000702027c10 */ /* 0x020fe4000ff7e0ff */
[----:B------:R-:W-:Y:S01]  /*511c0*/  IADD3.X R26, R26, UR6, RZ, P2, !PT ;  /* 0x000000061a1a7c10 */ /* 0x000fe200097fe4ff */
[----:B------:R3:W-:Y:S01]  /*511d0*/  STL [R1+0x85c], R24 ;  /* 0x00085c1801007387 */ /* 0x0007e20000100800 */
[----:B-1----:R-:W-:-:S03]  /*511e0*/  IMAD.MOV.U32 R4, RZ, RZ, R24 ;  /* 0x000000ffff047224 */ /* 0x002fc600078e0018 */
[----:B------:R1:W-:Y:S01]  /*511f0*/  STL [R1+0x858], R26 ;  /* 0x0008581a01007387 */ /* 0x0003e20000100800 */
[----:B------:R-:W-:-:S03]  /*51200*/  IADD3.X R7, R7, UR6, RZ, P3, !PT ;  /* 0x0000000607077c10 */ /* 0x000fc60009ffe4ff */
[----:B------:R5:W-:Y:S01]  /*51210*/  STL [R1+0x864], R2 ;  /* 0x0008640201007387 */ /* 0x000be20000100800 */
[----:B------:R-:W-:-:S03]  /*51220*/  MOV R5, R26 ;  /* 0x0000001a00057202 */ /* 0x000fc60000000f00 */
[----:B---3--:R-:W3:Y:S04]  /*51230*/  LDL.LU R24, [R1+0x9dc] ;  /* 0x0009dc0001187983 */ /* 0x008ee80000300800 */
[----:B------:R4:W-:Y:S04]  /*51240*/  STL [R1+0x860], R7 ;  /* 0x0008600701007387 */ /* 0x0009e80000100800 */
[----:B------:R-:W3:Y:S04]  /*51250*/  LDL.LU R29, [R1+0x9e4] ;  /* 0x0009e400011d7983 */ /* 0x000ee80000300800 */
[----:B-1----:R-:W3:Y:S04]  /*51260*/  LDL.LU R26, [R1+0x9d8] ;  /* 0x0009d800011a7983 */ /* 0x002ee80000300800 */
[----:B------:R-:W3:Y:S04]  /*51270*/  LDL.LU R30, [R1+0x9e0] ;  /* 0x0009e000011e7983 */ /* 0x000ee80000300800 */
[----:B------:R1:W-:Y:S02]  /*51280*/  LDGSTS.E [R0+0x23e00], [R4.64], P1 ;  /* 0x23e0000004007fae */ /* 0x0003e40008921848 */
[----:B-1----:R-:W-:-:S02]  /*51290*/  IMAD.MOV.U32 R4, RZ, RZ, R2 ;  /* 0x000000ffff047224 */ /* 0x002fc400078e0002 */
[----:B------:R-:W-:Y:S01]  /*512a0*/  IMAD.MOV.U32 R5, RZ, RZ, R7 ;  /* 0x000000ffff057224 */ /* 0x000fe200078e0007 */
[----:B-----5:R-:W5:Y:S01]  /*512b0*/  LDL.LU R2, [R1+0xa5c] ;  /* 0x000a5c0001027983 */ /* 0x020f620000300800 */
[----:B----4-:R-:W-:-:S03]  /*512c0*/  IADD3 R21, P2, R21, UR7, RZ ;  /* 0x0000000715157c10 */ /* 0x010fc6000ff5e0ff */
[----:B------:R-:W4:Y:S04]  /*512d0*/  LDL.LU R7, [R1+0xa64] ;  /* 0x000a640001077983 */ /* 0x000f280000300800 */
[----:B------:R1:W-:Y:S04]  /*512e0*/  STL [R1+0x8dc], R21 ;  /* 0x0008dc1501007387 */ /* 0x0003e80000100800 */
[----:B------:R1:W-:Y:S01]  /*512f0*/  LDGSTS.E [R0+0x23f00], [R4.64], P0 ;  /* 0x23f0000004007fae */ /* 0x0003e20008121848 */
[----:B------:R-:W-:Y:S02]  /*51300*/  IADD3 R6, P3, R6, UR7, RZ ;  /* 0x0000000706067c10 */ /* 0x000fe4000ff7e0ff */
[----:B------:R-:W-:-:S02]  /*51310*/  IADD3.X R22, R22, UR6, RZ, P2, !PT ;  /* 0x0000000616167c10 */ /* 0x000fc400097fe4ff */
[----:B-1----:R-:W-:Y:S02]  /*51320*/  MOV R4, R21 ;  /* 0x0000001500047202 */ /* 0x002fe40000000f00 */
[----:B------:R-:W-:Y:S01]  /*51330*/  IADD3.X R27, R27, UR6, RZ, P3, !PT ;  /* 0x000000061b1b7c10 */ /* 0x000fe20009ffe4ff */
[----:B------:R1:W-:Y:S04]  /*51340*/  STL [R1+0x8d8], R22 ;  /* 0x0008d81601007387 */ /* 0x0003e80000100800 */
[----:B------:R-:W-:Y:S04]  /*51350*/  STL [R1+0x8e4], R6 ;  /* 0x0008e40601007387 */ /* 0x000fe80000100800 */
[----:B------:R-:W4:Y:S01]  /*51360*/  LDL.LU R21, [R1+0xa58] ;  /* 0x000a580001157983 */ /* 0x000f220000300800 */
[----:B------:R-:W-:-:S03]  /*51370*/  IMAD.MOV.U32 R5, RZ, RZ, R22 ;  /* 0x000000ffff057224 */ /* 0x000fc600078e0016 */
[----:B------:R1:W-:Y:S04]  /*51380*/  STL [R1+0x8e0], R27 ;  /* 0x0008e01b01007387 */ /* 0x0003e80000100800 */
[----:B-1----:R-:W4:Y:S04]  /*51390*/  LDL.LU R22, [R1+0xa60] ;  /* 0x000a600001167983 */ /* 0x002f280000300800 */
[----:B------:R1:W-:Y:S02]  /*513a0*/  LDGSTS.E [R0+0x24e00], [R4.64], P1 ;  /* 0x24e0000004007fae */ /* 0x0003e40008921848 */
[----:B-1----:R-:W-:Y:S01]  /*513b0*/  IMAD.MOV.U32 R4, RZ, RZ, R6 ;  /* 0x000000ffff047224 */ /* 0x002fe200078e0006 */
[----:B------:R-:W-:-:S02]  /*513c0*/  MOV R5, R27 ;  /* 0x0000001b00057202 */ /* 0x000fc40000000f00 */
[----:B------:R-:W4:Y:S04]  /*513d0*/  LDL.LU R27, [R1+0xadc] ;  /* 0x000adc00011b7983 */ /* 0x000f280000300800 */
[----:B------:R-:W4:Y:S04]  /*513e0*/  LDL.LU R6, [R1+0xae4] ;  /* 0x000ae40001067983 */ /* 0x000f280000300800 */
[----:B------:R1:W-:Y:S01]  /*513f0*/  LDGSTS.E [R0+0x24f00], [R4.64], P0 ;  /* 0x24f0000004007fae */ /* 0x0003e20008121848 */
[----:B--2---:R-:W-:-:S05]  /*51400*/  IADD3 R20, P2, R20, UR7, RZ ;  /* 0x0000000714147c10 */ /* 0x004fca000ff5e0ff */
[----:B------:R-:W-:Y:S01]  /*51410*/  STL [R1+0x95c], R20 ;  /* 0x00095c1401007387 */ /* 0x000fe20000100800 */
[----:B------:R-:W-:Y:S02]  /*51420*/  IADD3 R23, P3, R23, UR7, RZ ;  /* 0x0000000717177c10 */ /* 0x000fe4000ff7e0ff */
[----:B------:R-:W-:-:S05]  /*51430*/  IADD3.X R28, R28, UR6, RZ, P2, !PT ;  /* 0x000000061c1c7c10 */ /* 0x000fca00097fe4ff */
[----:B------:R2:W-:Y:S01]  /*51440*/  STL [R1+0x958], R28 ;  /* 0x0009581c01007387 */ /* 0x0005e20000100800 */
[----:B-1----:R-:W-:Y:S01]  /*51450*/  IMAD.MOV.U32 R5, RZ, RZ, R28 ;  /* 0x000000ffff057224 */ /* 0x002fe200078e001c */
[----:B------:R-:W-:Y:S02]  /*51460*/  IADD3.X R25, R25, UR6, RZ, P3, !PT ;  /* 0x0000000619197c10 */ /* 0x000fe40009ffe4ff */
[----:B------:R-:W-:Y:S01]  /*51470*/  STL [R1+0x964], R23 ;  /* 0x0009641701007387 */ /* 0x000fe20000100800 */
[----:B------:R-:W-:-:S03]  /*51480*/  IMAD.MOV.U32 R4, RZ, RZ, R20 ;  /* 0x000000ffff047224 */ /* 0x000fc600078e0014 */
[----:B--2---:R-:W2:Y:S04]  /*51490*/  LDL.LU R28, [R1+0xad8] ;  /* 0x000ad800011c7983 */ /* 0x004ea80000300800 */
        /* <DEDUP_REMOVED lines=8> */
[----:B---3--:R-:W-:Y:S02]  /*51520*/  IADD3 R24, P2, R24, UR7, RZ ;  /* 0x0000000718187c10 */ /* 0x008fe4000ff5e0ff */
[----:B------:R-:W-:-:S02]  /*51530*/  IADD3 R29, P3, R29, UR7, RZ ;  /* 0x000000071d1d7c10 */ /* 0x000fc4000ff7e0ff */
[----:B------:R-:W-:Y:S01]  /*51540*/  IADD3.X R26, R26, UR6, RZ, P2, !PT ;  /* 0x000000061a1a7c10 */ /* 0x000fe200097fe4ff */
[----:B------:R-:W-:Y:S01]  /*51550*/  STL [R1+0x9dc], R24 ;  /* 0x0009dc1801007387 */ /* 0x000fe20000100800 */
[----:B-1----:R-:W-:Y:S01]  /*51560*/  IMAD.MOV.U32 R4, RZ, RZ, R24 ;  /* 0x000000ffff047224 */ /* 0x002fe200078e0018 */
[----:B------:R-:W-:Y:S02]  /*51570*/  IADD3.X R30, R30, UR6, RZ, P3, !PT ;  /* 0x000000061e1e7c10 */ /* 0x000fe40009ffe4ff */
[----:B------:R1:W-:Y:S01]  /*51580*/  STL [R1+0x9d8], R26 ;  /* 0x0009d81a01007387 */ /* 0x0003e20000100800 */
[----:B------:R-:W-:-:S03]  /*51590*/  MOV R5, R26 ;  /* 0x0000001a00057202 */ /* 0x000fc60000000f00 */
[----:B------:R-:W-:Y:S04]  /*515a0*/  STL [R1+0x9e4], R29 ;  /* 0x0009e41d01007387 */ /* 0x000fe80000100800 */
[----:B------:R3:W-:Y:S04]  /*515b0*/  LDGSTS.E [R0+0x26e00], [R4.64], P1 ;  /* 0x26e0000004007fae */ /* 0x0007e80008921848 */
[----:B-1----:R-:W2:Y:S04]  /*515c0*/  LDL.LU R26, [R1+0xb58] ;  /* 0x000b5800011a7983 */ /* 0x002ea80000300800 */
[----:B------:R-:W-:Y:S01]  /*515d0*/  STL [R1+0x9e0], R30 ;  /* 0x0009e01e01007387 */ /* 0x000fe20000100800 */
[----:B-----5:R-:W-:-:S03]  /*515e0*/  IADD3 R2, P2, R2, UR7, RZ ;  /* 0x0000000702027c10 */ /* 0x020fc6000ff5e0ff */
[----:B------:R-:W5:Y:S01]  /*515f0*/  LDL.LU R24, [R1+0xb60] ;  /* 0x000b600001187983 */ /* 0x000f620000300800 */
[----:B---3--:R-:W-:Y:S02]  /*51600*/  IMAD.MOV.U32 R4, RZ, RZ, R29 ;  /* 0x000000ffff047224 */ /* 0x008fe400078e001d */
[----:B------:R-:W-:Y:S01]  /*51610*/  IMAD.MOV.U32 R5, RZ, RZ, R30 ;  /* 0x000000ffff057224 */ /* 0x000fe200078e001e */
[----:B----4-:R-:W-:Y:S01]  /*51620*/  IADD3 R7, P3, R7, UR7, RZ ;  /* 0x0000000707077c10 */ /* 0x010fe2000ff7e0ff */
[----:B------:R-:W-:Y:S04]  /*51630*/  STL [R1+0xa5c], R2 ;  /* 0x000a5c0201007387 */ /* 0x000fe80000100800 */
[----:B------:R1:W-:Y:S02]  /*51640*/  LDGSTS.E [R0+0x26f00], [R4.64], P0 ;  /* 0x26f0000004007fae */ /* 0x0003e40008121848 */
[----:B-1----:R-:W-:-:S02]  /*51650*/  MOV R4, R2 ;  /* 0x0000000200047202 */ /* 0x002fc40000000f00 */
[----:B------:R-:W-:-:S05]  /*51660*/  IADD3.X R21, R21, UR6, RZ, P2, !PT ;  /* 0x0000000615157c10 */ /* 0x000fca00097fe4ff */
        /* <DEDUP_REMOVED lines=8> */
[----:B---3--:R-:W-:-:S03]  /*516f0*/  MOV R5, R22 ;  /* 0x0000001600057202 */ /* 0x008fc60000000f00 */
[----:B-1----:R-:W3:Y:S01]  /*51700*/  LDL.LU R22, [R1+0xbd8] ;  /* 0x000bd80001167983 */ /* 0x002ee20000300800 */
[----:B------:R-:W-:Y:S01]  /*51710*/  IADD3 R27, P2, R27, UR7, RZ ;  /* 0x000000071b1b7c10 */ /* 0x000fe2000ff5e0ff */
[----:B------:R-:W-:Y:S02]  /*51720*/  IMAD.MOV.U32 R4, RZ, RZ, R7 ;  /* 0x000000ffff047224 */ /* 0x000fe400078e0007 */
[----:B------:R-:W3:Y:S01]  /*51730*/  LDL.LU R7, [R1+0xbe0] ;  /* 0x000be00001077983 */ /* 0x000ee20000300800 */
[----:B------:R-:W-:-:S03]  /*51740*/  IADD3 R6, P3, R6, UR7, RZ ;  /* 0x0000000706067c10 */ /* 0x000fc6000ff7e0ff */
[----:B------:R1:W-:Y:S04]  /*51750*/  LDGSTS.E [R0+0x27f00], [R4.64], P0 ;  /* 0x27f0000004007fae */ /* 0x0003e80008121848 */
[----:B------:R-:W-:Y:S01]  /*51760*/  STL [R1+0xadc], R27 ;  /* 0x000adc1b01007387 */ /* 0x000fe20000100800 */
[----:B-1----:R-:W-:Y:S01]  /*51770*/  IMAD.MOV.U32 R4, RZ, RZ, R27 ;  /* 0x000000ffff047224 */ /* 0x002fe200078e001b */
[----:B--2---:R-:W-:-:S05]  /*51780*/  IADD3.X R28, R28, UR6, RZ, P2, !PT ;  /* 0x000000061c1c7c10 */ /* 0x004fca00097fe4ff */
[----:B------:R-:W-:Y:S01]  /*51790*/  IMAD.MOV.U32 R5, RZ, RZ, R28 ;  /* 0x000000ffff057224 */ /* 0x000fe200078e001c */
[----:B------:R-:W-:Y:S01]  /*517a0*/  IADD3.X R20, R20, UR6, RZ, P3, !PT ;  /* 0x0000000614147c10 */ /* 0x000fe20009ffe4ff */
[----:B------:R-:W-:Y:S04]  /*517b0*/  STL [R1+0xad8], R28 ;  /* 0x000ad81c01007387 */ /* 0x000fe80000100800 */
[----:B------:R-:W-:Y:S04]  /*517c0*/  STL [R1+0xae4], R6 ;  /* 0x000ae40601007387 */ /* 0x000fe80000100800 */
[----:B------:R1:W-:Y:S04]  /*517d0*/  LDGSTS.E [R0+0x28e00], [R4.64], P1 ;  /* 0x28e0000004007fae */ /* 0x0003e80008921848 */
[----:B------:R2:W-:Y:S01]  /*517e0*/  STL [R1+0xae0], R20 ;  /* 0x000ae01401007387 */ /* 0x0005e20000100800 */
[----:B-1----:R-:W-:Y:S01]  /*517f0*/  IMAD.MOV.U32 R5, RZ, RZ, R20 ;  /* 0x000000ffff057224 */ /* 0x002fe200078e0014 */
[----:B------:R-:W-:-:S02]  /*51800*/  MOV R4, R6 ;  /* 0x0000000600047202 */ /* 0x000fc40000000f00 */
[----:B--2---:R-:W2:Y:S04]  /*51810*/  LDL.LU R20, [R1+0xc58] ;  /* 0x000c580001147983 */ /* 0x004ea80000300800 */
[----:B------:R-:W2:Y:S04]  /*51820*/  LDL.LU R6, [R1+0xc5c] ;  /* 0x000c5c0001067983 */ /* 0x000ea80000300800 */
[----:B------:R-:W2:Y:S04]  /*51830*/  LDL.LU R34, [R1+0xc60] ;  /* 0x000c600001227983 */ /* 0x000ea80000300800 */
[----:B------:R-:W2:Y:S01]  /*51840*/  LDL.LU R33, [R1+0xc64] ;  /* 0x000c640001217983 */ /* 0x000ea20000300800 */
[----:B------:R-:W-:-:S02]  /*51850*/  IADD3 R25, P2, R25, UR7, RZ ;  /* 0x0000000719197c10 */ /* 0x000fc4000ff5e0ff */
[----:B------:R-:W-:Y:S01]  /*51860*/  IADD3 R23, P3, R23, UR7, RZ ;  /* 0x0000000717177c10 */ /* 0x000fe2000ff7e0ff */
[----:B------:R1:W-:Y:S04]  /*51870*/  LDGSTS.E [R0+0x28f00], [R4.64], P0 ;  /* 0x28f0000004007fae */ /* 0x0003e80008121848 */
[----:B------:R1:W-:Y:S01]  /*51880*/  STL [R1+0xb5c], R25 ;  /* 0x000b5c1901007387 */ /* 0x0003e20000100800 */
[----:B------:R-:W-:-:S05]  /*51890*/  IADD3.X R26, R26, UR6, RZ, P2, !PT ;  /* 0x000000061a1a7c10 */ /* 0x000fca00097fe4ff */
[----:B------:R1:W-:Y:S01]  /*518a0*/  STL [R1+0xb58], R26 ;  /* 0x000b581a01007387 */ /* 0x0003e20000100800 */
[----:B-----5:R-:W-:-:S03]  /*518b0*/  IADD3.X R24, R24, UR6, RZ, P3, !PT ;  /* 0x0000000618187c10 */ /* 0x020fc60009ffe4ff */
[----:B------:R-:W-:Y:S04]  /*518c0*/  STL [R1+0xb64], R23 ;  /* 0x000b641701007387 */ /* 0x000fe80000100800 */
[----:B------:R5:W-:Y:S04]  /*518d0*/  STL [R1+0xb60], R24 ;  /* 0x000b601801007387 */ /* 0x000be80000100800 */
[----:B------:R-:W2:Y:S04]  /*518e0*/  LDL.LU R32, [R1+0xcd8] ;  /* 0x000cd80001207983 */ /* 0x000ea80000300800 */
[----:B------:R-:W2:Y:S04]  /*518f0*/  LDL.LU R31, [R1+0xcdc] ;  /* 0x000cdc00011f7983 */ /* 0x000ea80000300800 */
[----:B------:R-:W2:Y:S04]  /*51900*/  LDL.LU R30, [R1+0xce0] ;  /* 0x000ce000011e7983 */ /* 0x000ea80000300800 */
[----:B------:R-:W2:Y:S01]  /*51910*/  LDL.LU R29, [R1+0xce4] ;  /* 0x000ce400011d7983 */ /* 0x000ea20000300800 */
[----:B-1----:R-:W-:-:S03]  /*51920*/  IMAD.MOV.U32 R4, RZ, RZ, R25 ;  /* 0x000000ffff047224 */ /* 0x002fc600078e0019 */
[----:B------:R-:W2:Y:S04]  /*51930*/  LDL.LU R27, [R1+0xd5c] ;  /* 0x000d5c00011b7983 */ /* 0x000ea80000300800 */
[----:B------:R-:W2:Y:S01]  /*51940*/  LDL.LU R25, [R1+0xd64] ;  /* 0x000d640001197983 */ /* 0x000ea20000300800 */
[----:B------:R-:W-:-:S05]  /*51950*/  MOV R5, R26 ;  /* 0x0000001a00057202 */ /* 0x000fca0000000f00 */
[----:B------:R1:W-:Y:S01]  /*51960*/  LDGSTS.E [R0+0x29e00], [R4.64], P1 ;  /* 0x29e0000004007fae */ /* 0x0003e20008921848 */
[----:B----4-:R-:W-:-:S05]  /*51970*/  IADD3 R21, P2, R21, UR7, RZ ;  /* 0x0000000715157c10 */ /* 0x010fca000ff5e0ff */
[----:B------:R-:W-:Y:S01]  /*51980*/  STL [R1+0xbdc], R21 ;  /* 0x000bdc1501007387 */ /* 0x000fe20000100800 */
[----:B------:R-:W-:Y:S02]  /*51990*/  IADD3 R2, P3, R2, UR7, RZ ;  /* 0x0000000702027c10 */ /* 0x000fe4000ff7e0ff */
[----:B---3--:R-:W-:-:S05]  /*519a0*/  IADD3.X R22, R22, UR6, RZ, P2, !PT ;  /* 0x0000000616167c10 */ /* 0x008fca00097fe4ff */
[----:B------:R3:W-:Y:S01]  /*519b0*/  STL [R1+0xbd8], R22 ;  /* 0x000bd81601007387 */ /* 0x0007e20000100800 */
[----:B------:R-:W-:-:S03]  /*519c0*/  IADD3.X R7, R7, UR6, RZ, P3, !PT ;  /* 0x0000000607077c10 */ /* 0x000fc60009ffe4ff */
[----:B------:R-:W-:Y:S04]  /*519d0*/  STL [R1+0xbe4], R2 ;  /* 0x000be40201007387 */ /* 0x000fe80000100800 */
[----:B------:R-:W4:Y:S01]  /*519e0*/  LDL.LU R28, [R1+0xd58] ;  /* 0x000d5800011c7983 */ /* 0x000f220000300800 */
[----:B-1----:R-:W-:Y:S02]  /*519f0*/  IMAD.MOV.U32 R4, RZ, RZ, R23 ;  /* 0x000000ffff047224 */ /* 0x002fe400078e0017 */
[----:B------:R-:W-:Y:S01]  /*51a00*/  IMAD.MOV.U32 R5, RZ, RZ, R24 ;  /* 0x000000ffff057224 */ /* 0x000fe200078e0018 */
[----:B------:R1:W-:Y:S04]  /*51a10*/  STL [R1+0xbe0], R7 ;  /* 0x000be00701007387 */ /* 0x0003e80000100800 */
[----:B------:R-:W4:Y:S04]  /*51a20*/  LDL.LU R26, [R1+0xd60] ;  /* 0x000d6000011a7983 */ /* 0x000f280000300800 */
[----:B-----5:R-:W5:Y:S04]  /*51a30*/  LDL.LU R24, [R1+0xdd8] ;  /* 0x000dd80001187983 */ /* 0x020f680000300800 */
[----:B------:R-:W5:Y:S04]  /*51a40*/  LDL.LU R23, [R1+0xddc] ;  /* 0x000ddc0001177983 */ /* 0x000f680000300800 */
[----:B------:R1:W-:Y:S02]  /*51a50*/  LDGSTS.E [R0+0x29f00], [R4.64], P0 ;  /* 0x29f0000004007fae */ /* 0x0003e40008121848 */
[----:B-1----:R-:W-:Y:S01]  /*51a60*/  MOV R4, R21 ;  /* 0x0000001500047202 */ /* 0x002fe20000000f00 */
[----:B------:R-:W-:-:S02]  /*51a70*/  IMAD.MOV.U32 R5, RZ, RZ, R22 ;  /* 0x000000ffff057224 */ /* 0x000fc400078e0016 */
[----:B---3--:R-:W3:Y:S04]  /*51a80*/  LDL.LU R22, [R1+0xde0] ;  /* 0x000de00001167983 */ /* 0x008ee80000300800 */
[----:B------:R-:W3:Y:S04]  /*51a90*/  LDL.LU R21, [R1+0xde4] ;  /* 0x000de40001157983 */ /* 0x000ee80000300800 */
[----:B------:R1:W-:Y:S02]  /*51aa0*/  LDGSTS.E [R0+0x2ae00], [R4.64], P1 ;  /* 0x2ae0000004007fae */ /* 0x0003e40008921848 */
[----:B-1----:R-:W-:Y:S01]  /*51ab0*/  IMAD.MOV.U32 R4, RZ, RZ, R2 ;  /* 0x000000ffff047224 */ /* 0x002fe200078e0002 */
[----:B------:R-:W-:-:S02]  /*51ac0*/  MOV R5, R7 ;  /* 0x0000000700057202 */ /* 0x000fc40000000f00 */
[----:B------:R-:W3:Y:S04]  /*51ad0*/  LDL.LU R7, [R1+0xe5c] ;  /* 0x000e5c0001077983 */ /* 0x000ee80000300800 */
[----:B------:R-:W3:Y:S04]  /*51ae0*/  LDL.LU R2, [R1+0xe64] ;  /* 0x000e640001027983 */ /* 0x000ee80000300800 */
        /* <DEDUP_REMOVED lines=8> */
[----:B------:R1:W-:Y:S01]  /*51b70*/  STL [R1+0xc64], R33 ;  /* 0x000c642101007387 */ /* 0x0003e20000100800 */
[----:B------:R-:W-:-:S03]  /*51b80*/  IMAD.MOV.U32 R4, RZ, RZ, R6 ;  /* 0x000000ffff047224 */ /* 0x000fc600078e0006 */
[----:B--2---:R-:W2:Y:S04]  /*51b90*/  LDL.LU R20, [R1+0xe58] ;  /* 0x000e580001147983 */ /* 0x004ea80000300800 */
[----:B------:R1:W-:Y:S04]  /*51ba0*/  STL [R1+0xc60], R34 ;  /* 0x000c602201007387 */ /* 0x0003e80000100800 */
[----:B------:R-:W2:Y:S04]  /*51bb0*/  LDL.LU R6, [R1+0xe60] ;  /* 0x000e600001067983 */ /* 0x000ea80000300800 */
[----:B------:R1:W-:Y:S02]  /*51bc0*/  LDGSTS.E [R0+0x2be00], [R4.64], P1 ;  /* 0x2be0000004007fae */ /* 0x0003e40008921848 */
[----:B-1----:R-:W-:Y:S01]  /*51bd0*/  MOV R4, R33 ;  /* 0x0000002100047202 */ /* 0x002fe20000000f00 */
[----:B------:R-:W-:-:S05]  /*51be0*/  IMAD.MOV.U32 R5, RZ, RZ, R34 ;  /* 0x000000ffff057224 */ /* 0x000fca00078e0022 */
[----:B------:R1:W-:Y:S01]  /*51bf0*/  LDGSTS.E [R0+0x2bf00], [R4.64], P0 ;  /* 0x2bf0000004007fae */ /* 0x0003e20008121848 */
[----:B------:R-:W-:-:S04]  /*51c00*/  IADD3 R31, P2, R31, UR7, RZ ;  /* 0x000000071f1f7c10 */ /* 0x000fc8000ff5e0ff */
[----:B------:R-:W-:Y:S01]  /*51c10*/  IADD3.X R32, R32, UR6, RZ, P2, !PT ;  /* 0x0000000620207c10 */ /* 0x000fe200097fe4ff */
[----:B-1----:R-:W-:Y:S01]  /*51c20*/  IMAD.MOV.U32 R4, RZ, RZ, R31 ;  /* 0x000000ffff047224 */ /* 0x002fe200078e001f */
[----:B------:R-:W-:Y:S02]  /*51c30*/  IADD3 R29, P3, R29, UR7, RZ ;  /* 0x000000071d1d7c10 */ /* 0x000fe4000ff7e0ff */
[----:B------:R-:W-:Y:S02]  /*51c40*/  MOV R5, R32 ;  /* 0x0000002000057202 */ /* 0x000fe40000000f00 */
[----:B------:R-:W-:Y:S02]  /*51c50*/  IADD3.X R30, R30, UR6, RZ, P3, !PT ;  /* 0x000000061e1e7c10 */ /* 0x000fe40009ffe4ff */
[----:B------:R-:W-:Y:S01]  /*51c60*/  IADD3 R27, P2, R27, UR7, RZ ;  /* 0x000000071b1b7c10 */ /* 0x000fe2000ff5e0ff */
[----:B------:R1:W-:Y:S01]  /*51c70*/  LDGSTS.E [R0+0x2ce00], [R4.64], P1 ;  /* 0x2ce0000004007fae */ /* 0x0003e20008921848 */
[----:B------:R-:W-:Y:S01]  /*51c80*/  IADD3 R25, P3, R25, UR7, RZ ;  /* 0x0000000719197c10 */ /* 0x000fe2000ff7e0ff */
[----:B-1----:R-:W-:-:S02]  /*51c90*/  IMAD.MOV.U32 R4, RZ, RZ, R29 ;  /* 0x000000ffff047224 */ /* 0x002fc400078e001d */
[----:B------:R-:W-:-:S05]  /*51ca0*/  IMAD.MOV.U32 R5, RZ, RZ, R30 ;  /* 0x000000ffff057224 */ /* 0x000fca00078e001e */
[----:B------:R1:W-:Y:S02]  /*51cb0*/  LDGSTS.E [R0+0x2cf00], [R4.64], P0 ;  /* 0x2cf0000004007fae */ /* 0x0003e40008121848 */
[----:B-1----:R-:W-:Y:S02]  /*51cc0*/  MOV R4, R27 ;  /* 0x0000001b00047202 */ /* 0x002fe40000000f00 */
[----:B----4-:R-:W-:-:S05]  /*51cd0*/  IADD3.X R28, R28, UR6, RZ, P2, !PT ;  /* 0x000000061c1c7c10 */ /* 0x010fca00097fe4ff */
[----:B------:R-:W-:Y:S01]  /*51ce0*/  IMAD.MOV.U32 R5, RZ, RZ, R28 ;  /* 0x000000ffff057224 */ /* 0x000fe200078e001c */
[----:B------:R-:W-:-:S04]  /*51cf0*/  IADD3.X R26, R26, UR6, RZ, P3, !PT ;  /* 0x000000061a1a7c10 */ /* 0x000fc80009ffe4ff */
[----:B------:R1:W-:Y:S01]  /*51d00*/  LDGSTS.E [R0+0x2de00], [R4.64], P1 ;  /* 0x2de0000004007fae */ /* 0x0003e20008921848 */
[----:B-----5:R-:W-:-:S04]  /*51d10*/  IADD3 R23, P2, R23, UR7, RZ ;  /* 0x0000000717177c10 */ /* 0x020fc8000ff5e0ff */
[----:B------:R-:W-:Y:S01]  /*51d20*/  IADD3.X R24, R24, UR6, RZ, P2, !PT ;  /* 0x0000000618187c10 */ /* 0x000fe200097fe4ff */
[----:B-1----:R-:W-:Y:S01]  /*51d30*/  IMAD.MOV.U32 R4, RZ, RZ, R25 ;  /* 0x000000ffff047224 */ /* 0x002fe200078e0019 */
[----:B------:R-:W-:-:S05]  /*51d40*/  MOV R5, R26 ;  /* 0x0000001a00057202 */ /* 0x000fca0000000f00 */
[----:B------:R1:W-:Y:S01]  /*51d50*/  LDGSTS.E [R0+0x2df00], [R4.64], P0 ;  /* 0x2df0000004007fae */ /* 0x0003e20008121848 */
[----:B---3--:R-:W-:Y:S01]  /*51d60*/  IADD3 R21, P3, R21, UR7, RZ ;  /* 0x0000000715157c10 */ /* 0x008fe2000ff7e0ff */
[----:B-1----:R-:W-:Y:S02]  /*51d70*/  IMAD.MOV.U32 R4, RZ, RZ, R23 ;  /* 0x000000ffff047224 */ /* 0x002fe400078e0017 */
[----:B------:R-:W-:Y:S01]  /*51d80*/  IMAD.MOV.U32 R5, RZ, RZ, R24 ;  /* 0x000000ffff057224 */ /* 0x000fe200078e0018 */
[----:B------:R-:W-:Y:S01]  /*51d90*/  IADD3.X R22, R22, UR6, RZ, P3, !PT ;  /* 0x0000000616167c10 */ /* 0x000fe20009ffe4ff */
[----:B------:R1:W-:Y:S04]  /*51da0*/  STL [R1+0xcdc], R31 ;  /* 0x000cdc1f01007387 */ /* 0x0003e80000100800 */
[----:B------:R3:W-:Y:S04]  /*51db0*/  LDGSTS.E [R0+0x2ee00], [R4.64], P1 ;  /* 0x2ee0000004007fae */ /* 0x0007e80008921848 */
[----:B------:R1:W-:Y:S01]  /*51dc0*/  STL [R1+0xcd8], R32 ;  /* 0x000cd82001007387 */ /* 0x0003e20000100800 */
[----:B------:R-:W-:-:S02]  /*51dd0*/  IADD3 R7, P2, R7, UR7, RZ ;  /* 0x0000000707077c10 */ /* 0x000fc4000ff5e0ff */
[----:B---3--:R-:W-:Y:S01]  /*51de0*/  MOV R4, R21 ;  /* 0x0000001500047202 */ /* 0x008fe20000000f00 */
[----:B------:R-:W-:Y:S01]  /*51df0*/  IMAD.MOV.U32 R5, RZ, RZ, R22 ;  /* 0x000000ffff057224 */ /* 0x000fe200078e0016 */
[----:B------:R-:W-:Y:S01]  /*51e00*/  IADD3 R2, P3, R2, UR7, RZ ;  /* 0x0000000702027c10 */ /* 0x000fe2000ff7e0ff */
[----:B------:R1:W-:Y:S04]  /*51e10*/  STL [R1+0xce4], R29 ;  /* 0x000ce41d01007387 */ /* 0x0003e80000100800 */
[----:B------:R1:W-:Y:S04]  /*51e20*/  STL [R1+0xce0], R30 ;  /* 0x000ce01e01007387 */ /* 0x0003e80000100800 */
[----:B------:R3:W-:Y:S04]  /*51e30*/  LDGSTS.E [R0+0x2ef00], [R4.64], P0 ;  /* 0x2ef0000004007fae */ /* 0x0007e80008121848 */
[----:B------:R1:W-:Y:S04]  /*51e40*/  STL [R1+0xd5c], R27 ;  /* 0x000d5c1b01007387 */ /* 0x0003e80000100800 */
[----:B------:R1:W-:Y:S01]  /*51e50*/  STL [R1+0xd58], R28 ;  /* 0x000d581c01007387 */ /* 0x0003e20000100800 */
[----:B---3--:R-:W-:-:S03]  /*51e60*/  IMAD.MOV.U32 R4, RZ, RZ, R7 ;  /* 0x000000ffff047224 */ /* 0x008fc600078e0007 */
[----:B------:R1:W-:Y:S04]  /*51e70*/  STL [R1+0xd64], R25 ;  /* 0x000d641901007387 */ /* 0x0003e80000100800 */
[----:B------:R1:W-:Y:S04]  /*51e80*/  STL [R1+0xd60], R26 ;  /* 0x000d601a01007387 */ /* 0x0003e80000100800 */
[----:B------:R1:W-:Y:S04]  /*51e90*/  STL [R1+0xddc], R23 ;  /* 0x000ddc1701007387 */ /* 0x0003e80000100800 */
[----:B------:R1:W-:Y:S04]  /*51ea0*/  STL [R1+0xdd8], R24 ;  /* 0x000dd81801007387 */ /* 0x0003e80000100800 */
[----:B------:R1:W-:Y:S04]  /*51eb0*/  STL [R1+0xde4], R21 ;  /* 0x000de41501007387 */ /* 0x0003e80000100800 */
[----:B------:R1:W-:Y:S04]  /*51ec0*/  STL [R1+0xde0], R22 ;  /* 0x000de01601007387 */ /* 0x0003e80000100800 */
[----:B------:R1:W-:Y:S01]  /*51ed0*/  STL [R1+0xe5c], R7 ;  /* 0x000e5c0701007387 */ /* 0x0003e20000100800 */
[----:B------:R-:W-:Y:S01]  /*51ee0*/  HMMA.1688.F32.TF32 R236, R236, R110, R36 ;  /* 0x0000006eecec723c */ /* 0x000fe20000081024 */
[----:B--2---:R-:W-:-:S04]  /*51ef0*/  IADD3.X R20, R20, UR6, RZ, P2, !PT ;  /* 0x0000000614147c10 */ /* 0x004fc800097fe4ff */
[----:B------:R-:W-:Y:S02]  /*51f00*/  MOV R5, R20 ;  /* 0x0000001400057202 */ /* 0x000fe40000000f00 */
[----:B------:R-:W-:-:S03]  /*51f10*/  IADD3.X R6, R6, UR6, RZ, P3, !PT ;  /* 0x0000000606067c10 */ /* 0x000fc60009ffe4ff */
[----:B------:R2:W-:Y:S04]  /*51f20*/  LDGSTS.E [R0+0x2fe00], [R4.64], P1 ;  /* 0x2fe0000004007fae */ /* 0x0005e80008921848 */
[----:B------:R1:W-:Y:S04]  /*51f30*/  STL [R1+0xe58], R20 ;  /* 0x000e581401007387 */ /* 0x0003e80000100800 */
[----:B------:R1:W-:Y:S01]  /*51f40*/  STL [R1+0xe64], R2 ;  /* 0x000e640201007387 */ /* 0x0003e20000100800 */
[----:B--2---:R-:W-:Y:S02]  /*51f50*/  IMAD.MOV.U32 R4, RZ, RZ, R2 ;  /* 0x000000ffff047224 */ /* 0x004fe400078e0002 */
[----:B------:R-:W-:Y:S01]  /*51f60*/  IMAD.MOV.U32 R5, RZ, RZ, R6 ;  /* 0x000000ffff057224 */ /* 0x000fe200078e0006 */
[----:B------:R1:W-:Y:S04]  /*51f70*/  STL [R1+0xe60], R6 ;  /* 0x000e600601007387 */ /* 0x0003e80000100800 */
[----:B------:R1:W-:Y:S02]  /*51f80*/  LDGSTS.E [R0+0x2ff00], [R4.64], P0 ;  /* 0x2ff0000004007fae */ /* 0x0003e40008121848 */
[----:B------:R-:W-:Y:S01]  /*51f90*/  MOV R81, 0x7f ;  /* 0x0000007f00517802 */ /* 0x000fe20000000f00 */
[----:B------:R-:W0:Y:S01]  /*51fa0*/  LDGDEPBAR ;  /* 0x00000000000079af */ /* 0x000e220000000000 */
[----:B------:R-:W-:-:S02]  /*51fb0*/  IADD3 R80, R80, 0x1, RZ ;  /* 0x0000000150507810 */ /* 0x000fc40007ffe0ff */
[----:B------:R-:W-:-:S03]  /*51fc0*/  IADD3 R81, R81, c[0x0][0x180], RZ ;  /* 0x0000600051517a10 */ /* 0x000fc60007ffe0ff */
[----:B------:R2:W-:Y:S01]  /*51fd0*/  STL [R1+0x390], R80 ;  /* 0x0003905001007387 */ /* 0x0005e20000100800 */
[----:B-1----:R-:W-:-:S04]  /*51fe0*/  SHF.R.S32.HI R2, RZ, 0x1f, R81 ;  /* 0x0000001fff027819 */ /* 0x002fc80000011451 */
[----:B------:R-:W-:-:S04]  /*51ff0*/  LEA.HI R2, R2, R81, RZ, 0x7 ;  /* 0x0000005102027211 */ /* 0x000fc800078f38ff */
[----:B------:R-:W-:-:S04]  /*52000*/  SHF.R.S32.HI R2, RZ, 0x7, R2 ;  /* 0x00000007ff027819 */ /* 0x000fc80000011402 */
[----:B------:R-:W-:-:S13]  /*52010*/  ISETP.NE.U32.AND P0, PT, R80, R2, PT ;  /* 0x000000025000720c */ /* 0x000fda0003f05070 */
[----:B--2---:R-:W-:Y:S01]  /*52020*/  @!P0 CALL.REL.NOINC `(.L_x_0) ;  /* 0x0000001000008944 */ /* 0x004fe20003c00000 */
[----:B------:R-:W-:Y:S05]  /*52030*/  BRA `(.L_x_1) ;  /* 0xfffd302000007947 */ /* 0x000fea000383ffff */
.L_x_0:
[----:B-----5:R-:W2:Y:S01]  /*52040*/  LDL.LU R5, [R1+0x90] ;  /* 0x0000900001057983 */ /* 0x020ea20000300800 */
[----:B------:R-:W-:-:S04]  /*52050*/  DEPBAR.LE SB0, 0x0 ;  /* 0x000080000000791a */ /* 0x000fc80000000000 */
[----:B------:R-:W3:Y:S04]  /*52060*/  LDL.LU R4, [R1+0x1798] ;  /* 0x0017980001047983 */ /* 0x000ee80000300800 */
[----:B------:R-:W4:Y:S04]  /*52070*/  LDL.LU R2, [R1+0x1794] ;  /* 0x0017940001027983 */ /* 0x000f280000300800 */
[----:B------:R-:W4:Y:S04]  /*52080*/  LDL.LU R0, [R1+0x1790] ;  /* 0x0017900001007983 */ /* 0x000f280000300800 */
[----:B------:R-:W4:Y:S04]  /*52090*/  LDL.LU R20, [R1+0x1e0] ;  /* 0x0001e00001147983 */ /* 0x000f280000300800 */
[----:B------:R-:W4:Y:S04]  /*520a0*/  LDL.LU R21, [R1+0x1e4] ;  /* 0x0001e40001157983 */ /* 0x000f280000300800 */
[----:B------:R-:W4:Y:S04]  /*520b0*/  LDL.LU R22, [R1+0x220] ;  /* 0x0002200001167983 */ /* 0x000f280000300800 */
[----:B------:R-:W4:Y:S04]  /*520c0*/  LDL.LU R23, [R1+0x224] ;  /* 0x0002240001177983 */ /* 0x000f280000300800 */
[----:B------:R-:W1:Y:S01]  /*520d0*/  S2R R24, SR_TID.X ;  /* 0x0000000000187919 */ /* 0x000e620000002100 */
[----:B------:R-:W-:-:S02]  /*520e0*/  IMAD.MOV.U32 R26, RZ, RZ, R224 ;  /* 0x000000ffff1a7224 */ /* 0x000fc400078e00e0 */
[----:B------:R-:W-:Y:S01]  /*520f0*/  IMAD.MOV.U32 R27, RZ, RZ, R225 ;  /* 0x000000ffff1b7224 */ /* 0x000fe200078e00e1 */
[----:B------:R-:W-:Y:S01]  /*52100*/  BAR.SYNC.DEFER_BLOCKING 0x0 ;  /* 0x0000000000007b1d */ /* 0x000fe20000010000 */
[----:B--2---:R-:W-:Y:S01]  /*52110*/  IMAD.MOV.U32 R25, RZ, RZ, R5 ;  /* 0x000000ffff197224 */ /* 0x004fe200078e0005 */
[----:B---3--:R-:W-:-:S04]  /*52120*/  ISETP.GE.AND P5, PT, R4, c[0x0][0x17c], PT ;  /* 0x00005f0004007a0c */ /* 0x008fc80003fa6270 */
[----:B------:R-:W2:Y:S01]  /*52130*/  LDL.LU R4, [R1+0x1e8] ;  /* 0x0001e80001047983 */ /* 0x000ea20000300800 */
[----:B----4-:R-:W-:-:S03]  /*52140*/  ISETP.GE.AND P1, PT, R2, c[0x0][0x17c], PT ;  /* 0x00005f0002007a0c */ /* 0x010fc60003f26270 */
[----:B------:R-:W2:Y:S01]  /*52150*/  LDL.LU R5, [R1+0x1ec] ;  /* 0x0001ec0001057983 */ /* 0x000ea20000300800 */
[----:B-1----:R-:W-:Y:S02]  /*52160*/  SHF.L.U32 R2, R24, 0x5, RZ ;  /* 0x0000000518027819 */ /* 0x002fe400000006ff */
[----:B------:R-:W-:Y:S01]  /*52170*/  ISETP.GE.AND P4, PT, R0, c[0x0][0x17c], PT ;  /* 0x00005f0000007a0c */ /* 0x000fe20003f86270 */
[----:B------:R-:W2:Y:S01]  /*52180*/  LDL.LU R6, [R1+0x228] ;  /* 0x0002280001067983 */ /* 0x000ea20000300800 */
[----:B------:R-:W-:-:S03]  /*52190*/  IMAD.SHL.U32 R0, R24, 0x100, RZ ;  /* 0x0000010018007824 */ /* 0x000fc600078e00ff */
[----:B------:R-:W2:Y:S02]  /*521a0*/  LDL.LU R7, [R1+0x22c] ;  /* 0x00022c0001077983 */ /* 0x000ea40000300800 */
[----:B------:R-:W-:Y:S02]  /*521b0*/  LOP3.LUT R0, R0, 0x1800, RZ, 0xc0, !PT ;  /* 0x0000180000007812 */ /* 0x000fe400078ec0ff */
[----:B------:R-:W3:Y:S02]  /*521c0*/  LDL.LU R3, [R1+0x179c] ;  /* 0x00179c0001037983 */ /* 0x000ee40000300800 */
[----:B------:R-:W-:Y:S01]  /*521d0*/  LOP3.LUT R0, R0, 0x460, R2, 0xf8, !PT ;  /* 0x0000046000007812 */ /* 0x000fe200078ef802 */
[----:B------:R-:W-:-:S05]  /*521e0*/  IMAD.SHL.U32 R2, R24, 0x4, RZ ;  /* 0x0000000418027824 */ /* 0x000fca00078e00ff */
[----:B------:R-:W-:-:S05]  /*521f0*/  LOP3.LUT R0, R0, 0x70, R2, 0x78, !PT ;  /* 0x0000007000007812 */ /* 0x000fca00078e7802 */
[----:B------:R-:W-:Y:S01]  /*52200*/  STS.128 [R0], R20 ;  /* 0x0000001400007388 */ /* 0x000fe20000000c00 */
[C---:B------:R-:W-:Y:S02]  /*52210*/  SHF.L.U32 R2, R24.reuse, 0xa, RZ ;  /* 0x0000000a18027819 */ /* 0x040fe400000006ff */
[----:B------:R-:W-:Y:S02]  /*52220*/  LOP3.LUT R24, R24, 0x3f, RZ, 0xc0, !PT ;  /* 0x0000003f18187812 */ /* 0x000fe400078ec0ff */
[----:B------:R-:W-:-:S05]  /*52230*/  LOP3.LUT R2, R2, 0x1800, RZ, 0xc0, !PT ;  /* 0x0000180002027812 */ /* 0x000fca00078ec0ff */
[----:B------:R-:W-:Y:S02]  /*52240*/  IMAD R2, R24, 0x10, R2 ;  /* 0x0000001018027824 */ /* 0x000fe400078e0202 */
[----:B------:R-:W-:Y:S01]  /*52250*/  IMAD.MOV.U32 R28, RZ, RZ, R25 ;  /* 0x000000ffff1c7224 */ /* 0x000fe200078e0019 */
[----:B------:R-:W-:Y:S01]  /*52260*/  MOV R25, R229 ;  /* 0x000000e500197202 */ /* 0x000fe20000000f00 */
[----:B------:R-:W-:Y:S01]  /*52270*/  IMAD.MOV.U32 R24, RZ, RZ, R228 ;  /* 0x000000ffff187224 */ /* 0x000fe200078e00e4 */
[C---:B------:R-:W-:Y:S02]  /*52280*/  LOP3.LUT R229, R2.reuse, 0x20, RZ, 0x3c, !PT ;  /* 0x0000002002e57812 */ /* 0x040fe400078e3cff */
[----:B------:R-:W-:Y:S01]  /*52290*/  LOP3.LUT R228, R2, 0x40, RZ, 0x3c, !PT ;  /* 0x0000004002e47812 */ /* 0x000fe200078e3cff */
[----:B--2---:R1:W-:Y:S02]  /*522a0*/  STS.128 [R0+0x80], R4 ;  /* 0x0000800400007388 */ /* 0x0043e40000000c00 */
[----:B-1----:R-:W-:Y:S01]  /*522b0*/  MOV R4, R144 ;  /* 0x0000009000047202 */ /* 0x002fe20000000f00 */
[----:B------:R-:W-:Y:S01]  /*522c0*/  IMAD.MOV.U32 R5, RZ, RZ, R145 ;  /* 0x000000ffff057224 */ /* 0x000fe200078e0091 */
[----:B------:R-:W-:Y:S01]  /*522d0*/  MOV R7, R149 ;  /* 0x0000009500077202 */ /* 0x000fe20000000f00 */
[----:B------:R-:W-:-:S05]  /*522e0*/  IMAD.MOV.U32 R6, RZ, RZ, R148 ;  /* 0x000000ffff067224 */ /* 0x000fca00078e0094 */
[----:B------:R1:W-:Y:S01]  /*522f0*/  STS.128 [R0+0x100], R4 ;  /* 0x0001000400007388 */ /* 0x0003e20000000c00 */
[----:B------:R-:W-:Y:S02]  /*52300*/  IMAD.MOV.U32 R148, RZ, RZ, R146 ;  /* 0x000000ffff947224 */ /* 0x000fe400078e0092 */
[----:B------:R-:W-:Y:S01]  /*52310*/  IMAD.MOV.U32 R149, RZ, RZ, R147 ;  /* 0x000000ffff957224 */ /* 0x000fe200078e0093 */
[----:B-1----:R-:W-:Y:S01]  /*52320*/  MOV R4, R176 ;  /* 0x000000b000047202 */ /* 0x002fe20000000f00 */
[----:B------:R-:W-:Y:S01]  /*52330*/  IMAD.MOV.U32 R5, RZ, RZ, R177 ;  /* 0x000000ffff057224 */ /* 0x000fe200078e00b1 */
[----:B------:R-:W-:Y:S01]  /*52340*/  MOV R7, R181 ;  /* 0x000000b500077202 */ /* 0x000fe20000000f00 */
[----:B------:R-:W-:Y:S02]  /*52350*/  IMAD.MOV.U32 R6, RZ, RZ, R180 ;  /* 0x000000ffff067224 */ /* 0x000fe400078e00b4 */
[----:B------:R-:W-:-:S03]  /*52360*/  IMAD.MOV.U32 R180, RZ, RZ, R178 ;  /* 0x000000ffffb47224 */ /* 0x000fc600078e00b2 */
[----:B------:R1:W-:Y:S01]  /*52370*/  STS.128 [R0+0x200], R4 ;  /* 0x0002000400007388 */ /* 0x0003e20000000c00 */
[----:B------:R-:W-:-:S03]  /*52380*/  IMAD.MOV.U32 R181, RZ, RZ, R179 ;  /* 0x000000ffffb57224 */ /* 0x000fc600078e00b3 */
[----:B------:R-:W-:Y:S04]  /*52390*/  STS.128 [R0+0x180], R148 ;  /* 0x0001809400007388 */ /* 0x000fe80000000c00 */
[----:B------:R-:W-:Y:S01]  /*523a0*/  STS.128 [R0+0x280], R180 ;  /* 0x000280b400007388 */ /* 0x000fe20000000c00 */
[----:B-1----:R-:W-:Y:S01]  /*523b0*/  MOV R6, R16 ;  /* 0x0000001000067202 */ /* 0x002fe20000000f00 */
[----:B------:R-:W-:Y:S01]  /*523c0*/  IMAD.MOV.U32 R7, RZ, RZ, R17 ;  /* 0x000000ffff077224 */ /* 0x000fe200078e0011 */
[----:B------:R-:W-:Y:S01]  /*523d0*/  MOV R17, R211 ;  /* 0x000000d300117202 */ /* 0x000fe20000000f00 */
[----:B------:R-:W-:Y:S02]  /*523e0*/  IMAD.MOV.U32 R4, RZ, RZ, R208 ;  /* 0x000000ffff047224 */ /* 0x000fe400078e00d0 */
[----:B------:R-:W-:-:S02]  /*523f0*/  IMAD.MOV.U32 R5, RZ, RZ, R209 ;  /* 0x000000ffff057224 */ /* 0x000fc400078e00d1 */
[----:B------:R-:W-:-:S03]  /*52400*/  IMAD.MOV.U32 R16, RZ, RZ, R210 ;  /* 0x000000ffff107224 */ /* 0x000fc600078e00d2 */
[----:B------:R-:W-:Y:S04]  /*52410*/  STS.128 [R0+0x300], R4 ;  /* 0x0003000400007388 */ /* 0x000fe80000000c00 */
[----:B------:R-:W-:Y:S04]  /*52420*/  STS.128 [R0+0x380], R16 ;  /* 0x0003801000007388 */ /* 0x000fe80000000c00 */
[----:B------:R-:W-:Y:S06]  /*52430*/  BAR.SYNC.DEFER_BLOCKING 0x0 ;  /* 0x0000000000007b1d */ /* 0x000fec0000010000 */
[----:B------:R-:W1:Y:S01]  /*52440*/  LDS.128 R4, [R2] ;  /* 0x0000000002047984 */ /* 0x000e620000000c00 */
[----:B---3--:R-:W-:-:S02]  /*52450*/  ISETP.GE.AND P2, PT, R3, c[0x0][0x17c], PT ;  /* 0x00005f0003007a0c */ /* 0x008fc40003f46270 */
[----:B------:R-:W-:Y:S01]  /*52460*/  LOP3.LUT R3, R2, 0x60, RZ, 0x3c, !PT ;  /* 0x0000006002037812 */ /* 0x000fe200078e3cff */
[----:B------:R-:W-:Y:S04]  /*52470*/  LDS.128 R248, [R2+0x400] ;  /* 0x0004000002f87984 */ /* 0x000fe80000000c00 */
[----:B------:R-:W-:Y:S04]  /*52480*/  LDS.128 R244, [R229] ;  /* 0x00000000e5f47984 */ /* 0x000fe80000000c00 */
[----:B------:R-:W-:Y:S04]  /*52490*/  LDS.128 R240, [R229+0x400] ;  /* 0x00040000e5f07984 */ /* 0x000fe80000000c00 */
[----:B------:R-:W-:Y:S04]  /*524a0*/  LDS.128 R232, [R228] ;  /* 0x00000000e4e87984 */ /* 0x000fe80000000c00 */
[----:B------:R-:W-:Y:S04]  /*524b0*/  LDS.128 R16, [R228+0x400] ;  /* 0x00040000e4107984 */ /* 0x000fe80000000c00 */
[----:B------:R-:W-:Y:S04]  /*524c0*/  LDS.128 R20, [R3] ;  /* 0x0000000003147984 */ /* 0x000fe80000000c00 */
[----:B-1----:R-:W-:Y:S04]  /*524d0*/  STL.64 [R1+0x10], R4 ;  /* 0x0000100401007387 */ /* 0x002fe80000100a00 */
[----:B------:R-:W-:Y:S04]  /*524e0*/  STL.64 [R1+0x18], R6 ;  /* 0x0000180601007387 */ /* 0x000fe80000100a00 */
[----:B------:R-:W-:Y:S04]  /*524f0*/  LDS.128 R4, [R3+0x400] ;  /* 0x0004000003047984 */ /* 0x000fe80000000c00 */
[----:B------:R-:W-:Y:S06]  /*52500*/  BAR.SYNC.DEFER_BLOCKING 0x0 ;  /* 0x0000000000007b1d */ /* 0x000fec0000010000 */
[----:B------:R1:W-:Y:S02]  /*52510*/  STS.128 [R0], R24 ;  /* 0x0000001800007388 */ /* 0x0003e40000000c00 */
[----:B-1----:R-:W-:Y:S01]  /*52520*/  MOV R24, R72 ;  /* 0x0000004800187202 */ /* 0x002fe20000000f00 */
[----:B------:R-:W-:Y:S01]  /*52530*/  IMAD.MOV.U32 R25, RZ, RZ, R73 ;  /* 0x000000ffff197224 */ /* 0x000fe200078e0049 */
[----:B------:R-:W-:Y:S01]  /*52540*/  MOV R27, R129 ;  /* 0x00000081001b7202 */ /* 0x000fe20000000f00 */
[----:B------:R-:W-:-:S05]  /*52550*/  IMAD.MOV.U32 R26, RZ, RZ, R128 ;  /* 0x000000ffff1a7224 */ /* 0x000fca00078e0080 */
[----:B------:R1:W-:Y:S04]  /*52560*/  STS.128 [R0+0x100], R24 ;  /* 0x0001001800007388 */ /* 0x0003e80000000c00 */
[----:B-1----:R-:W2:Y:S04]  /*52570*/  LDL.LU R24, [R1+0x20] ;  /* 0x0000200001187983 */ /* 0x002ea80000300800 */
[----:B------:R-:W2:Y:S04]  /*52580*/  LDL.LU R25, [R1+0x24] ;  /* 0x0000240001197983 */ /* 0x000ea80000300800 */
[----:B------:R-:W2:Y:S04]  /*52590*/  LDL.LU R26, [R1+0xa0] ;  /* 0x0000a000011a7983 */ /* 0x000ea80000300800 */
[----:B------:R-:W2:Y:S01]  /*525a0*/  LDL.LU R27, [R1+0xa4] ;  /* 0x0000a400011b7983 */ /* 0x000ea20000300800 */
[----:B------:R-:W-:-:S03]  /*525b0*/  MOV R30, R28 ;  /* 0x0000001c001e7202 */ /* 0x000fc60000000f00 */
[----:B--2---:R1:W-:Y:S04]  /*525c0*/  STS.128 [R0+0x200], R24 ;  /* 0x0002001800007388 */ /* 0x0043e80000000c00 */
[----:B-1----:R-:W2:Y:S04]  /*525d0*/  LDL.LU R24, [R1+0x28] ;  /* 0x0000280001187983 */ /* 0x002ea80000300800 */
[----:B------:R-:W2:Y:S04]  /*525e0*/  LDL.LU R25, [R1+0x2c] ;  /* 0x00002c0001197983 */ /* 0x000ea80000300800 */
[----:B------:R-:W2:Y:S04]  /*525f0*/  LDL.LU R26, [R1+0xa8] ;  /* 0x0000a800011a7983 */ /* 0x000ea80000300800 */
[----:B------:R-:W2:Y:S04]  /*52600*/  LDL.LU R27, [R1+0xac] ;  /* 0x0000ac00011b7983 */ /* 0x000ea80000300800 */
        /* <DEDUP_REMOVED lines=12> */
[----:B------:R-:W-:Y:S02]  /*526d0*/  IMAD.MOV.U32 R225, RZ, RZ, R231 ;  /* 0x000000ffffe17224 */ /* 0x000fe400078e00e7 */
[----:B------:R-:W-:Y:S02]  /*526e0*/  IMAD.MOV.U32 R128, RZ, RZ, R74 ;  /* 0x000000ffff807224 */ /* 0x000fe400078e004a */
[----:B------:R-:W-:Y:S01]  /*526f0*/  IMAD.MOV.U32 R129, RZ, RZ, R75 ;  /* 0x000000ffff817224 */ /* 0x000fe200078e004b */
[----:B------:R-:W-:Y:S04]  /*52700*/  STS.128 [R0+0x80], R224 ;  /* 0x000080e000007388 */ /* 0x000fe80000000c00 */
[----:B------:R-:W-:Y:S04]  /*52710*/  STS.128 [R0+0x180], R128 ;  /* 0x0001808000007388 */ /* 0x000fe80000000c00 */
[----:B--2---:R-:W-:Y:S04]  /*52720*/  STS.128 [R0+0x280], R24 ;  /* 0x0002801800007388 */ /* 0x004fe80000000c00 */
[----:B---3--:R-:W-:Y:S04]  /*52730*/  STS.128 [R0+0x300], R28 ;  /* 0x0003001c00007388 */ /* 0x008fe80000000c00 */
[----:B----4-:R-:W-:Y:S04]  /*52740*/  STS.128 [R0+0x380], R32 ;  /* 0x0003802000007388 */ /* 0x010fe80000000c00 */
[----:B------:R-:W-:Y:S06]  /*52750*/  BAR.SYNC.DEFER_BLOCKING 0x0 ;  /* 0x0000000000007b1d */ /* 0x000fec0000010000 */
[----:B------:R-:W1:Y:S04]  /*52760*/  LDS.128 R24, [R2] ;  /* 0x0000000002187984 */ /* 0x000e680000000c00 */
[----:B------:R-:W-:Y:S04]  /*52770*/  LDS.128 R72, [R2+0x400] ;  /* 0x0004000002487984 */ /* 0x000fe80000000c00 */
[----:B------:R-:W2:Y:S04]  /*52780*/  LDS.128 R88, [R229] ;  /* 0x00000000e5587984 */ /* 0x000ea80000000c00 */
[----:B------:R-:W-:Y:S04]  /*52790*/  LDS.128 R36, [R229+0x400] ;  /* 0x00040000e5247984 */ /* 0x000fe80000000c00 */
[----:B------:R-:W3:Y:S04]  /*527a0*/  LDS.128 R84, [R228] ;  /* 0x00000000e4547984 */ /* 0x000ee80000000c00 */
[----:B------:R-:W-:Y:S04]  /*527b0*/  LDS.128 R32, [R228+0x400] ;  /* 0x00040000e4207984 */ /* 0x000fe80000000c00 */
[----:B------:R-:W4:Y:S04]  /*527c0*/  LDS.128 R80, [R3] ;  /* 0x0000000003507984 */ /* 0x000f280000000c00 */
[----:B------:R-:W1:Y:S04]  /*527d0*/  LDS.128 R28, [R3+0x400] ;  /* 0x00040000031c7984 */ /* 0x000e680000000c00 */
[----:B------:R-:W-:Y:S06]  /*527e0*/  BAR.SYNC.DEFER_BLOCKING 0x0 ;  /* 0x0000000000007b1d */ /* 0x000fec0000010000 */
[----:B------:R1:W-:Y:S04]  /*527f0*/  STS.128 [R0], R92 ;  /* 0x0000005c00007388 */ /* 0x0003e80000000c00 */
[----:B-1----:R-:W2:Y:S04]  /*52800*/  LDL.LU R92, [R1+0x218] ;  /* 0x00021800015c7983 */ /* 0x002ea80000300800 */
[----:B------:R-:W2:Y:S04]  /*52810*/  LDL.LU R93, [R1+0x21c] ;  /* 0x00021c00015d7983 */ /* 0x000ea80000300800 */
[----:B------:R-:W2:Y:S04]  /*52820*/  LDL.LU R94, [R1+0x208] ;  /* 0x00020800015e7983 */ /* 0x000ea80000300800 */
[----:B------:R-:W2:Y:S01]  /*52830*/  LDL.LU R95, [R1+0x20c] ;  /* 0x00020c00015f7983 */ /* 0x000ea20000300800 */
        /* <DEDUP_REMOVED lines=10> */
[----:B------:R-:W-:Y:S02]  /*528e0*/  IMAD.MOV.U32 R44, RZ, RZ, R42 ;  /* 0x000000ffff2c7224 */ /* 0x000fe400078e002a */
[----:B------:R-:W-:Y:S01]  /*528f0*/  IMAD.MOV.U32 R45, RZ, RZ, R43 ;  /* 0x000000ffff2d7224 */ /* 0x000fe200078e002b */
[----:B------:R-:W-:Y:S04]  /*52900*/  STS.128 [R0+0x100], R96 ;  /* 0x0001006000007388 */ /* 0x000fe80000000c00 */
[----:B------:R-:W-:Y:S04]  /*52910*/  STS.128 [R0+0x180], R156 ;  /* 0x0001809c00007388 */ /* 0x000fe80000000c00 */
[----:B------:R-:W-:Y:S04]  /*52920*/  STS.128 [R0+0x300], R100 ;  /* 0x0003006400007388 */ /* 0x000fe80000000c00 */
[----:B------:R-:W-:Y:S01]  /*52930*/  STS.128 [R0+0x380], R44 ;  /* 0x0003802c00007388 */ /* 0x000fe20000000c00 */
        /* <DEDUP_REMOVED lines=9> */
[----:B------:R-:W-:Y:S01]  /*529d0*/  IMAD.MOV.U32 R62, RZ, RZ, R204 ;  /* 0x000000ffff3e7224 */ /* 0x000fe200078e00cc */
[----:B--2---:R1:W-:Y:S02]  /*529e0*/  STS.128 [R0+0x80], R92 ;  /* 0x0000805c00007388 */ /* 0x0043e40000000c00 */
[----:B-1----:R-:W-:Y:S01]  /*529f0*/  IMAD.MOV.U32 R94, RZ, RZ, R188 ;  /* 0x000000ffff5e7224 */ /* 0x002fe200078e00bc */
[----:B------:R-:W-:Y:S01]  /*52a00*/  MOV R95, R189 ;  /* 0x000000bd005f7202 */ /* 0x000fe20000000f00 */
[----:B------:R-:W-:Y:S01]  /*52a10*/  IMAD.MOV.U32 R93, RZ, RZ, R185 ;  /* 0x000000ffff5d7224 */ /* 0x000fe200078e00b9 */
[----:B------:R-:W-:Y:S01]  /*52a20*/  MOV R92, R184 ;  /* 0x000000b8005c7202 */ /* 0x000fe20000000f00 */
[----:B------:R-:W-:Y:S02]  /*52a30*/  IMAD.MOV.U32 R188, RZ, RZ, R186 ;  /* 0x000000ffffbc7224 */ /* 0x000fe400078e00ba */
[----:B------:R-:W-:Y:S02]  /*52a40*/  IMAD.MOV.U32 R189, RZ, RZ, R187 ;  /* 0x000000ffffbd7224 */ /* 0x000fe400078e00bb */
[----:B------:R-:W-:Y:S04]  /*52a50*/  STS.128 [R0+0x200], R92 ;  /* 0x0002005c00007388 */ /* 0x000fe80000000c00 */
[----:B------:R-:W-:Y:S04]  /*52a60*/  STS.128 [R0+0x280], R188 ;  /* 0x000280bc00007388 */ /* 0x000fe80000000c00 */
[----:B------:R-:W-:Y:S06]  /*52a70*/  BAR.SYNC.DEFER_BLOCKING 0x0 ;  /* 0x0000000000007b1d */ /* 0x000fec0000010000 */
[----:B------:R-:W1:Y:S04]  /*52a80*/  LDS.128 R128, [R2] ;  /* 0x0000000002807984 */ /* 0x000e680000000c00 */
[----:B------:R-:W-:Y:S04]  /*52a90*/  LDS.128 R96, [R2+0x400] ;  /* 0x0004000002607984 */ /* 0x000fe80000000c00 */
[----:B------:R-:W-:Y:S04]  /*52aa0*/  LDS.128 R108, [R229] ;  /* 0x00000000e56c7984 */ /* 0x000fe80000000c00 */
[----:B------:R-:W-:Y:S04]  /*52ab0*/  LDS.128 R92, [R229+0x400] ;  /* 0x00040000e55c7984 */ /* 0x000fe80000000c00 */
[----:B------:R-:W-:Y:S04]  /*52ac0*/  LDS.128 R104, [R228] ;  /* 0x00000000e4687984 */ /* 0x000fe80000000c00 */
[----:B------:R-:W-:Y:S04]  /*52ad0*/  LDS.128 R44, [R228+0x400] ;  /* 0x00040000e42c7984 */ /* 0x000fe80000000c00 */
[----:B------:R-:W-:Y:S04]  /*52ae0*/  LDS.128 R100, [R3] ;  /* 0x0000000003647984 */ /* 0x000fe80000000c00 */
[----:B------:R-:W-:Y:S04]  /*52af0*/  LDS.128 R40, [R3+0x400] ;  /* 0x0004000003287984 */ /* 0x000fe80000000c00 */
[----:B------:R-:W-:Y:S06]  /*52b00*/  BAR.SYNC.DEFER_BLOCKING 0x0 ;  /* 0x0000000000007b1d */ /* 0x000fec0000010000 */
[----:B------:R2:W-:Y:S04]  /*52b10*/  STS.128 [R0+0x100], R60 ;  /* 0x0001003c00007388 */ /* 0x0005e80000000c00 */
[----:B--2---:R-:W2:Y:S04]  /*52b20*/  LDL.LU R60, [R1+0xc0] ;  /* 0x0000c000013c7983 */ /* 0x004ea80000300800 */
[----:B------:R-:W2:Y:S04]  /*52b30*/  LDL.LU R61, [R1+0xc4] ;  /* 0x0000c400013d7983 */ /* 0x000ea80000300800 */
[----:B------:R-:W2:Y:S04]  /*52b40*/  LDL.LU R62, [R1+0x130] ;  /* 0x00013000013e7983 */ /* 0x000ea80000300800 */
[----:B------:R-:W2:Y:S04]  /*52b50*/  LDL.LU R63, [R1+0x134] ;  /* 0x00013400013f7983 */ /* 0x000ea80000300800 */
[----:B--2---:R2:W-:Y:S04]  /*52b60*/  STS.128 [R0+0x200], R60 ;  /* 0x0002003c00007388 */ /* 0x0045e80000000c00 */
[----:B--2---:R-:W2:Y:S04]  /*52b70*/  LDL.LU R60, [R1+0xc8] ;  /* 0x0000c800013c7983 */ /* 0x004ea80000300800 */
[----:B------:R-:W2:Y:S04]  /*52b80*/  LDL.LU R61, [R1+0xcc] ;  /* 0x0000cc00013d7983 */ /* 0x000ea80000300800 */
[----:B------:R-:W2:Y:S04]  /*52b90*/  LDL.LU R62, [R1+0x138] ;  /* 0x00013800013e7983 */ /* 0x000ea80000300800 */
[----:B------:R-:W2:Y:S01]  /*52ba0*/  LDL.LU R63, [R1+0x13c] ;  /* 0x00013c00013f7983 */ /* 0x000ea20000300800 */
[----:B------:R-:W-:-:S03]  /*52bb0*/  IMAD.MOV.U32 R204, RZ, RZ, R78 ;  /* 0x000000ffffcc7224 */ /* 0x000fc600078e004e */
[----:B------:R-:W3:Y:S01]  /*52bc0*/  LDL.LU R76, [R1+0x70] ;  /* 0x00007000014c7983 */ /* 0x000ee20000300800 */
[----:B------:R-:W-:-:S03]  /*52bd0*/  IMAD.MOV.U32 R205, RZ, RZ, R79 ;  /* 0x000000ffffcd7224 */ /* 0x000fc600078e004f */
[----:B------:R-:W3:Y:S04]  /*52be0*/  LDL.LU R77, [R1+0x74] ;  /* 0x00007400014d7983 */ /* 0x000ee80000300800 */
[----:B------:R-:W3:Y:S04]  /*52bf0*/  LDL.LU R78, [R1+0x60] ;  /* 0x00006000014e7983 */ /* 0x000ee80000300800 */
[----:B------:R-:W3:Y:S01]  /*52c00*/  LDL.LU R79, [R1+0x64] ;  /* 0x00006400014f7983 */ /* 0x000ee20000300800 */
[----:B------:R-:W-:Y:S01]  /*52c10*/  MOV R186, R132 ;  /* 0x0000008400ba7202 */ /* 0x000fe20000000f00 */
[----:B------:R-:W-:-:S02]  /*52c20*/  IMAD.MOV.U32 R187, RZ, RZ, R133 ;  /* 0x000000ffffbb7224 */ /* 0x000fc400078e0085 */
[----:B--2---:R2:W-:Y:S04]  /*52c30*/  STS.128 [R0+0x280], R60 ;  /* 0x0002803c00007388 */ /* 0x0045e80000000c00 */
[----:B--2---:R-:W2:Y:S04]  /*52c40*/  LDL.LU R60, [R1+0x78] ;  /* 0x00007800013c7983 */ /* 0x004ea80000300800 */
[----:B------:R-:W2:Y:S04]  /*52c50*/  LDL.LU R61, [R1+0x7c] ;  /* 0x00007c00013d7983 */ /* 0x000ea80000300800 */
[----:B------:R-:W2:Y:S04]  /*52c60*/  LDL.LU R62, [R1+0x68] ;  /* 0x00006800013e7983 */ /* 0x000ea80000300800 */
[----:B------:R-:W2:Y:S04]  /*52c70*/  LDL.LU R63, [R1+0x6c] ;  /* 0x00006c00013f7983 */ /* 0x000ea80000300800 */
[----:B------:R-:W4:Y:S04]  /*52c80*/  LDL.LU R184, [R1+0x1f0] ;  /* 0x0001f00001b87983 */ /* 0x000f280000300800 */
[----:B------:R-:W4:Y:S04]  /*52c90*/  LDL.LU R185, [R1+0x1f4] ;  /* 0x0001f40001b97983 */ /* 0x000f280000300800 */
[----:B------:R-:W4:Y:S04]  /*52ca0*/  LDL.LU R132, [R1+0x1f8] ;  /* 0x0001f80001847983 */ /* 0x000f280000300800 */
[----:B------:R-:W4:Y:S04]  /*52cb0*/  LDL.LU R133, [R1+0x1fc] ;  /* 0x0001fc0001857983 */ /* 0x000f280000300800 */
[----:B------:R-:W-:Y:S04]  /*52cc0*/  STS.128 [R0], R144 ;  /* 0x0000009000007388 */ /* 0x000fe80000000c00 */
[----:B------:R-:W-:Y:S04]  /*52cd0*/  STS.128 [R0+0x80], R220 ;  /* 0x000080dc00007388 */ /* 0x000fe80000000c00 */
[----:B------:R-:W-:Y:S04]  /*52ce0*/  STS.128 [R0+0x180], R204 ;  /* 0x000180cc00007388 */ /* 0x000fe80000000c00 */
[----:B---3--:R-:W-:Y:S04]  /*52cf0*/  STS.128 [R0+0x300], R76 ;  /* 0x0003004c00007388 */ /* 0x008fe80000000c00 */
[----:B--2---:R-:W-:Y:S04]  /*52d00*/  STS.128 [R0+0x380], R60 ;  /* 0x0003803c00007388 */ /* 0x004fe80000000c00 */
[----:B------:R-:W-:Y:S06]  /*52d10*/  BAR.SYNC.DEFER_BLOCKING 0x0 ;  /* 0x0000000000007b1d */ /* 0x000fec0000010000 */
[----:B------:R-:W2:Y:S04]  /*52d20*/  LDS.128 R180, [R2] ;  /* 0x0000000002b47984 */ /* 0x000ea80000000c00 */
[----:B------:R-:W-:Y:S04]  /*52d30*/  LDS.128 R148, [R2+0x400] ;  /* 0x0004000002947984 */ /* 0x000fe80000000c00 */
[----:B------:R-:W3:Y:S04]  /*52d40*/  LDS.128 R176, [R229] ;  /* 0x00000000e5b07984 */ /* 0x000ee80000000c00 */
[----:B------:R-:W-:Y:S04]  /*52d50*/  LDS.128 R144, [R229+0x400] ;  /* 0x00040000e5907984 */ /* 0x000fe80000000c00 */
[----:B------:R-:W1:Y:S04]  /*52d60*/  LDS.128 R156, [R228] ;  /* 0x00000000e49c7984 */ /* 0x000e680000000c00 */
[----:B------:R-:W-:Y:S04]  /*52d70*/  LDS.128 R76, [R228+0x400] ;  /* 0x00040000e44c7984 */ /* 0x000fe80000000c00 */
[----:B------:R-:W1:Y:S04]  /*52d80*/  LDS.128 R152, [R3] ;  /* 0x0000000003987984 */ /* 0x000e680000000c00 */
[----:B------:R-:W1:Y:S04]  /*52d90*/  LDS.128 R60, [R3+0x400] ;  /* 0x00040000033c7984 */ /* 0x000e680000000c00 */
[----:B------:R-:W-:Y:S06]  /*52da0*/  BAR.SYNC.DEFER_BLOCKING 0x0 ;  /* 0x0000000000007b1d */ /* 0x000fec0000010000 */
[----:B----4-:R4:W-:Y:S02]  /*52db0*/  STS.128 [R0+0x80], R132 ;  /* 0x0000808400007388 */ /* 0x0109e40000000c00 */
[----:B----4-:R-:W-:Y:S01]  /*52dc0*/  IMAD.MOV.U32 R134, RZ, RZ, R164 ;  /* 0x000000ffff867224 */ /* 0x010fe200078e00a4 */
[----:B------:R-:W-:Y:S01]  /*52dd0*/  MOV R133, R161 ;  /* 0x000000a100857202 */ /* 0x000fe20000000f00 */
[----:B------:R-:W-:Y:S01]  /*52de0*/  IMAD.MOV.U32 R135, RZ, RZ, R165 ;  /* 0x000000ffff877224 */ /* 0x000fe200078e00a5 */
[----:B------:R-:W-:Y:S01]  /*52df0*/  MOV R164, R162 ;  /* 0x000000a200a47202 */ /* 0x000fe20000000f00 */
[----:B------:R-:W-:-:S02]  /*52e00*/  IMAD.MOV.U32 R132, RZ, RZ, R160 ;  /* 0x000000ffff847224 */ /* 0x000fc400078e00a0 */
[----:B------:R-:W-:-:S03]  /*52e10*/  IMAD.MOV.U32 R165, RZ, RZ, R163 ;  /* 0x000000ffffa57224 */ /* 0x000fc600078e00a3 */
[----:B------:R4:W-:Y:S04]  /*52e20*/  STS.128 [R0+0x100], R132 ;  /* 0x0001008400007388 */ /* 0x0009e80000000c00 */
[----:B------:R1:W-:Y:S04]  /*52e30*/  STS.128 [R0+0x180], R164 ;  /* 0x000180a400007388 */ /* 0x0003e80000000c00 */
[----:B------:R-:W-:Y:S01]  /*52e40*/  STS.128 [R0], R184 ;  /* 0x000000b800007388 */ /* 0x000fe20000000c00 */
[----:B----4-:R-:W-:Y:S01]  /*52e50*/  IMAD.MOV.U32 R134, RZ, RZ, R196 ;  /* 0x000000ffff867224 */ /* 0x010fe200078e00c4 */
[----:B------:R-:W-:Y:S01]  /*52e60*/  MOV R133, R193 ;  /* 0x000000c100857202 */ /* 0x000fe20000000f00 */
[----:B------:R-:W-:Y:S01]  /*52e70*/  IMAD.MOV.U32 R135, RZ, RZ, R197 ;  /* 0x000000ffff877224 */ /* 0x000fe200078e00c5 */
[----:B------:R-:W-:Y:S01]  /*52e80*/  MOV R196, R194 ;  /* 0x000000c200c47202 */ /* 0x000fe20000000f00 */
[----:B-1----:R-:W-:Y:S01]  /*52e90*/  IMAD.MOV.U32 R166, RZ, RZ, R52 ;  /* 0x000000ffffa67224 */ /* 0x002fe200078e0034 */
        /* <DEDUP_REMOVED lines=8> */
[----:B------:R1:W-:Y:S04]  /*52f20*/  STS.128 [R0+0x280], R196 ;  /* 0x000280c400007388 */ /* 0x0003e80000000c00 */
[----:B------:R-:W-:Y:S04]  /*52f30*/  STS.128 [R0+0x300], R164 ;  /* 0x000300a400007388 */ /* 0x000fe80000000c00 */
[----:B------:R-:W-:Y:S04]  /*52f40*/  STS.128 [R0+0x380], R52 ;  /* 0x0003803400007388 */ /* 0x000fe80000000c00 */
[----:B------:R-:W-:Y:S01]  /*52f50*/  BAR.SYNC.DEFER_BLOCKING 0x0 ;  /* 0x0000000000007b1d */ /* 0x000fe20000010000 */
[----:B-1----:R-:W-:Y:S01]  /*52f60*/  IMAD.MOV.U32 R198, RZ, RZ, R120 ;  /* 0x000000ffffc67224 */ /* 0x002fe200078e0078 */
[----:B------:R-:W-:Y:S01]  /*52f70*/  MOV R197, R65 ;  /* 0x0000004100c57202 */ /* 0x000fe20000000f00 */
[----:B------:R-:W-:-:S03]  /*52f80*/  IMAD.MOV.U32 R199, RZ, RZ, R121 ;  /* 0x000000ffffc77224 */ /* 0x000fc600078e0079 */
[----:B------:R-:W1:Y:S04]  /*52f90*/  LDS.128 R192, [R2] ;  /* 0x0000000002c07984 */ /* 0x000e680000000c00 */
[----:B------:R-:W-:Y:S04]  /*52fa0*/  LDS.128 R160, [R2+0x400] ;  /* 0x0004000002a07984 */ /* 0x000fe80000000c00 */
[----:B------:R-:W-:Y:S04]  /*52fb0*/  LDS.128 R188, [R229] ;  /* 0x00000000e5bc7984 */ /* 0x000fe80000000c00 */
[----:B------:R-:W-:Y:S04]  /*52fc0*/  LDS.128 R132, [R229+0x400] ;  /* 0x00040000e5847984 */ /* 0x000fe80000000c00 */
[----:B------:R-:W-:Y:S04]  /*52fd0*/  LDS.128 R184, [R228] ;  /* 0x00000000e4b87984 */ /* 0x000fe80000000c00 */
[----:B------:R-:W-:Y:S04]  /*52fe0*/  LDS.128 R52, [R228+0x400] ;  /* 0x00040000e4347984 */ /* 0x000fe80000000c00 */
[----:B------:R-:W-:Y:S04]  /*52ff0*/  LDS.128 R164, [R3] ;  /* 0x0000000003a47984 */ /* 0x000fe80000000c00 */
[----:B------:R-:W-:Y:S01]  /*53000*/  LDS.128 R48, [R3+0x400] ;  /* 0x0004000003307984 */ /* 0x000fe20000000c00 */
[----:B------:R-:W-:-:S03]  /*53010*/  IMAD.MOV.U32 R196, RZ, RZ, R64 ;  /* 0x000000ffffc47224 */ /* 0x000fc600078e0040 */
[----:B------:R-:W-:Y:S01]  /*53020*/  BAR.SYNC.DEFER_BLOCKING 0x0 ;  /* 0x0000000000007b1d */ /* 0x000fe20000010000 */
[----:B------:R-:W-:Y:S01]  /*53030*/  MOV R120, R66 ;  /* 0x0000004200787202 */ /* 0x000fe20000000f00 */
[----:B------:R-:W-:Y:S01]  /*53040*/  IMAD.MOV.U32 R121, RZ, RZ, R67 ;  /* 0x000000ffff797224 */ /* 0x000fe200078e0043 */
[----:B------:R-:W-:Y:S01]  /*53050*/  MOV R65, R113 ;  /* 0x0000007100417202 */ /* 0x000fe20000000f00 */
[----:B------:R-:W-:Y:S02]  /*53060*/  IMAD.MOV.U32 R64, RZ, RZ, R112 ;  /* 0x000000ffff407224 */ /* 0x000fe400078e0070 */
[----:B------:R-:W-:Y:S02]  /*53070*/  IMAD.MOV.U32 R66, RZ, RZ, R212 ;  /* 0x000000ffff427224 */ /* 0x000fe400078e00d4 */
[----:B------:R-:W-:-:S05]  /*53080*/  IMAD.MOV.U32 R67, RZ, RZ, R213 ;  /* 0x000000ffff437224 */ /* 0x000fca00078e00d5 */
[----:B------:R4:W-:Y:S04]  /*53090*/  STS.128 [R0+0x100], R64 ;  /* 0x0001004000007388 */ /* 0x0009e80000000c00 */
[----:B----4-:R-:W4:Y:S04]  /*530a0*/  LDL.LU R64, [R1+0x120] ;  /* 0x0001200001407983 */ /* 0x010f280000300800 */
[----:B------:R-:W4:Y:S04]  /*530b0*/  LDL.LU R65, [R1+0x124] ;  /* 0x0001240001417983 */ /* 0x000f280000300800 */
[----:B------:R-:W4:Y:S04]  /*530c0*/  LDL.LU R66, [R1+0x110] ;  /* 0x0001100001427983 */ /* 0x000f280000300800 */
[----:B------:R-:W4:Y:S04]  /*530d0*/  LDL.LU R67, [R1+0x114] ;  /* 0x0001140001437983 */ /* 0x000f280000300800 */
[----:B----4-:R4:W-:Y:S04]  /*530e0*/  STS.128 [R0+0x200], R64 ;  /* 0x0002004000007388 */ /* 0x0109e80000000c00 */
[----:B----4-:R-:W4:Y:S04]  /*530f0*/  LDL.LU R64, [R1+0x128] ;  /* 0x0001280001407983 */ /* 0x010f280000300800 */
[----:B------:R-:W4:Y:S04]  /*53100*/  LDL.LU R65, [R1+0x12c] ;  /* 0x00012c0001417983 */ /* 0x000f280000300800 */
[----:B------:R-:W4:Y:S04]  /*53110*/  LDL.LU R66, [R1+0x118] ;  /* 0x0001180001427983 */ /* 0x000f280000300800 */
[----:B------:R-:W4:Y:S01]  /*53120*/  LDL.LU R67, [R1+0x11c] ;  /* 0x00011c0001437983 */ /* 0x000f220000300800 */
[----:B------:R-:W-:Y:S01]  /*53130*/  MOV R212, R114 ;  /* 0x0000007200d47202 */ /* 0x000fe20000000f00 */
[----:B------:R-:W-:-:S02]  /*53140*/  IMAD.MOV.U32 R213, RZ, RZ, R115 ;  /* 0x000000ffffd57224 */ /* 0x000fc400078e0073 */
[----:B------:R-:W2:Y:S04]  /*53150*/  LDL.LU R112, [R1+0x40] ;  /* 0x0000400001707983 */ /* 0x000ea80000300800 */
[----:B------:R-:W2:Y:S04]  /*53160*/  LDL.LU R113, [R1+0x44] ;  /* 0x0000440001717983 */ /* 0x000ea80000300800 */
[----:B------:R-:W2:Y:S04]  /*53170*/  LDL.LU R114, [R1+0x30] ;  /* 0x0000300001727983 */ /* 0x000ea80000300800 */
[----:B------:R-:W2:Y:S04]  /*53180*/  LDL.LU R115, [R1+0x34] ;  /* 0x0000340001737983 */ /* 0x000ea80000300800 */
[----:B----4-:R4:W-:Y:S04]  /*53190*/  STS.128 [R0+0x280], R64 ;  /* 0x0002804000007388 */ /* 0x0109e80000000c00 */
[----:B----4-:R-:W4:Y:S04]  /*531a0*/  LDL.LU R64, [R1+0x48] ;  /* 0x0000480001407983 */ /* 0x010f280000300800 */
[----:B------:R-:W4:Y:S04]  /*531b0*/  LDL.LU R65, [R1+0x4c] ;  /* 0x00004c0001417983 */ /* 0x000f280000300800 */
[----:B------:R-:W4:Y:S04]  /*531c0*/  LDL.LU R66, [R1+0x38] ;  /* 0x0000380001427983 */ /* 0x000f280000300800 */
[----:B------:R-:W4:Y:S04]  /*531d0*/  LDL.LU R67, [R1+0x3c] ;  /* 0x00003c0001437983 */ /* 0x000f280000300800 */
[----:B------:R-:W-:Y:S04]  /*531e0*/  STS.128 [R0], R196 ;  /* 0x000000c400007388 */ /* 0x000fe80000000c00 */
[----:B------:R-:W-:Y:S04]  /*531f0*/  STS.128 [R0+0x80], R120 ;  /* 0x0000807800007388 */ /* 0x000fe80000000c00 */
[----:B------:R-:W-:Y:S04]  /*53200*/  STS.128 [R0+0x180], R212 ;  /* 0x000180d400007388 */ /* 0x000fe80000000c00 */
[----:B--2---:R-:W-:Y:S01]  /*53210*/  STS.128 [R0+0x300], R112 ;  /* 0x0003007000007388 */ /* 0x004fe20000000c00 */
[----:B------:R-:W-:Y:S01]  /*53220*/  IMAD.MOV.U32 R226, RZ, RZ, R140 ;  /* 0x000000ffffe27224 */ /* 0x000fe200078e008c */
[----:B------:R-:W-:Y:S01]  /*53230*/  MOV R225, R137 ;  /* 0x0000008900e17202 */ /* 0x000fe20000000f00 */
[----:B------:R-:W-:Y:S01]  /*53240*/  IMAD.MOV.U32 R227, RZ, RZ, R141 ;  /* 0x000000ffffe37224 */ /* 0x000fe200078e008d */
[----:B------:R-:W-:Y:S01]  /*53250*/  MOV R140, R138 ;  /* 0x0000008a008c7202 */ /* 0x000fe20000000f00 */
[----:B------:R-:W-:Y:S01]  /*53260*/  IMAD.MOV.U32 R224, RZ, RZ, R136 ;  /* 0x000000ffffe07224 */ /* 0x000fe200078e0088 */
[----:B------:R-:W-:Y:S01]  /*53270*/  MOV R137, R169 ;  /* 0x000000a900897202 */ /* 0x000fe20000000f00 */
[----:B------:R-:W-:Y:S01]  /*53280*/  IMAD.MOV.U32 R141, RZ, RZ, R139 ;  /* 0x000000ffff8d7224 */ /* 0x000fe200078e008b */
[----:B------:R-:W2:Y:S01]  /*53290*/  LDL.LU R252, [R1+0x39c] ;  /* 0x00039c0001fc7983 */ /* 0x000ea20000300800 */
[----:B------:R-:W-:-:S02]  /*532a0*/  IMAD.MOV.U32 R136, RZ, RZ, R168 ;  /* 0x000000ffff887224 */ /* 0x000fc400078e00a8 */
[----:B------:R-:W-:Y:S01]  /*532b0*/  IMAD.MOV.U32 R138, RZ, RZ, R172 ;  /* 0x000000ffff8a7224 */ /* 0x000fe200078e00ac */
[----:B------:R-:W-:Y:S01]  /*532c0*/  MOV R172, R170 ;  /* 0x000000aa00ac7202 */ /* 0x000fe20000000f00 */
[----:B------:R-:W-:Y:S02]  /*532d0*/  IMAD.MOV.U32 R139, RZ, RZ, R173 ;  /* 0x000000ffff8b7224 */ /* 0x000fe400078e00ad */
[----:B------:R-:W-:Y:S01]  /*532e0*/  IMAD.MOV.U32 R173, RZ, RZ, R171 ;  /* 0x000000ffffad7224 */ /* 0x000fe200078e00ab */
[----:B------:R-:W-:Y:S01]  /*532f0*/  MOV R169, R57 ;  /* 0x0000003900a97202 */ /* 0x000fe20000000f00 */
[----:B------:R-:W-:Y:S02]  /*53300*/  IMAD.MOV.U32 R168, RZ, RZ, R56 ;  /* 0x000000ffffa87224 */ /* 0x000fe400078e0038 */
[----:B------:R-:W-:Y:S02]  /*53310*/  IMAD.MOV.U32 R170, RZ, RZ, R12 ;  /* 0x000000ffffaa7224 */ /* 0x000fe400078e000c */
[----:B------:R-:W-:Y:S01]  /*53320*/  IMAD.MOV.U32 R171, RZ, RZ, R13 ;  /* 0x000000ffffab7224 */ /* 0x000fe200078e000d */
[----:B----4-:R-:W-:Y:S04]  /*53330*/  STS.128 [R0+0x380], R64 ;  /* 0x0003804000007388 */ /* 0x010fe80000000c00 */
[----:B------:R-:W-:Y:S06]  /*53340*/  BAR.SYNC.DEFER_BLOCKING 0x0 ;  /* 0x0000000000007b1d */ /* 0x000fec0000010000 */
[----:B------:R-:W4:Y:S04]  /*53350*/  LDS.128 R220, [R2] ;  /* 0x0000000002dc7984 */ /* 0x000f280000000c00 */
[----:B------:R-:W-:Y:S04]  /*53360*/  LDS.128 R196, [R2+0x400] ;  /* 0x0004000002c47984 */ /* 0x000fe80000000c00 */
[----:B------:R-:W1:Y:S04]  /*53370*/  LDS.128 R212, [R229] ;  /* 0x00000000e5d47984 */ /* 0x000e680000000c00 */
[----:B------:R-:W-:Y:S04]  /*53380*/  LDS.128 R120, [R229+0x400] ;  /* 0x00040000e5787984 */ /* 0x000fe80000000c00 */
[----:B------:R-:W1:Y:S04]  /*53390*/  LDS.128 R208, [R228] ;  /* 0x00000000e4d07984 */ /* 0x000e680000000c00 */
[----:B------:R-:W-:Y:S04]  /*533a0*/  LDS.128 R112, [R228+0x400] ;  /* 0x00040000e4707984 */ /* 0x000fe80000000c00 */
[----:B------:R-:W1:Y:S04]  /*533b0*/  LDS.128 R204, [R3] ;  /* 0x0000000003cc7984 */ /* 0x000e680000000c00 */
[----:B------:R-:W1:Y:S04]  /*533c0*/  LDS.128 R64, [R3+0x400] ;  /* 0x0004000003407984 */ /* 0x000e680000000c00 */
[----:B------:R-:W-:Y:S06]  /*533d0*/  BAR.SYNC.DEFER_BLOCKING 0x0 ;  /* 0x0000000000007b1d */ /* 0x000fec0000010000 */
[----:B------:R1:W-:Y:S04]  /*533e0*/  STS.128 [R0+0x100], R136 ;  /* 0x0001008800007388 */ /* 0x0003e80000000c00 */
[----:B------:R2:W-:Y:S04]  /*533f0*/  STS.128 [R0+0x180], R172 ;  /* 0x000180ac00007388 */ /* 0x0005e80000000c00 */
[----:B------:R-:W-:Y:S01]  /*53400*/  STS.128 [R0], R224 ;  /* 0x000000e000007388 */ /* 0x000fe20000000c00 */
[----:B-1----:R-:W-:Y:S01]  /*53410*/  IMAD.MOV.U32 R138, RZ, RZ, R8 ;  /* 0x000000ffff8a7224 */ /* 0x002fe200078e0008 */
[----:B------:R-:W-:Y:S01]  /*53420*/  MOV R137, R201 ;  /* 0x000000c900897202 */ /* 0x000fe20000000f00 */
[----:B------:R-:W-:Y:S01]  /*53430*/  IMAD.MOV.U32 R139, RZ, RZ, R9 ;  /* 0x000000ffff8b7224 */ /* 0x000fe200078e0009 */
[----:B------:R-:W-:Y:S01]  /*53440*/  MOV R8, R202 ;  /* 0x000000ca00087202 */ /* 0x000fe20000000f00 */
[----:B------:R-:W-:Y:S01]  /*53450*/  IMAD.MOV.U32 R136, RZ, RZ, R200 ;  /* 0x000000ffff887224 */ /* 0x000fe200078e00c8 */
[----:B--2---:R-:W-:Y:S01]  /*53460*/  MOV R172, R58 ;  /* 0x0000003a00ac7202 */ /* 0x004fe20000000f00 */
[----:B------:R-:W-:Y:S01]  /*53470*/  IMAD.MOV.U32 R9, RZ, RZ, R203 ;  /* 0x000000ffff097224 */ /* 0x000fe200078e00cb */
[----:B------:R-:W-:Y:S01]  /*53480*/  MOV R175, R15 ;  /* 0x0000000f00af7202 */ /* 0x000fe20000000f00 */
[----:B------:R-:W-:-:S02]  /*53490*/  IMAD.MOV.U32 R173, RZ, RZ, R59 ;  /* 0x000000ffffad7224 */ /* 0x000fc400078e003b */
[----:B------:R-:W-:Y:S01]  /*534a0*/  IMAD.MOV.U32 R174, RZ, RZ, R14 ;  /* 0x000000ffffae7224 */ /* 0x000fe200078e000e */
[----:B------:R-:W-:Y:S04]  /*534b0*/  STS.128 [R0+0x80], R140 ;  /* 0x0000808c00007388 */ /* 0x000fe80000000c00 */
[----:B------:R-:W-:Y:S04]  /*534c0*/  STS.128 [R0+0x200], R136 ;  /* 0x0002008800007388 */ /* 0x000fe80000000c00 */
[----:B------:R1:W-:Y:S04]  /*534d0*/  STS.128 [R0+0x280], R8 ;  /* 0x0002800800007388 */ /* 0x0003e80000000c00 */
[----:B------:R-:W-:Y:S04]  /*534e0*/  STS.128 [R0+0x300], R168 ;  /* 0x000300a800007388 */ /* 0x000fe80000000c00 */
[----:B------:R-:W-:Y:S04]  /*534f0*/  STS.128 [R0+0x380], R172 ;  /* 0x000380ac00007388 */ /* 0x000fe80000000c00 */
[----:B------:R-:W-:Y:S01]  /*53500*/  BAR.SYNC.DEFER_BLOCKING 0x0 ;  /* 0x0000000000007b1d */ /* 0x000fe20000010000 */
[----:B-1----:R-:W-:-:S05]  /*53510*/  IMAD.MOV.U32 R8, RZ, RZ, R68 ;  /* 0x000000ffff087224 */ /* 0x002fca00078e0044 */
        /* <DEDUP_REMOVED lines=8> */
[----:B------:R-:W-:Y:S01]  /*535a0*/  MOV R9, R69 ;  /* 0x0000004500097202 */ /* 0x000fe20000000f00 */
[----:B------:R-:W-:Y:S01]  /*535b0*/  IMAD.MOV.U32 R10, RZ, RZ, R124 ;  /* 0x000000ffff0a7224 */ /* 0x000fe200078e007c */
[----:B------:R-:W-:Y:S01]  /*535c0*/  MOV R11, R125 ;  /* 0x0000007d000b7202 */ /* 0x000fe20000000f00 */
[----:B------:R-:W-:Y:S01]  /*535d0*/  BAR.SYNC.DEFER_BLOCKING 0x0 ;  /* 0x0000000000007b1d */ /* 0x000fe20000010000 */
[----:B------:R-:W-:Y:S01]  /*535e0*/  IMAD.MOV.U32 R124, RZ, RZ, R70 ;  /* 0x000000ffff7c7224 */ /* 0x000fe200078e0046 */
[----:B------:R-:W-:-:S04]  /*535f0*/  MOV R125, R71 ;  /* 0x00000047007d7202 */ /* 0x000fc80000000f00 */
[----:B------:R2:W-:Y:S04]  /*53600*/  STS.128 [R0], R8 ;  /* 0x0000000800007388 */ /* 0x0005e80000000c00 */
[----:B------:R1:W-:Y:S01]  /*53610*/  STS.128 [R0+0x80], R124 ;  /* 0x0000807c00007388 */ /* 0x0003e20000000c00 */
[----:B--2---:R-:W-:Y:S01]  /*53620*/  IMAD.MOV.U32 R8, RZ, RZ, R116 ;  /* 0x000000ffff087224 */ /* 0x004fe200078e0074 */
[----:B------:R-:W-:Y:S01]  /*53630*/  MOV R9, R117 ;  /* 0x0000007500097202 */ /* 0x000fe20000000f00 */
[----:B------:R-:W-:Y:S01]  /*53640*/  IMAD.MOV.U32 R10, RZ, RZ, R216 ;  /* 0x000000ffff0a7224 */ /* 0x000fe200078e00d8 */
[----:B------:R-:W-:Y:S01]  /*53650*/  MOV R11, R217 ;  /* 0x000000d9000b7202 */ /* 0x000fe20000000f00 */
[----:B-1----:R-:W2:Y:S04]  /*53660*/  LDL.LU R126, [R1+0x394] ;  /* 0x00039400017e7983 */ /* 0x002ea80000300800 */
[----:B------:R-:W2:Y:S04]  /*53670*/  LDL.LU R127, [R1+0x398] ;  /* 0x00039800017f7983 */ /* 0x000ea80000300800 */
[----:B------:R1:W-:Y:S04]  /*53680*/  STS.128 [R0+0x100], R8 ;  /* 0x0001000800007388 */ /* 0x0003e80000000c00 */
[----:B-1----:R-:W2:Y:S04]  /*53690*/  LDL.LU R8, [R1+0x100] ;  /* 0x0001000001087983 */ /* 0x002ea80000300800 */
[----:B------:R-:W2:Y:S04]  /*536a0*/  LDL.LU R9, [R1+0x104] ;  /* 0x0001040001097983 */ /* 0x000ea80000300800 */
[----:B------:R-:W2:Y:S04]  /*536b0*/  LDL.LU R10, [R1+0xf0] ;  /* 0x0000f000010a7983 */ /* 0x000ea80000300800 */
[----:B------:R-:W2:Y:S01]  /*536c0*/  LDL.LU R11, [R1+0xf4] ;  /* 0x0000f400010b7983 */ /* 0x000ea20000300800 */
[----:B------:R-:W-:Y:S01]  /*536d0*/  IMAD.MOV.U32 R70, RZ, RZ, R236 ;  /* 0x000000ffff467224 */ /* 0x000fe200078e00ec */
[----:B------:R-:W-:Y:S01]  /*536e0*/  MOV R71, R237 ;  /* 0x000000ed00477202 */ /* 0x000fe20000000f00 */
[----:B------:R-:W-:Y:S01]  /*536f0*/  IMAD.MOV.U32 R216, RZ, RZ, R118 ;  /* 0x000000ffffd87224 */ /* 0x000fe200078e0076 */
[----:B--2---:R1:W-:Y:S04]  /*53700*/  STS.128 [R0+0x200], R8 ;  /* 0x0002000800007388 */ /* 0x0043e80000000c00 */
[----:B-1----:R-:W2:Y:S04]  /*53710*/  LDL.LU R8, [R1+0x108] ;  /* 0x0001080001087983 */ /* 0x002ea80000300800 */
[----:B------:R-:W2:Y:S04]  /*53720*/  LDL.LU R9, [R1+0x10c] ;  /* 0x00010c0001097983 */ /* 0x000ea80000300800 */
[----:B------:R-:W2:Y:S04]  /*53730*/  LDL.LU R10, [R1+0xf8] ;  /* 0x0000f800010a7983 */ /* 0x000ea80000300800 */
[----:B------:R-:W2:Y:S04]  /*53740*/  LDL.LU R11, [R1+0xfc] ;  /* 0x0000fc00010b7983 */ /* 0x000ea80000300800 */
[----:B------:R-:W3:Y:S04]  /*53750*/  LDL.LU R231, [R1+0x10] ;  /* 0x0000100001e77983 */ /* 0x000ee80000300800 */
[----:B------:R-:W3:Y:S04]  /*53760*/  LDL.LU R116, [R1+0x17ac] ;  /* 0x0017ac0001747983 */ /* 0x000ee80000300800 */
[----:B------:R-:W3:Y:S04]  /*53770*/  LDL.LU R68, [R1] ;  /* 0x0000000001447983 */ /* 0x000ee80000300800 */
[----:B------:R-:W3:Y:S04]  /*53780*/  LDL.LU R69, [R1+0x4] ;  /* 0x0000040001457983 */ /* 0x000ee80000300800 */
[----:B------:R-:W4:Y:S04]  /*53790*/  LDL.LU R236, [R1+0x8] ;  /* 0x0000080001ec7983 */ /* 0x000f280000300800 */
[----:B------:R-:W4:Y:S04]  /*537a0*/  LDL.LU R237, [R1+0xc] ;  /* 0x00000c0001ed7983 */ /* 0x000f280000300800 */
[----:B------:R-:W4:Y:S04]  /*537b0*/  LDL.LU R230, [R1+0x14] ;  /* 0x0000140001e67983 */ /* 0x000f280000300800 */
[----:B------:R-:W4:Y:S01]  /*537c0*/  LDL.LU R118, [R1+0x17b8] ;  /* 0x0017b80001767983 */ /* 0x000f220000300800 */
[----:B------:R-:W-:-:S02]  /*537d0*/  MOV R217, R119 ;  /* 0x0000007700d97202 */ /* 0x000fc40000000f00 */
[C---:B------:R-:W-:Y:S01]  /*537e0*/  ISETP.GE.AND P0, PT, R127.reuse, c[0x0][0x178], PT ;  /* 0x00005e007f007a0c */ /* 0x040fe20003f06270 */
[----:B------:R-:W4:Y:S04]  /*537f0*/  LDL.LU R125, [R1+0x17c4] ;  /* 0x0017c400017d7983 */ /* 0x000f280000300800 */
[----:B------:R-:W-:Y:S01]  /*53800*/  STS.128 [R0+0x180], R216 ;  /* 0x000180d800007388 */ /* 0x000fe20000000c00 */
[----:B------:R-:W-:Y:S02]  /*53810*/  ISETP.LT.AND P0, PT, R126, c[0x0][0x17c], !P0 ;  /* 0x00005f007e007a0c */ /* 0x000fe40004701270 */
[----:B------:R-:W-:Y:S01]  /*53820*/  ISETP.GE.AND P3, PT, R252, c[0x0][0x178], PT ;  /* 0x00005e00fc007a0c */ /* 0x000fe20003f66270 */
[----:B------:R-:W4:Y:S03]  /*53830*/  LDL.LU R124, [R1+0x17c8] ;  /* 0x0017c800017c7983 */ /* 0x000f260000300800 */
[----:B------:R-:W-:Y:S01]  /*53840*/  ISETP.LT.AND P3, PT, R126, c[0x0][0x17c], !P3 ;  /* 0x00005f007e007a0c */ /* 0x000fe20005f61270 */
[----:B------:R-:W4:Y:S04]  /*53850*/  LDL.LU R119, [R1+0x17d4] ;  /* 0x0017d40001777983 */ /* 0x000f280000300800 */
[----:B--2---:R1:W-:Y:S04]  /*53860*/  STS.128 [R0+0x280], R8 ;  /* 0x0002800800007388 */ /* 0x0043e80000000c00 */
[----:B---3--:R-:W-:Y:S01]  /*53870*/  STS.128 [R0+0x300], R68 ;  /* 0x0003004400007388 */ /* 0x008fe20000000c00 */
[----:B-1----:R-:W-:-:S03]  /*53880*/  IMAD R9, R127, c[0x0][0x194], RZ ;  /* 0x000065007f097a24 */ /* 0x002fc600078e02ff */
[----:B----4-:R1:W-:Y:S01]  /*53890*/  STS.128 [R0+0x380], R236 ;  /* 0x000380ec00007388 */ /* 0x0103e20000000c00 */
[----:B------:R-:W-:-:S03]  /*538a0*/  IMAD R11, R252, c[0x0][0x194], RZ ;  /* 0x00006500fc0b7a24 */ /* 0x000fc600078e02ff */
[----:B------:R-:W-:Y:S01]  /*538b0*/  BAR.SYNC.DEFER_BLOCKING 0x0 ;  /* 0x0000000000007b1d */ /* 0x000fe20000010000 */
[----:B------:R-:W-:-:S04]  /*538c0*/  LEA R8, P6, R9, c[0x0][0x170], 0x2 ;  /* 0x00005c0009087a11 */ /* 0x000fc800078c10ff */
[----:B------:R-:W-:Y:S02]  /*538d0*/  LEA.HI.X.SX32 R9, R9, c[0x0][0x174], 0x2, P6 ;  /* 0x00005d0009097a11 */ /* 0x000fe400030f16ff */
[----:B------:R-:W-:-:S04]  /*538e0*/  LEA R10, P6, R11, c[0x0][0x170], 0x2 ;  /* 0x00005c000b0a7a11 */ /* 0x000fc800078c10ff */
[----:B------:R-:W-:Y:S01]  /*538f0*/  LEA.HI.X.SX32 R11, R11, c[0x0][0x174], 0x2, P6 ;  /* 0x00005d000b0b7a11 */ /* 0x000fe200030f16ff */
[----:B-1----:R-:W-:Y:S01]  /*53900*/  IMAD R0, R126, c[0x0][0x198], RZ ;  /* 0x000066007e007a24 */ /* 0x002fe200078e02ff */
[----:B------:R-:W-:-:S03]  /*53910*/  ISETP.LT.AND P6, PT, R127, c[0x0][0x178], !P5 ;  /* 0x00005e007f007a0c */ /* 0x000fc60006fc1270 */
[----:B------:R-:W-:-:S04]  /*53920*/  IMAD.WIDE R68, R0, 0x4, R8 ;  /* 0x0000000400447825 */ /* 0x000fc800078e0208 */
[C---:B------:R-:W-:Y:S01]  /*53930*/  IMAD.WIDE R70, R0.reuse, 0x4, R10 ;  /* 0x0000000400467825 */ /* 0x040fe200078e020a */
[----:B------:R-:W-:Y:S01]  /*53940*/  IADD3 R0, R0, c[0x0][0x198], RZ ;  /* 0x0000660000007a10 */ /* 0x000fe20007ffe0ff */
[----:B------:R1:W-:Y:S01]  /*53950*/  @P0 STG.E [R68.64], R231 ;  /* 0x000000e744000986 */ /* 0x0003e2000c101908 */
[C---:B------:R-:W-:Y:S02]  /*53960*/  ISETP.LT.AND P0, PT, R252.reuse, c[0x0][0x178], !P5 ;  /* 0x00005e00fc007a0c */ /* 0x040fe40006f01270 */
[----:B------:R-:W-:Y:S01]  /*53970*/  ISETP.LT.AND P5, PT, R127, c[0x0][0x178], !P1 ;  /* 0x00005e007f007a0c */ /* 0x000fe20004fa1270 */
[----:B------:R2:W-:Y:S01]  /*53980*/  @P3 STG.E [R70.64], R24 ;  /* 0x0000001846003986 */ /* 0x0005e2000c101908 */
[----:B------:R-:W-:Y:S01]  /*53990*/  ISETP.LT.AND P1, PT, R252, c[0x0][0x178], !P1 ;  /* 0x00005e00fc007a0c */ /* 0x000fe20004f21270 */
[----:B-1----:R-:W-:-:S05]  /*539a0*/  IMAD.WIDE R68, R0, 0x4, R8 ;  /* 0x0000000400447825 */ /* 0x002fca00078e0208 */
[----:B------:R1:W-:Y:S01]  /*539b0*/  @P6 STG.E [R68.64], R230 ;  /* 0x000000e644006986 */ /* 0x0003e2000c101908 */
[----:B--2---:R-:W-:Y:S02]  /*539c0*/  IADD3 R24, R0, c[0x0][0x198], RZ ;  /* 0x0000660000187a10 */ /* 0x004fe40007ffe0ff */
[----:B------:R-:W-:-:S03]  /*539d0*/  ISETP.GE.AND P3, PT, R116, c[0x0][0x17c], PT ;  /* 0x00005f0074007a0c */ /* 0x000fc60003f66270 */
[----:B------:R-:W-:-:S04]  /*539e0*/  IMAD.WIDE R70, R24, 0x4, R8 ;  /* 0x0000000418467825 */ /* 0x000fc800078e0208 */
[----:B-1----:R-:W-:Y:S01]  /*539f0*/  IMAD.WIDE R68, R0, 0x4, R10 ;  /* 0x0000000400447825 */ /* 0x002fe200078e020a */
[----:B------:R-:W-:-:S04]  /*53a00*/  ISETP.LT.AND P6, PT, R127, c[0x0][0x178], !P4 ;  /* 0x00005e007f007a0c */ /* 0x000fc800067c1270 */
[----:B------:R1:W-:Y:S01]  /*53a10*/  @P0 STG.E [R68.64], R25 ;  /* 0x0000001944000986 */ /* 0x0003e2000c101908 */
[----:B------:R-:W-:Y:S01]  /*53a20*/  ISETP.GE.AND P0, PT, R118, c[0x0][0x17c], PT ;  /* 0x00005f0076007a0c */ /* 0x000fe20003f06270 */
[----:B------:R-:W-:Y:S02]  /*53a30*/  IMAD.WIDE R116, R24, 0x4, R10 ;  /* 0x0000000418747825 */ /* 0x000fe400078e020a */
[----:B------:R-:W2:Y:S01]  /*53a40*/  LDL.LU R118, [R1+0x17d0] ;  /* 0x0017d00001767983 */ /* 0x000ea20000300800 */
[----:B------:R-:W-:Y:S02]  /*53a50*/  ISETP.LT.AND P4, PT, R252, c[0x0][0x178], !P4 ;  /* 0x00005e00fc007a0c */ /* 0x000fe40006781270 */
[----:B------:R-:W-:Y:S01]  /*53a60*/  IADD3 R0, R24, c[0x0][0x198], RZ ;  /* 0x0000660018007a10 */ /* 0x000fe20007ffe0ff */
[----:B------:R-:W-:Y:S04]  /*53a70*/  @P5 STG.E [R70.64], R244 ;  /* 0x000000f446005986 */ /* 0x000fe8000c101908 */
[----:B------:R3:W-:Y:S01]  /*53a80*/  @P1 STG.E [R116.64], R88 ;  /* 0x0000005874001986 */ /* 0x0007e2000c101908 */
[----:B-1----:R-:W-:-:S04]  /*53a90*/  IMAD.WIDE R24, R0, 0x4, R8 ;  /* 0x0000000400187825 */ /* 0x002fc800078e0208 */
[----:B------:R-:W-:Y:S01]  /*53aa0*/  IMAD.WIDE R68, R0, 0x4, R10 ;  /* 0x0000000400447825 */ /* 0x000fe200078e020a */
[----:B---3--:R-:W3:Y:S04]  /*53ab0*/  LDL.LU R116, [R1+0x17e4] ;  /* 0x0017e40001747983 */ /* 0x008ee80000300800 */
[----:B------:R-:W-:Y:S04]  /*53ac0*/  @P6 STG.E [R24.64], R245 ;  /* 0x000000f518006986 */ /* 0x000fe8000c101908 */
[----:B------:R1:W-:Y:S04]  /*53ad0*/  @P4 STG.E [R68.64], R89 ;  /* 0x0000005944004986 */ /* 0x0003e8000c101908 */
[----:B-1----:R-:W4:Y:S04]  /*53ae0*/  LDL.LU R89, [R1+0x17e8] ;  /* 0x0017e80001597983 */ /* 0x002f280000300800 */
[----:B------:R-:W4:Y:S01]  /*53af0*/  LDL.LU R88, [R1+0x17f0] ;  /* 0x0017f00001587983 */ /* 0x000f220000300800 */
[----:B------:R-:W-:-:S02]  /*53b00*/  ISETP.LT.AND P5, PT, R127, c[0x0][0x178], !P2 ;  /* 0x00005e007f007a0c */ /* 0x000fc400057a1270 */
[----:B------:R-:W-:Y:S02]  /*53b10*/  ISETP.LT.AND P2, PT, R252, c[0x0][0x178], !P2 ;  /* 0x00005e00fc007a0c */ /* 0x000fe40005741270 */
[----:B------:R-:W-:Y:S02]  /*53b20*/  IADD3 R0, R0, c[0x0][0x198], RZ ;  /* 0x0000660000007a10 */ /* 0x000fe40007ffe0ff */
[----:B------:R-:W-:-:S03]  /*53b30*/  ISETP.LT.AND P6, PT, R127, c[0x0][0x178], !P3 ;  /* 0x00005e007f007a0c */ /* 0x000fc60005fc1270 */
[C---:B------:R-:W-:Y:S01]  /*53b40*/  IMAD.WIDE R24, R0.reuse, 0x4, R8 ;  /* 0x0000000400187825 */ /* 0x040fe200078e0208 */
[----:B------:R-:W-:-:S03]  /*53b50*/  IADD3 R70, R0, c[0x0][0x198], RZ ;  /* 0x0000660000467a10 */ /* 0x000fc60007ffe0ff */
[----:B------:R-:W-:Y:S01]  /*53b60*/  IMAD.WIDE R68, R0, 0x4, R10 ;  /* 0x0000000400447825 */ /* 0x000fe200078e020a */
[----:B------:R-:W-:Y:S01]  /*53b70*/  ISETP.LT.AND P3, PT, R252, c[0x0][0x178], !P3 ;  /* 0x00005e00fc007a0c */ /* 0x000fe20005f61270 */
[----:B------:R1:W-:Y:S01]  /*53b80*/  @P5 STG.E [R24.64], R232 ;  /* 0x000000e818005986 */ /* 0x0003e2000c101908 */
[----:B------:R-:W-:-:S03]  /*53b90*/  ISETP.LT.AND P5, PT, R127, c[0x0][0x178], !P0 ;  /* 0x00005e007f007a0c */ /* 0x000fc600047a1270 */
[----:B------:R1:W-:Y:S01]  /*53ba0*/  @P2 STG.E [R68.64], R84 ;  /* 0x0000005444002986 */ /* 0x0003e2000c101908 */
[----:B------:R-:W-:Y:S02]  /*53bb0*/  ISETP.GE.AND P1, PT, R125, c[0x0][0x17c], PT ;  /* 0x00005f007d007a0c */ /* 0x000fe40003f26270 */
[----:B------:R-:W-:Y:S01]  /*53bc0*/  ISETP.LT.AND P0, PT, R252, c[0x0][0x178], !P0 ;  /* 0x00005e00fc007a0c */ /* 0x000fe20004701270 */
[----:B-1----:R-:W-:-:S04]  /*53bd0*/  IMAD.WIDE R24, R70, 0x4, R8 ;  /* 0x0000000446187825 */ /* 0x002fc800078e0208 */
[C---:B------:R-:W-:Y:S01]  /*53be0*/  IMAD.WIDE R68, R70.reuse, 0x4, R10 ;  /* 0x0000000446447825 */ /* 0x040fe200078e020a */
[----:B------:R-:W-:Y:S01]  /*53bf0*/  IADD3 R70, R70, c[0x0][0x198], RZ ;  /* 0x0000660046467a10 */ /* 0x000fe20007ffe0ff */
[----:B------:R1:W-:Y:S01]  /*53c00*/  @P6 STG.E [R24.64], R233 ;  /* 0x000000e918006986 */ /* 0x0003e2000c101908 */
[----:B------:R-:W-:Y:S02]  /*53c10*/  ISETP.LT.AND P6, PT, R127, c[0x0][0x178], !P1 ;  /* 0x00005e007f007a0c */ /* 0x000fe40004fc1270 */
[----:B------:R-:W-:Y:S01]  /*53c20*/  IADD3 R0, R70, c[0x0][0x198], RZ ;  /* 0x0000660046007a10 */ /* 0x000fe20007ffe0ff */
[----:B------:R1:W-:Y:S01]  /*53c30*/  @P3 STG.E [R68.64], R85 ;  /* 0x0000005544003986 */ /* 0x0003e2000c101908 */
[----:B------:R-:W-:Y:S01]  /*53c40*/  ISETP.GE.AND P4, PT, R124, c[0x0][0x17c], PT ;  /* 0x00005f007c007a0c */ /* 0x000fe20003f86270 */
[--C-:B-1----:R-:W-:Y:S01]  /*53c50*/  IMAD.WIDE R24, R70, 0x4, R8.reuse ;  /* 0x0000000446187825 */ /* 0x102fe200078e0208 */
[----:B------:R-:W-:Y:S02]  /*53c60*/  ISETP.LT.AND P1, PT, R252, c[0x0][0x178], !P1 ;  /* 0x00005e00fc007a0c */ /* 0x000fe40004f21270 */
[----:B------:R-:W-:Y:S01]  /*53c70*/  ISETP.GE.AND P2, PT, R119, c[0x0][0x17c], PT ;  /* 0x00005f0077007a0c */ /* 0x000fe20003f46270 */
[----:B------:R-:W4:Y:S01]  /*53c80*/  LDL.LU R85, [R1+0x17fc] ;  /* 0x0017fc0001557983 */ /* 0x000f220000300800 */
[----:B------:R-:W-:-:S03]  /*53c90*/  IMAD.WIDE R68, R0, 0x4, R8 ;  /* 0x0000000400447825 */ /* 0x000fc600078e0208 */
[----:B------:R1:W-:Y:S01]  /*53ca0*/  @P5 STG.E [R24.64], R20 ;  /* 0x0000001418005986 */ /* 0x0003e2000c101908 */
[----:B------:R-:W-:Y:S02]  /*53cb0*/  ISETP.LT.AND P5, PT, R127, c[0x0][0x178], !P4 ;  /* 0x00005e007f007a0c */ /* 0x000fe400067a1270 */
[----:B------:R-:W-:Y:S01]  /*53cc0*/  ISETP.LT.AND P4, PT, R252, c[0x0][0x178], !P4 ;  /* 0x00005e00fc007a0c */ /* 0x000fe20006781270 */
[----:B------:R-:W4:Y:S01]  /*53cd0*/  LDL.LU R84, [R1+0x17f8] ;  /* 0x0017f80001547983 */ /* 0x000f220000300800 */
[----:B-1----:R-:W-:-:S04]  /*53ce0*/  IMAD.WIDE R24, R70, 0x4, R10 ;  /* 0x0000000446187825 */ /* 0x002fc800078e020a */
[C-C-:B------:R-:W-:Y:S01]  /*53cf0*/  IMAD.WIDE R70, R0.reuse, 0x4, R10.reuse ;  /* 0x0000000400467825 */ /* 0x140fe200078e020a */
[----:B------:R-:W-:Y:S01]  /*53d00*/  IADD3 R0, R0, c[0x0][0x198], RZ ;  /* 0x0000660000007a10 */ /* 0x000fe20007ffe0ff */
[----:B------:R1:W-:Y:S04]  /*53d10*/  @P0 STG.E [R24.64], R80 ;  /* 0x0000005018000986 */ /* 0x0003e8000c101908 */
[----:B------:R1:W-:Y:S01]  /*53d20*/  @P6 STG.E [R68.64], R21 ;  /* 0x0000001544006986 */ /* 0x0003e2000c101908 */
[----:B------:R-:W-:Y:S02]  /*53d30*/  ISETP.LT.AND P6, PT, R127, c[0x0][0x178], !P2 ;  /* 0x00005e007f007a0c */ /* 0x000fe400057c1270 */
[----:B------:R-:W-:Y:S01]  /*53d40*/  ISETP.LT.AND P2, PT, R252, c[0x0][0x178], !P2 ;  /* 0x00005e00fc007a0c */ /* 0x000fe20005741270 */
[----:B------:R-:W-:Y:S01]  /*53d50*/  @P1 STG.E [R70.64], R81 ;  /* 0x0000005146001986 */ /* 0x000fe2000c101908 */
[----:B-1----:R-:W-:-:S03]  /*53d60*/  IMAD.WIDE R24, R0, 0x4, R10 ;  /* 0x0000000400187825 */ /* 0x002fc600078e020a */
[----:B------:R-:W4:Y:S01]  /*53d70*/  LDL.LU R80, [R1+0x1808] ;  /* 0x0018080001507983 */ /* 0x000f220000300800 */
[C---:B------:R-:W-:Y:S01]  /*53d80*/  IMAD.WIDE R20, R0.reuse, 0x4, R8 ;  /* 0x0000000400147825 */ /* 0x040fe200078e0208 */
[----:B------:R-:W-:-:S04]  /*53d90*/  IADD3 R0, R0, c[0x0][0x198], RZ ;  /* 0x0000660000007a10 */ /* 0x000fc80007ffe0ff */
[----:B------:R1:W-:Y:S01]  /*53da0*/  @P5 STG.E [R20.64], R248 ;  /* 0x000000f814005986 */ /* 0x0003e2000c101908 */
[----:B------:R-:W-:-:S03]  /*53db0*/  IADD3 R68, R0, c[0x0][0x198], RZ ;  /* 0x0000660000447a10 */ /* 0x000fc60007ffe0ff */
[----:B------:R1:W-:Y:S02]  /*53dc0*/  @P4 STG.E [R24.64], R72 ;  /* 0x0000004818004986 */ /* 0x0003e4000c101908 */
[----:B-1----:R-:W-:-:S04]  /*53dd0*/  IMAD.WIDE R20, R0, 0x4, R8 ;  /* 0x0000000400147825 */ /* 0x002fc800078e0208 */
[----:B------:R-:W-:Y:S01]  /*53de0*/  IMAD.WIDE R24, R0, 0x4, R10 ;  /* 0x0000000400187825 */ /* 0x000fe200078e020a */
[----:B------:R1:W-:Y:S04]  /*53df0*/  @P6 STG.E [R20.64], R249 ;  /* 0x000000f914006986 */ /* 0x0003e8000c101908 */
[----:B------:R1:W-:Y:S04]  /*53e00*/  @P2 STG.E [R24.64], R73 ;  /* 0x0000004918002986 */ /* 0x0003e8000c101908 */
[----:B------:R-:W4:Y:S01]  /*53e10*/  LDL.LU R72, [R1+0x1814] ;  /* 0x0018140001487983 */ /* 0x000f220000300800 */
[----:B-1----:R-:W-:-:S03]  /*53e20*/  IMAD.WIDE R20, R68, 0x4, R8 ;  /* 0x0000000444147825 */ /* 0x002fc600078e0208 */
[----:B------:R-:W4:Y:S01]  /*53e30*/  LDL.LU R71, [R1+0x1818] ;  /* 0x0018180001477983 */ /* 0x000f220000300800 */
[C---:B------:R-:W-:Y:S01]  /*53e40*/  IMAD.WIDE R24, R68.reuse, 0x4, R10 ;  /* 0x0000000444187825 */ /* 0x040fe200078e020a */
[----:B------:R-:W-:Y:S02]  /*53e50*/  IADD3 R68, R68, c[0x0][0x198], RZ ;  /* 0x0000660044447a10 */ /* 0x000fe40007ffe0ff */
[----:B------:R-:W4:Y:S02]  /*53e60*/  LDL.LU R70, [R1+0x1824] ;  /* 0x0018240001467983 */ /* 0x000f240000300800 */
[----:B------:R-:W-:Y:S02]  /*53e70*/  IADD3 R0, R68, c[0x0][0x198], RZ ;  /* 0x0000660044007a10 */ /* 0x000fe40007ffe0ff */
[----:B--2---:R-:W-:-:S04]  /*53e80*/  ISETP.GE.AND P3, PT, R118, c[0x0][0x17c], PT ;  /* 0x00005f0076007a0c */ /* 0x004fc80003f66270 */
[----:B------:R-:W-:Y:S02]  /*53e90*/  ISETP.LT.AND P5, PT, R127, c[0x0][0x178], !P3 ;  /* 0x00005e007f007a0c */ /* 0x000fe40005fa1270 */
[----:B------:R-:W-:Y:S02]  /*53ea0*/  ISETP.LT.AND P3, PT, R252, c[0x0][0x178], !P3 ;  /* 0x00005e00fc007a0c */ /* 0x000fe40005f61270 */
[----:B---3--:R-:W-:-:S04]  /*53eb0*/  ISETP.GE.AND P0, PT, R116, c[0x0][0x17c], PT ;  /* 0x00005f0074007a0c */ /* 0x008fc80003f06270 */
[----:B------:R-:W-:-:S05]  /*53ec0*/  ISETP.LT.AND P6, PT, R127, c[0x0][0x178], !P0 ;  /* 0x00005e007f007a0c */ /* 0x000fca00047c1270 */
[----:B------:R1:W-:Y:S01]  /*53ed0*/  @P5 STG.E [R20.64], R240 ;  /* 0x000000f014005986 */ /* 0x0003e2000c101908 */
[----:B------:R-:W-:-:S03]  /*53ee0*/  ISETP.LT.AND P0, PT, R252, c[0x0][0x178], !P0 ;  /* 0x00005e00fc007a0c */ /* 0x000fc60004701270 */
[----:B------:R2:W-:Y:S01]  /*53ef0*/  @P3 STG.E [R24.64], R36 ;  /* 0x0000002418003986 */ /* 0x0005e2000c101908 */
[----:B-1----:R-:W-:Y:S01]  /*53f00*/  IMAD.WIDE R20, R68, 0x4, R8 ;  /* 0x0000000444147825 */ /* 0x002fe200078e0208 */
[----:B----4-:R-:W-:-:S04]  /*53f10*/  ISETP.GE.AND P1, PT, R89, c[0x0][0x17c], PT ;  /* 0x00005f0059007a0c */ /* 0x010fc80003f26270 */
[C---:B------:R-:W-:Y:S02]  /*53f20*/  ISETP.LT.AND P5, PT, R127.reuse, c[0x0][0x178], !P1 ;  /* 0x00005e007f007a0c */ /* 0x040fe40004fa1270 */
[----:B------:R-:W-:Y:S01]  /*53f30*/  ISETP.GE.AND P4, PT, R88, c[0x0][0x17c], PT ;  /* 0x00005f0058007a0c */ /* 0x000fe20003f86270 */
[----:B------:R1:W-:Y:S01]  /*53f40*/  @P6 STG.E [R20.64], R241 ;  /* 0x000000f114006986 */ /* 0x0003e2000c101908 */
[----:B------:R-:W-:Y:S02]  /*53f50*/  ISETP.LT.AND P1, PT, R252, c[0x0][0x178], !P1 ;  /* 0x00005e00fc007a0c */ /* 0x000fe40004f21270 */
[----:B------:R-:W-:Y:S01]  /*53f60*/  ISETP.LT.AND P6, PT, R127, c[0x0][0x178], !P4 ;  /* 0x00005e007f007a0c */ /* 0x000fe200067c1270 */
[----:B--2---:R-:W-:Y:S01]  /*53f70*/  IMAD.WIDE R24, R0, 0x4, R8 ;  /* 0x0000000400187825 */ /* 0x004fe200078e0208 */
[----:B------:R-:W-:-:S03]  /*53f80*/  ISETP.LT.AND P4, PT, R252, c[0x0][0x178], !P4 ;  /* 0x00005e00fc007a0c */ /* 0x000fc60006781270 */
[----:B-1----:R-:W-:-:S04]  /*53f90*/  IMAD.WIDE R20, R68, 0x4, R10 ;  /* 0x0000000444147825 */ /* 0x002fc800078e020a */
[C---:B------:R-:W-:Y:S01]  /*53fa0*/  IMAD.WIDE R68, R0.reuse, 0x4, R10 ;  /* 0x0000000400447825 */ /* 0x040fe200078e020a */
[----:B------:R-:W-:Y:S01]  /*53fb0*/  IADD3 R0, R0, c[0x0][0x198], RZ ;  /* 0x0000660000007a10 */ /* 0x000fe20007ffe0ff */
[----:B------:R1:W-:Y:S04]  /*53fc0*/  @P0 STG.E [R20.64], R37 ;  /* 0x0000002514000986 */ /* 0x0003e8000c101908 */
[----:B------:R2:W-:Y:S04]  /*53fd0*/  @P5 STG.E [R24.64], R16 ;  /* 0x0000001018005986 */ /* 0x0005e8000c101908 */
[----:B-1----:R-:W3:Y:S01]  /*53fe0*/  LDL.LU R37, [R1+0x1820] ;  /* 0x0018200001257983 */ /* 0x002ee20000300800 */
[----:B------:R-:W-:-:S03]  /*53ff0*/  IMAD.WIDE R20, R0, 0x4, R8 ;  /* 0x0000000400147825 */ /* 0x000fc600078e0208 */
[----:B------:R-:W4:Y:S01]  /*54000*/  LDL.LU R231, [R1+0x18] ;  /* 0x0000180001e77983 */ /* 0x000f220000300800 */
[----:B--2---:R-:W-:-:S03]  /*54010*/  IMAD.WIDE R24, R0, 0x4, R10 ;  /* 0x0000000400187825 */ /* 0x004fc600078e020a */
[----:B------:R-:W-:Y:S04]  /*54020*/  @P1 STG.E [R68.64], R32 ;  /* 0x0000002044001986 */ /* 0x000fe8000c101908 */
[----:B------:R-:W2:Y:S04]  /*54030*/  LDL.LU R36, [R1+0x1834] ;  /* 0x0018340001247983 */ /* 0x000ea80000300800 */
[----:B------:R-:W2:Y:S04]  /*54040*/  LDL.LU R230, [R1+0x1c] ;  /* 0x00001c0001e67983 */ /* 0x000ea80000300800 */
[----:B------:R-:W-:Y:S04]  /*54050*/  @P6 STG.E [R20.64], R17 ;  /* 0x0000001114006986 */ /* 0x000fe8000c101908 */
[----:B------:R1:W-:Y:S04]  /*54060*/  @P4 STG.E [R24.64], R33 ;  /* 0x0000002118004986 */ /* 0x0003e8000c101908 */
[----:B-1----:R-:W3:Y:S01]  /*54070*/  LDL.LU R25, [R1+0x1838] ;  /* 0x0018380001197983 */ /* 0x002ee20000300800 */
[----:B------:R-:W-:-:S02]  /*54080*/  ISETP.GE.AND P2, PT, R85, c[0x0][0x17c], PT ;  /* 0x00005f0055007a0c */ /* 0x000fc40003f46270 */
[----:B------:R-:W-:Y:S01]  /*54090*/  ISETP.GE.AND P3, PT, R84, c[0x0][0x17c], PT ;  /* 0x00005f0054007a0c */ /* 0x000fe20003f66270 */
[----:B------:R-:W3:Y:S01]  /*540a0*/  LDL.LU R32, [R1+0x1840] ;  /* 0x0018400001207983 */ /* 0x000ee20000300800 */
[C---:B------:R-:W-:Y:S02]  /*540b0*/  ISETP.LT.AND P5, PT, R127.reuse, c[0x0][0x178], !P2 ;  /* 0x00005e007f007a0c */ /* 0x040fe400057a1270 */
[----:B------:R-:W-:Y:S02]  /*540c0*/  ISETP.LT.AND P2, PT, R252, c[0x0][0x178], !P2 ;  /* 0x00005e00fc007a0c */ /* 0x000fe40005741270 */
[----:B------:R-:W-:Y:S02]  /*540d0*/  IADD3 R0, R0, c[0x0][0x198], RZ ;  /* 0x0000660000007a10 */ /* 0x000fe40007ffe0ff */
[----:B------:R-:W-:-:S03]  /*540e0*/  ISETP.LT.AND P6, PT, R127, c[0x0][0x178], !P3 ;  /* 0x00005e007f007a0c */ /* 0x000fc60005fc1270 */
[C---:B------:R-:W-:Y:S01]  /*540f0*/  IMAD.WIDE R16, R0.reuse, 0x4, R8 ;  /* 0x0000000400107825 */ /* 0x040fe200078e0208 */
[----:B------:R-:W-:Y:S02]  /*54100*/  IADD3 R24, R0, c[0x0][0x198], RZ ;  /* 0x0000660000187a10 */ /* 0x000fe40007ffe0ff */
[----:B------:R-:W-:Y:S01]  /*54110*/  ISETP.GE.AND P0, PT, R80, c[0x0][0x17c], PT ;  /* 0x00005f0050007a0c */ /* 0x000fe20003f06270 */
[----:B------:R-:W-:Y:S01]  /*54120*/  IMAD.WIDE R20, R0, 0x4, R10 ;  /* 0x0000000400147825 */ /* 0x000fe200078e020a */
[----:B------:R-:W-:Y:S01]  /*54130*/  ISETP.LT.AND P3, PT, R252, c[0x0][0x178], !P3 ;  /* 0x00005e00fc007a0c */ /* 0x000fe20005f61270 */
[----:B------:R1:W-:Y:S01]  /*54140*/  @P5 STG.E [R16.64], R4 ;  /* 0x0000000410005986 */ /* 0x0003e2000c101908 */
[----:B------:R-:W-:-:S03]  /*54150*/  ISETP.LT.AND P5, PT, R127, c[0x0][0x178], !P0 ;  /* 0x00005e007f007a0c */ /* 0x000fc600047a1270 */
[----:B------:R1:W-:Y:S01]  /*54160*/  @P2 STG.E [R20.64], R28 ;  /* 0x0000001c14002986 */ /* 0x0003e2000c101908 */
[----:B------:R-:W-:Y:S01]  /*54170*/  ISETP.LT.AND P0, PT, R252, c[0x0][0x178], !P0 ;  /* 0x00005e00fc007a0c */ /* 0x000fe20004701270 */
[----:B-1----:R-:W-:-:S04]  /*54180*/  IMAD.WIDE R16, R24, 0x4, R8 ;  /* 0x0000000418107825 */ /* 0x002fc800078e0208 */
[C---:B------:R-:W-:Y:S01]  /*54190*/  IMAD.WIDE R20, R24.reuse, 0x4, R10 ;  /* 0x0000000418147825 */ /* 0x040fe200078e020a */
[----:B------:R-:W-:Y:S01]  /*541a0*/  IADD3 R24, R24, c[0x0][0x198], RZ ;  /* 0x0000660018187a10 */ /* 0x000fe20007ffe0ff */
[----:B------:R1:W-:Y:S03]  /*541b0*/  @P6 STG.E [R16.64], R5 ;  /* 0x0000000510006986 */ /* 0x0003e6000c101908 */
[----:B------:R-:W-:Y:S02]  /*541c0*/  IADD3 R0, R24, c[0x0][0x198], RZ ;  /* 0x0000660018007a10 */ /* 0x000fe40007ffe0ff */
[----:B------:R-:W-:Y:S01]  /*541d0*/  ISETP.GE.AND P1, PT, R72, c[0x0][0x17c], PT ;  /* 0x00005f0048007a0c */ /* 0x000fe20003f26270 */
[----:B-1----:R-:W-:Y:S01]  /*541e0*/  IMAD.WIDE R4, R24, 0x4, R8 ;  /* 0x0000000418047825 */ /* 0x002fe200078e0208 */
[----:B------:R-:W3:Y:S02]  /*541f0*/  LDL.LU R28, [R1+0x184c] ;  /* 0x00184c00011c7983 */ /* 0x000ee40000300800 */
[----:B------:R-:W-:-:S02]  /*54200*/  ISETP.LT.AND P6, PT, R127, c[0x0][0x178], !P1 ;  /* 0x00005e007f007a0c */ /* 0x000fc40004fc1270 */
[----:B------:R-:W-:Y:S01]  /*54210*/  ISETP.LT.AND P1, PT, R252, c[0x0][0x178], !P1 ;  /* 0x00005e00fc007a0c */ /* 0x000fe20004f21270 */
[----:B------:R1:W-:Y:S01]  /*54220*/  @P3 STG.E [R20.64], R29 ;  /* 0x0000001d14003986 */ /* 0x0003e2000c101908 */
[----:B------:R-:W-:-:S04]  /*54230*/  IMAD.WIDE R16, R0, 0x4, R8 ;  /* 0x0000000400107825 */ /* 0x000fc800078e0208 */
[--C-:B-1----:R-:W-:Y:S01]  /*54240*/  IMAD.WIDE R20, R0, 0x4, R10.reuse ;  /* 0x0000000400147825 */ /* 0x102fe200078e020a */
[----:B----4-:R1:W-:Y:S03]  /*54250*/  @P5 STG.E [R4.64], R231 ;  /* 0x000000e704005986 */ /* 0x0103e6000c101908 */
[----:B-1----:R-:W-:-:S05]  /*54260*/  IMAD.WIDE R4, R24, 0x4, R10 ;  /* 0x0000000418047825 */ /* 0x002fca00078e020a */
[----:B------:R1:W-:Y:S04]  /*54270*/  @P0 STG.E [R4.64], R26 ;  /* 0x0000001a04000986 */ /* 0x0003e8000c101908 */
[----:B--2---:R-:W-:Y:S04]  /*54280*/  @P6 STG.E [R16.64], R230 ;  /* 0x000000e610006986 */ /* 0x004fe8000c101908 */
[----:B------:R2:W-:Y:S04]  /*54290*/  @P1 STG.E [R20.64], R27 ;  /* 0x0000001b14001986 */ /* 0x0005e8000c101908 */
[----:B-1----:R-:W4:Y:S01]  /*542a0*/  LDL.LU R26, [R1+0x1848] ;  /* 0x00184800011a7983 */ /* 0x002f220000300800 */
[----:B---3--:R-:W-:-:S03]  /*542b0*/  ISETP.GE.AND P1, PT, R25, c[0x0][0x17c], PT ;  /* 0x00005f0019007a0c */ /* 0x008fc60003f26270 */
[----:B------:R-:W3:Y:S04]  /*542c0*/  LDL.LU R25, [R1+0x1858] ;  /* 0x0018580001197983 */ /* 0x000ee80000300800 */
[----:B------:R-:W3:Y:S01]  /*542d0*/  LDL.LU R24, [R1+0x1864] ;  /* 0x0018640001187983 */ /* 0x000ee20000300800 */
[----:B------:R-:W-:Y:S02]  /*542e0*/  ISETP.GE.AND P4, PT, R71, c[0x0][0x17c], PT ;  /* 0x00005f0047007a0c */ /* 0x000fe40003f86270 */
[----:B------:R-:W-:Y:S01]  /*542f0*/  ISETP.GE.AND P2, PT, R70, c[0x0][0x17c], PT ;  /* 0x00005f0046007a0c */ /* 0x000fe20003f46270 */
[----:B--2---:R-:W2:Y:S01]  /*54300*/  LDL.LU R27, [R1+0x1868] ;  /* 0x00186800011b7983 */ /* 0x004ea20000300800 */
[----:B------:R-:W-:Y:S02]  /*54310*/  ISETP.LT.AND P5, PT, R127, c[0x0][0x178], !P4 ;  /* 0x00005e007f007a0c */ /* 0x000fe400067a1270 */
[----:B------:R-:W-:-:S02]  /*54320*/  ISETP.LT.AND P4, PT, R252, c[0x0][0x178], !P4 ;  /* 0x00005e00fc007a0c */ /* 0x000fc40006781270 */
[----:B------:R-:W-:Y:S02]  /*54330*/  IADD3 R0, R0, c[0x0][0x198], RZ ;  /* 0x0000660000007a10 */ /* 0x000fe40007ffe0ff */
[----:B------:R-:W-:Y:S02]  /*54340*/  ISETP.LT.AND P6, PT, R127, c[0x0][0x178], !P2 ;  /* 0x00005e007f007a0c */ /* 0x000fe400057c1270 */
[----:B------:R-:W-:Y:S01]  /*54350*/  ISETP.LT.AND P2, PT, R252, c[0x0][0x178], !P2 ;  /* 0x00005e00fc007a0c */ /* 0x000fe20005741270 */
[----:B------:R-:W-:Y:S01]  /*54360*/  IMAD.WIDE R4, R0, 0x4, R8 ;  /* 0x0000000400047825 */ /* 0x000fe200078e0208 */
[----:B------:R-:W-:-:S03]  /*54370*/  ISETP.GE.AND P3, PT, R37, c[0x0][0x17c], PT ;  /* 0x00005f0025007a0c */ /* 0x000fc60003f66270 */
[C---:B------:R-:W-:Y:S01]  /*54380*/  IMAD.WIDE R16, R0.reuse, 0x4, R10 ;  /* 0x0000000400107825 */ /* 0x040fe200078e020a */
[----:B------:R-:W-:Y:S01]  /*54390*/  IADD3 R0, R0, c[0x0][0x198], RZ ;  /* 0x0000660000007a10 */ /* 0x000fe20007ffe0ff */
[----:B------:R1:W-:Y:S01]  /*543a0*/  @P5 STG.E [R4.64], R246 ;  /* 0x000000f604005986 */ /* 0x0003e2000c101908 */
[----:B------:R-:W-:Y:S02]  /*543b0*/  ISETP.LT.AND P5, PT, R127, c[0x0][0x178], !P3 ;  /* 0x00005e007f007a0c */ /* 0x000fe40005fa1270 */
[----:B------:R-:W-:Y:S01]  /*543c0*/  ISETP.GE.AND P0, PT, R36, c[0x0][0x17c], PT ;  /* 0x00005f0024007a0c */ /* 0x000fe20003f06270 */
[----:B------:R1:W-:Y:S01]  /*543d0*/  @P4 STG.E [R16.64], R90 ;  /* 0x0000005a10004986 */ /* 0x0003e2000c101908 */
[----:B------:R-:W-:Y:S02]  /*543e0*/  IADD3 R20, R0, c[0x0][0x198], RZ ;  /* 0x0000660000147a10 */ /* 0x000fe40007ffe0ff */
[----:B------:R-:W-:Y:S01]  /*543f0*/  ISETP.LT.AND P3, PT, R252, c[0x0][0x178], !P3 ;  /* 0x00005e00fc007a0c */ /* 0x000fe20005f61270 */
[----:B-1----:R-:W-:-:S04]  /*54400*/  IMAD.WIDE R4, R0, 0x4, R8 ;  /* 0x0000000400047825 */ /* 0x002fc800078e0208 */
[----:B------:R-:W-:Y:S01]  /*54410*/  IMAD.WIDE R16, R0, 0x4, R10 ;  /* 0x0000000400107825 */ /* 0x000fe200078e020a */
[----:B------:R1:W-:Y:S01]  /*54420*/  @P6 STG.E [R4.64], R247 ;  /* 0x000000f704006986 */ /* 0x0003e2000c101908 */
[----:B------:R-:W-:-:S03]  /*54430*/  ISETP.LT.AND P6, PT, R127, c[0x0][0x178], !P0 ;  /* 0x00005e007f007a0c */ /* 0x000fc600047c1270 */
[----:B------:R1:W-:Y:S01]  /*54440*/  @P2 STG.E [R16.64], R91 ;  /* 0x0000005b10002986 */ /* 0x0003e2000c101908 */
[----:B------:R-:W-:Y:S01]  /*54450*/  ISETP.LT.AND P0, PT, R252, c[0x0][0x178], !P0 ;  /* 0x00005e00fc007a0c */ /* 0x000fe20004701270 */
[----:B-1----:R-:W-:-:S04]  /*54460*/  IMAD.WIDE R4, R20, 0x4, R8 ;  /* 0x0000000414047825 */ /* 0x002fc800078e0208 */
[C---:B------:R-:W-:Y:S01]  /*54470*/  IMAD.WIDE R16, R20.reuse, 0x4, R10 ;  /* 0x0000000414107825 */ /* 0x040fe200078e020a */
[----:B------:R-:W-:Y:S01]  /*54480*/  IADD3 R20, R20, c[0x0][0x198], RZ ;  /* 0x0000660014147a10 */ /* 0x000fe20007ffe0ff */
[----:B------:R1:W-:Y:S01]  /*54490*/  @P5 STG.E [R4.64], R234 ;  /* 0x000000ea04005986 */ /* 0x0003e2000c101908 */
[----:B------:R-:W-:Y:S02]  /*544a0*/  ISETP.LT.AND P5, PT, R127, c[0x0][0x178], !P1 ;  /* 0x00005e007f007a0c */ /* 0x000fe40004fa1270 */
[----:B------:R-:W-:Y:S01]  /*544b0*/  ISETP.LT.AND P1, PT, R252, c[0x0][0x178], !P1 ;  /* 0x00005e00fc007a0c */ /* 0x000fe20004f21270 */
[----:B------:R1:W-:Y:S01]  /*544c0*/  @P3 STG.E [R16.64], R86 ;  /* 0x0000005610003986 */ /* 0x0003e2000c101908 */
[C---:B------:R-:W-:Y:S01]  /*544d0*/  IADD3 R0, R20.reuse, c[0x0][0x198], RZ ;  /* 0x0000660014007a10 */ /* 0x040fe20007ffe0ff */
[----:B-1----:R-:W-:Y:S01]  /*544e0*/  IMAD.WIDE R4, R20, 0x4, R8 ;  /* 0x0000000414047825 */ /* 0x002fe200078e0208 */
[----:B------:R-:W-:-:S04]  /*544f0*/  ISETP.GE.AND P4, PT, R32, c[0x0][0x17c], PT ;  /* 0x00005f0020007a0c */ /* 0x000fc80003f86270 */
[----:B------:R1:W-:Y:S01]  /*54500*/  @P6 STG.E [R4.64], R235 ;  /* 0x000000eb04006986 */ /* 0x0003e2000c101908 */
[----:B------:R-:W-:Y:S01]  /*54510*/  IMAD.WIDE R16, R0, 0x4, R8 ;  /* 0x0000000400107825 */ /* 0x000fe200078e0208 */
[----:B------:R-:W-:-:S03]  /*54520*/  ISETP.LT.AND P6, PT, R127, c[0x0][0x178], !P4 ;  /* 0x00005e007f007a0c */ /* 0x000fc600067c1270 */
[----:B-1----:R-:W-:-:S05]  /*54530*/  IMAD.WIDE R4, R20, 0x4, R10 ;  /* 0x0000000414047825 */ /* 0x002fca00078e020a */
[----:B------:R1:W-:Y:S01]  /*54540*/  @P0 STG.E [R4.64], R87 ;  /* 0x0000005704000986 */ /* 0x0003e2000c101908 */
[C---:B------:R-:W-:Y:S01]  /*54550*/  IMAD.WIDE R20, R0.reuse, 0x4, R10 ;  /* 0x0000000400147825 */ /* 0x040fe200078e020a */
[----:B------:R-:W-:Y:S02]  /*54560*/  IADD3 R0, R0, c[0x0][0x198], RZ ;  /* 0x0000660000007a10 */ /* 0x000fe40007ffe0ff */
[----:B------:R-:W-:Y:S04]  /*54570*/  @P5 STG.E [R16.64], R22 ;  /* 0x0000001610005986 */ /* 0x000fe8000c101908 */
[----:B------:R-:W-:Y:S01]  /*54580*/  @P1 STG.E [R20.64], R82 ;  /* 0x0000005214001986 */ /* 0x000fe2000c101908 */
[----:B-1----:R-:W-:-:S05]  /*54590*/  IMAD.WIDE R4, R0, 0x4, R8 ;  /* 0x0000000400047825 */ /* 0x002fca00078e0208 */
[----:B------:R1:W-:Y:S01]  /*545a0*/  @P6 STG.E [R4.64], R23 ;  /* 0x0000001704006986 */ /* 0x0003e2000c101908 */
[----:B----4-:R-:W-:-:S03]  /*545b0*/  ISETP.GE.AND P3, PT, R26, c[0x0][0x17c], PT ;  /* 0x00005f001a007a0c */ /* 0x010fc60003f66270 */
[----:B------:R-:W4:Y:S01]  /*545c0*/  LDL.LU R26, [R1+0x1874] ;  /* 0x00187400011a7983 */ /* 0x000f220000300800 */
[----:B---3--:R-:W-:-:S03]  /*545d0*/  ISETP.GE.AND P0, PT, R25, c[0x0][0x17c], PT ;  /* 0x00005f0019007a0c */ /* 0x008fc60003f06270 */
[----:B------:R-:W3:Y:S01]  /*545e0*/  LDL.LU R25, [R1+0x1870] ;  /* 0x0018700001197983 */ /* 0x000ee20000300800 */
[----:B------:R-:W-:-:S03]  /*545f0*/  ISETP.GE.AND P1, PT, R24, c[0x0][0x17c], PT ;  /* 0x00005f0018007a0c */ /* 0x000fc60003f26270 */
[----:B------:R-:W4:Y:S04]  /*54600*/  LDL.LU R24, [R1+0x1884] ;  /* 0x0018840001187983 */ /* 0x000f280000300800 */
[----:B-1----:R-:W4:Y:S04]  /*54610*/  LDL.LU R23, [R1+0x1888] ;  /* 0x0018880001177983 */ /* 0x002f280000300800 */
[----:B------:R-:W4:Y:S01]  /*54620*/  LDL.LU R22, [R1+0x1890] ;  /* 0x0018900001167983 */ /* 0x000f220000300800 */
[----:B------:R-:W-:Y:S02]  /*54630*/  ISETP.GE.AND P2, PT, R28, c[0x0][0x17c], PT ;  /* 0x00005f001c007a0c */ /* 0x000fe40003f46270 */
[----:B------:R-:W-:-:S02]  /*54640*/  ISETP.LT.AND P4, PT, R252, c[0x0][0x178], !P4 ;  /* 0x00005e00fc007a0c */ /* 0x000fc40006781270 */
[C---:B------:R-:W-:Y:S01]  /*54650*/  ISETP.LT.AND P5, PT, R127.reuse, c[0x0][0x178], !P2 ;  /* 0x00005e007f007a0c */ /* 0x040fe200057a1270 */
[----:B------:R-:W-:Y:S01]  /*54660*/  IMAD.WIDE R16, R0, 0x4, R10 ;  /* 0x0000000400107825 */ /* 0x000fe200078e020a */
[----:B------:R-:W-:Y:S02]  /*54670*/  ISETP.LT.AND P2, PT, R252, c[0x0][0x178], !P2 ;  /* 0x00005e00fc007a0c */ /* 0x000fe40005741270 */
[----:B------:R-:W-:Y:S02]  /*54680*/  IADD3 R0, R0, c[0x0][0x198], RZ ;  /* 0x0000660000007a10 */ /* 0x000fe40007ffe0ff */
[----:B------:R-:W-:-:S03]  /*54690*/  ISETP.LT.AND P6, PT, R127, c[0x0][0x178], !P3 ;  /* 0x00005e007f007a0c */ /* 0x000fc60005fc1270 */
[C---:B------:R-:W-:Y:S02]  /*546a0*/  IMAD.WIDE R4, R0.reuse, 0x4, R8 ;  /* 0x0000000400047825 */ /* 0x040fe400078e0208 */
[----:B------:R1:W-:Y:S01]  /*546b0*/  @P4 STG.E [R16.64], R83 ;  /* 0x0000005310004986 */ /* 0x0003e2000c101908 */
[----:B------:R-:W-:Y:S02]  /*546c0*/  IADD3 R20, R0, c[0x0][0x198], RZ ;  /* 0x0000660000147a10 */ /* 0x000fe40007ffe0ff */
[----:B------:R-:W-:Y:S01]  /*546d0*/  ISETP.LT.AND P3, PT, R252, c[0x0][0x178], !P3 ;  /* 0x00005e00fc007a0c */ /* 0x000fe20005f61270 */
[----:B------:R2:W-:Y:S01]  /*546e0*/  @P5 STG.E [R4.64], R250 ;  /* 0x000000fa04005986 */ /* 0x0005e2000c101908 */
[----:B------:R-:W-:Y:S01]  /*546f0*/  ISETP.LT.AND P5, PT, R127, c[0x0][0x178], !P0 ;  /* 0x00005e007f007a0c */ /* 0x000fe200047a1270 */
[----:B-1----:R-:W-:-:S04]  /*54700*/  IMAD.WIDE R16, R0, 0x4, R10 ;  /* 0x0000000400107825 */ /* 0x002fc800078e020a */
[----:B--2---:R-:W-:Y:S01]  /*54710*/  IMAD.WIDE R4, R20, 0x4, R8 ;  /* 0x0000000414047825 */ /* 0x004fe200078e0208 */
[----:B------:R1:W-:Y:S01]  /*54720*/  @P2 STG.E [R16.64], R74 ;  /* 0x0000004a10002986 */ /* 0x0003e2000c101908 */
[----:B------:R-:W-:-:S03]  /*54730*/  ISETP.LT.AND P0, PT, R252, c[0x0][0x178], !P0 ;  /* 0x00005e00fc007a0c */ /* 0x000fc60004701270 */
[----:B------:R2:W-:Y:S01]  /*54740*/  @P6 STG.E [R4.64], R251 ;  /* 0x000000fb04006986 */ /* 0x0005e2000c101908 */
[----:B------:R-:W-:Y:S01]  /*54750*/  ISETP.LT.AND P6, PT, R127, c[0x0][0x178], !P1 ;  /* 0x00005e007f007a0c */ /* 0x000fe20004fc1270 */
[C---:B-1----:R-:W-:Y:S01]  /*54760*/  IMAD.WIDE R16, R20.reuse, 0x4, R10 ;  /* 0x0000000414107825 */ /* 0x042fe200078e020a */
[----:B------:R-:W-:-:S05]  /*54770*/  IADD3 R20, R20, c[0x0][0x198], RZ ;  /* 0x0000660014147a10 */ /* 0x000fca0007ffe0ff */
[C-C-:B--2---:R-:W-:Y:S01]  /*54780*/  IMAD.WIDE R4, R20.reuse, 0x4, R8.reuse ;  /* 0x0000000414047825 */ /* 0x144fe200078e0208 */
[----:B------:R1:W-:Y:S01]  /*54790*/  @P3 STG.E [R16.64], R75 ;  /* 0x0000004b10003986 */ /* 0x0003e2000c101908 */
[----:B------:R-:W-:Y:S02]  /*547a0*/  IADD3 R0, R20, c[0x0][0x198], RZ ;  /* 0x0000660014007a10 */ /* 0x000fe40007ffe0ff */
[----:B------:R-:W-:Y:S01]  /*547b0*/  ISETP.GE.AND P4, PT, R27, c[0x0][0x17c], PT ;  /* 0x00005f001b007a0c */ /* 0x000fe20003f86270 */
[----:B------:R2:W-:Y:S01]  /*547c0*/  @P5 STG.E [R4.64], R242 ;  /* 0x000000f204005986 */ /* 0x0005e2000c101908 */
[C---:B------:R-:W-:Y:S02]  /*547d0*/  ISETP.LT.AND P1, PT, R252.reuse, c[0x0][0x178], !P1 ;  /* 0x00005e00fc007a0c */ /* 0x040fe40004f21270 */
[----:B------:R-:W-:Y:S02]  /*547e0*/  ISETP.LT.AND P5, PT, R127, c[0x0][0x178], !P4 ;  /* 0x00005e007f007a0c */ /* 0x000fe400067a1270 */
[----:B------:R-:W-:Y:S01]  /*547f0*/  ISETP.LT.AND P4, PT, R252, c[0x0][0x178], !P4 ;  /* 0x00005e00fc007a0c */ /* 0x000fe20006781270 */
[----:B-1----:R-:W-:-:S04]  /*54800*/  IMAD.WIDE R16, R0, 0x4, R8 ;  /* 0x0000000400107825 */ /* 0x002fc800078e0208 */
[----:B--2---:R-:W-:-:S04]  /*54810*/  IMAD.WIDE R4, R20, 0x4, R10 ;  /* 0x0000000414047825 */ /* 0x004fc800078e020a */
[C---:B------:R-:W-:Y:S01]  /*54820*/  IMAD.WIDE R20, R0.reuse, 0x4, R10 ;  /* 0x0000000400147825 */ /* 0x040fe200078e020a */
[----:B------:R1:W-:Y:S01]  /*54830*/  @P0 STG.E [R4.64], R38 ;  /* 0x0000002604000986 */ /* 0x0003e2000c101908 */
[----:B------:R-:W-:-:S03]  /*54840*/  IADD3 R0, R0, c[0x0][0x198], RZ ;  /* 0x0000660000007a10 */ /* 0x000fc60007ffe0ff */
[----:B------:R2:W-:Y:S04]  /*54850*/  @P6 STG.E [R16.64], R243 ;  /* 0x000000f310006986 */ /* 0x0005e8000c101908 */
[----:B------:R-:W-:Y:S01]  /*54860*/  @P1 STG.E [R20.64], R39 ;  /* 0x0000002714001986 */ /* 0x000fe2000c101908 */
[----:B-1----:R-:W-:-:S04]  /*54870*/  IMAD.WIDE R4, R0, 0x4, R8 ;  /* 0x0000000400047825 */ /* 0x002fc800078e0208 */
[C---:B--2---:R-:W-:Y:S01]  /*54880*/  IMAD.WIDE R16, R0.reuse, 0x4, R10 ;  /* 0x0000000400107825 */ /* 0x044fe200078e020a */
[----:B------:R-:W-:Y:S01]  /*54890*/  IADD3 R0, R0, c[0x0][0x198], RZ ;  /* 0x0000660000007a10 */ /* 0x000fe20007ffe0ff */
[----:B------:R1:W-:Y:S04]  /*548a0*/  @P5 STG.E [R4.64], R18 ;  /* 0x0000001204005986 */ /* 0x0003e8000c101908 */
[----:B------:R2:W-:Y:S01]  /*548b0*/  @P4 STG.E [R16.64], R34 ;  /* 0x0000002210004986 */ /* 0x0005e2000c101908 */
[C---:B-1----:R-:W-:Y:S01]  /*548c0*/  IMAD.WIDE R4, R0.reuse, 0x4, R8 ;  /* 0x0000000400047825 */ /* 0x042fe200078e0208 */
[----:B------:R-:W-:-:S03]  /*548d0*/  IADD3 R18, R0, c[0x0][0x198], RZ ;  /* 0x0000660000127a10 */ /* 0x000fc60007ffe0ff */
[----:B--2---:R-:W-:Y:S01]  /*548e0*/  IMAD.WIDE R16, R0, 0x4, R10 ;  /* 0x0000000400107825 */ /* 0x004fe200078e020a */
[----:B---3--:R-:W-:Y:S02]  /*548f0*/  ISETP.GE.AND P3, PT, R25, c[0x0][0x17c], PT ;  /* 0x00005f0019007a0c */ /* 0x008fe40003f66270 */
[----:B------:R-:W2:Y:S01]  /*54900*/  LDL.LU R25, [R1+0x189c] ;  /* 0x00189c0001197983 */ /* 0x000ea20000300800 */
[----:B----4-:R-:W-:Y:S02]  /*54910*/  ISETP.GE.AND P2, PT, R26, c[0x0][0x17c], PT ;  /* 0x00005f001a007a0c */ /* 0x010fe40003f46270 */
[----:B------:R-:W-:Y:S02]  /*54920*/  ISETP.GE.AND P0, PT, R24, c[0x0][0x17c], PT ;  /* 0x00005f0018007a0c */ /* 0x000fe40003f06270 */
[----:B------:R-:W3:Y:S01]  /*54930*/  LDL.LU R24, [R1+0x1898] ;  /* 0x0018980001187983 */ /* 0x000ee20000300800 */
[----:B------:R-:W-:Y:S02]  /*54940*/  ISETP.LT.AND P6, PT, R127, c[0x0][0x178], !P2 ;  /* 0x00005e007f007a0c */ /* 0x000fe400057c1270 */
[----:B------:R-:W-:-:S02]  /*54950*/  ISETP.LT.AND P2, PT, R252, c[0x0][0x178], !P2 ;  /* 0x00005e00fc007a0c */ /* 0x000fc40005741270 */
[----:B------:R-:W-:Y:S02]  /*54960*/  ISETP.GE.AND P1, PT, R23, c[0x0][0x17c], PT ;  /* 0x00005f0017007a0c */ /* 0x000fe40003f26270 */
[----:B------:R-:W4:Y:S01]  /*54970*/  LDL.LU R23, [R1+0x18a8] ;  /* 0x0018a80001177983 */ /* 0x000f220000300800 */
[----:B------:R-:W-:Y:S02]  /*54980*/  ISETP.LT.AND P5, PT, R127, c[0x0][0x178], !P3 ;  /* 0x00005e007f007a0c */ /* 0x000fe40005fa1270 */
[----:B------:R-:W-:Y:S02]  /*54990*/  ISETP.GE.AND P4, PT, R22, c[0x0][0x17c], PT ;  /* 0x00005f0016007a0c */ /* 0x000fe40003f86270 */
[----:B------:R-:W4:Y:S01]  /*549a0*/  LDL.LU R22, [R1+0x18b4] ;  /* 0x0018b40001167983 */ /* 0x000f220000300800 */
[----:B------:R-:W-:-:S03]  /*549b0*/  ISETP.LT.AND P3, PT, R252, c[0x0][0x178], !P3 ;  /* 0x00005e00fc007a0c */ /* 0x000fc60005f61270 */
[----:B------:R1:W-:Y:S01]  /*549c0*/  @P6 STG.E [R4.64], R19 ;  /* 0x0000001304006986 */ /* 0x0003e2000c101908 */
[----:B------:R-:W-:-:S03]  /*549d0*/  ISETP.LT.AND P6, PT, R127, c[0x0][0x178], !P0 ;  /* 0x00005e007f007a0c */ /* 0x000fc600047c1270 */
[----:B------:R1:W-:Y:S04]  /*549e0*/  @P2 STG.E [R16.64], R35 ;  /* 0x0000002310002986 */ /* 0x0003e8000c101908 */
[----:B------:R-:W4:Y:S01]  /*549f0*/  LDL.LU R21, [R1+0x18b8] ;  /* 0x0018b80001157983 */ /* 0x000f220000300800 */
[----:B-1----:R-:W-:-:S03]  /*54a00*/  IMAD.WIDE R4, R18, 0x4, R8 ;  /* 0x0000000412047825 */ /* 0x002fc600078e0208 */
[----:B------:R-:W4:Y:S01]  /*54a10*/  LDL.LU R20, [R1+0x18c4] ;  /* 0x0018c40001147983 */ /* 0x000f220000300800 */
[C---:B------:R-:W-:Y:S01]  /*54a20*/  IMAD.WIDE R16, R18.reuse, 0x4, R10 ;  /* 0x0000000412107825 */ /* 0x040fe200078e020a */
[----:B------:R-:W-:Y:S02]  /*54a30*/  IADD3 R18, R18, c[0x0][0x198], RZ ;  /* 0x0000660012127a10 */ /* 0x000fe40007ffe0ff */
[----:B------:R1:W-:Y:S04]  /*54a40*/  @P5 STG.E [R4.64], R6 ;  /* 0x0000000604005986 */ /* 0x0003e8000c101908 */
[----:B------:R-:W-:Y:S01]  /*54a50*/  @P3 STG.E [R16.64], R30 ;  /* 0x0000001e10003986 */ /* 0x000fe2000c101908 */
[----:B------:R-:W-:-:S03]  /*54a60*/  IADD3 R0, R18, c[0x0][0x198], RZ ;  /* 0x0000660012007a10 */ /* 0x000fc60007ffe0ff */
[----:B------:R-:W4:Y:S01]  /*54a70*/  LDL.LU R19, [R1+0x18c0] ;  /* 0x0018c00001137983 */ /* 0x000f220000300800 */
[----:B-1----:R-:W-:-:S05]  /*54a80*/  IMAD.WIDE R4, R18, 0x4, R8 ;  /* 0x0000000412047825 */ /* 0x002fca00078e0208 */
[----:B------:R1:W-:Y:S02]  /*54a90*/  @P6 STG.E [R4.64], R7 ;  /* 0x0000000704006986 */ /* 0x0003e4000c101908 */
[----:B-1----:R-:W-:Y:S02]  /*54aa0*/  IMAD.WIDE R4, R18, 0x4, R10 ;  /* 0x0000000412047825 */ /* 0x002fe400078e020a */
[----:B------:R-:W4:Y:S01]  /*54ab0*/  LDL.LU R18, [R1+0x18d4] ;  /* 0x0018d40001127983 */ /* 0x000f220000300800 */
[C---:B------:R-:W-:Y:S02]  /*54ac0*/  ISETP.LT.AND P0, PT, R252.reuse, c[0x0][0x178], !P0 ;  /* 0x00005e00fc007a0c */ /* 0x040fe40004701270 */
[C---:B------:R-:W-:Y:S02]  /*54ad0*/  ISETP.LT.AND P5, PT, R127.reuse, c[0x0][0x178], !P1 ;  /* 0x00005e007f007a0c */ /* 0x040fe40004fa1270 */
[----:B------:R-:W-:Y:S01]  /*54ae0*/  ISETP.LT.AND P1, PT, R252, c[0x0][0x178], !P1 ;  /* 0x00005e00fc007a0c */ /* 0x000fe20004f21270 */
[----:B------:R-:W-:Y:S01]  /*54af0*/  IMAD.WIDE R6, R0, 0x4, R8 ;  /* 0x0000000400067825 */ /* 0x000fe200078e0208 */
[----:B------:R-:W-:-:S02]  /*54b00*/  ISETP.LT.AND P6, PT, R127, c[0x0][0x178], !P4 ;  /* 0x00005e007f007a0c */ /* 0x000fc400067c1270 */
[----:B------:R-:W-:Y:S01]  /*54b10*/  ISETP.LT.AND P4, PT, R252, c[0x0][0x178], !P4 ;  /* 0x00005e00fc007a0c */ /* 0x000fe20006781270 */
[C---:B------:R-:W-:Y:S01]  /*54b20*/  IMAD.WIDE R16, R0.reuse, 0x4, R10 ;  /* 0x0000000400107825 */ /* 0x040fe200078e020a */
[----:B------:R-:W-:-:S03]  /*54b30*/  IADD3 R0, R0, c[0x0][0x198], RZ ;  /* 0x0000660000007a10 */ /* 0x000fc60007ffe0ff */
[----:B------:R1:W-:Y:S04]  /*54b40*/  @P0 STG.E [R4.64], R31 ;  /* 0x0000001f04000986 */ /* 0x0003e8000c101908 */
[----:B------:R1:W-:Y:S04]  /*54b50*/  @P5 STG.E [R6.64], R128 ;  /* 0x0000008006005986 */ /* 0x0003e8000c101908 */
[----:B------:R1:W-:Y:S02]  /*54b60*/  @P1 STG.E [R16.64], R180 ;  /* 0x000000b410001986 */ /* 0x0003e4000c101908 */
[----:B-1----:R-:W-:-:S04]  /*54b70*/  IMAD.WIDE R4, R0, 0x4, R8 ;  /* 0x0000000400047825 */ /* 0x002fc800078e0208 */
[C---:B------:R-:W-:Y:S01]  /*54b80*/  IMAD.WIDE R6, R0.reuse, 0x4, R10 ;  /* 0x0000000400067825 */ /* 0x040fe200078e020a */
[----:B------:R-:W-:Y:S01]  /*54b90*/  IADD3 R0, R0, c[0x0][0x198], RZ ;  /* 0x0000660000007a10 */ /* 0x000fe20007ffe0ff */
[----:B------:R1:W-:Y:S03]  /*54ba0*/  @P6 STG.E [R4.64], R129 ;  /* 0x0000008104006986 */ /* 0x0003e6000c101908 */
[C---:B------:R-:W-:Y:S01]  /*54bb0*/  IADD3 R16, R0.reuse, c[0x0][0x198], RZ ;  /* 0x0000660000107a10 */ /* 0x040fe20007ffe0ff */
[----:B------:R1:W-:Y:S02]  /*54bc0*/  @P4 STG.E [R6.64], R181 ;  /* 0x000000b506004986 */ /* 0x0003e4000c101908 */
[----:B-1----:R-:W-:-:S04]  /*54bd0*/  IMAD.WIDE R4, R0, 0x4, R8 ;  /* 0x0000000400047825 */ /* 0x002fc800078e0208 */
[----:B------:R-:W-:Y:S01]  /*54be0*/  IMAD.WIDE R6, R0, 0x4, R10 ;  /* 0x0000000400067825 */ /* 0x000fe200078e020a */
[----:B--2---:R-:W-:-:S04]  /*54bf0*/  ISETP.GE.AND P2, PT, R25, c[0x0][0x17c], PT ;  /* 0x00005f0019007a0c */ /* 0x004fc80003f46270 */
[----:B------:R-:W-:Y:S02]  /*54c00*/  ISETP.LT.AND P5, PT, R127, c[0x0][0x178], !P2 ;  /* 0x00005e007f007a0c */ /* 0x000fe400057a1270 */
[----:B------:R-:W-:Y:S02]  /*54c10*/  ISETP.LT.AND P2, PT, R252, c[0x0][0x178], !P2 ;  /* 0x00005e00fc007a0c */ /* 0x000fe40005741270 */
[----:B---3--:R-:W-:-:S04]  /*54c20*/  ISETP.GE.AND P3, PT, R24, c[0x0][0x17c], PT ;  /* 0x00005f0018007a0c */ /* 0x008fc80003f66270 */
[----:B------:R-:W-:Y:S02]  /*54c30*/  ISETP.LT.AND P6, PT, R127, c[0x0][0x178], !P3 ;  /* 0x00005e007f007a0c */ /* 0x000fe40005fc1270 */
[----:B----4-:R-:W-:Y:S02]  /*54c40*/  ISETP.GE.AND P0, PT, R23, c[0x0][0x17c], PT ;  /* 0x00005f0017007a0c */ /* 0x010fe40003f06270 */
[----:B------:R-:W-:Y:S01]  /*54c50*/  ISETP.LT.AND P3, PT, R252, c[0x0][0x178], !P3 ;  /* 0x00005e00fc007a0c */ /* 0x000fe20005f61270 */
[----:B------:R1:W-:Y:S01]  /*54c60*/  @P5 STG.E [R4.64], R108 ;  /* 0x0000006c04005986 */ /* 0x0003e2000c101908 */
[----:B------:R-:W-:-:S03]  /*54c70*/  ISETP.LT.AND P5, PT, R127, c[0x0][0x178], !P0 ;  /* 0x00005e007f007a0c */ /* 0x000fc600047a1270 */
[----:B------:R2:W-:Y:S01]  /*54c80*/  @P2 STG.E [R6.64], R176 ;  /* 0x000000b006002986 */ /* 0x0005e2000c101908 */
[----:B------:R-:W-:Y:S02]  /*54c90*/  ISETP.GE.AND P1, PT, R22, c[0x0][0x17c], PT ;  /* 0x00005f0016007a0c */ /* 0x000fe40003f26270 */
[----:B------:R-:W-:Y:S01]  /*54ca0*/  ISETP.LT.AND P0, PT, R252, c[0x0][0x178], !P0 ;  /* 0x00005e00fc007a0c */ /* 0x000fe20004701270 */
[----:B------:R-:W3:Y:S01]  /*54cb0*/  LDL.LU R22, [R1+0x18d8] ;  /* 0x0018d80001167983 */ /* 0x000ee20000300800 */
[----:B-1----:R-:W-:-:S04]  /*54cc0*/  IMAD.WIDE R4, R16, 0x4, R8 ;  /* 0x0000000410047825 */ /* 0x002fc800078e0208 */
[C---:B--2---:R-:W-:Y:S01]  /*54cd0*/  IMAD.WIDE R6, R16.reuse, 0x4, R10 ;  /* 0x0000000410067825 */ /* 0x044fe200078e020a */
[----:B------:R-:W-:Y:S01]  /*54ce0*/  IADD3 R16, R16, c[0x0][0x198], RZ ;  /* 0x0000660010107a10 */ /* 0x000fe20007ffe0ff */
[----:B------:R1:W-:Y:S01]  /*54cf0*/  @P6 STG.E [R4.64], R109 ;  /* 0x0000006d04006986 */ /* 0x0003e2000c101908 */
[----:B------:R-:W-:Y:S02]  /*54d00*/  ISETP.LT.AND P6, PT, R127, c[0x0][0x178], !P1 ;  /* 0x00005e007f007a0c */ /* 0x000fe40004fc1270 */
[----:B------:R-:W-:Y:S02]  /*54d10*/  ISETP.GE.AND P4, PT, R21, c[0x0][0x17c], PT ;  /* 0x00005f0015007a0c */ /* 0x000fe40003f86270 */
[----:B------:R-:W2:Y:S01]  /*54d20*/  LDL.LU R21, [R1+0x18e0] ;  /* 0x0018e00001157983 */ /* 0x000ea20000300800 */
[C---:B------:R-:W-:Y:S01]  /*54d30*/  IADD3 R0, R16.reuse, c[0x0][0x198], RZ ;  /* 0x0000660010007a10 */ /* 0x040fe20007ffe0ff */
[----:B-1----:R-:W-:Y:S02]  /*54d40*/  IMAD.WIDE R4, R16, 0x4, R8 ;  /* 0x0000000410047825 */ /* 0x002fe400078e0208 */
[----:B------:R1:W-:Y:S01]  /*54d50*/  @P3 STG.E [R6.64], R177 ;  /* 0x000000b106003986 */ /* 0x0003e2000c101908 */
[----:B------:R-:W-:-:S03]  /*54d60*/  ISETP.GE.AND P2, PT, R20, c[0x0][0x17c], PT ;  /* 0x00005f0014007a0c */ /* 0x000fc60003f46270 */
[----:B------:R4:W-:Y:S04]  /*54d70*/  @P5 STG.E [R4.64], R104 ;  /* 0x0000006804005986 */ /* 0x0009e8000c101908 */
[----:B------:R-:W3:Y:S01]  /*54d80*/  LDL.LU R20, [R1+0x18ec] ;  /* 0x0018ec0001147983 */ /* 0x000ee20000300800 */
[----:B-1----:R-:W-:-:S04]  /*54d90*/  IMAD.WIDE R6, R0, 0x4, R8 ;  /* 0x0000000400067825 */ /* 0x002fc800078e0208 */
[----:B----4-:R-:W-:-:S04]  /*54da0*/  IMAD.WIDE R4, R16, 0x4, R10 ;  /* 0x0000000410047825 */ /* 0x010fc800078e020a */
[C---:B------:R-:W-:Y:S01]  /*54db0*/  IMAD.WIDE R16, R0.reuse, 0x4, R10 ;  /* 0x0000000400107825 */ /* 0x040fe200078e020a */
[----:B------:R-:W-:Y:S01]  /*54dc0*/  IADD3 R0, R0, c[0x0][0x198], RZ ;  /* 0x0000660000007a10 */ /* 0x000fe20007ffe0ff */
[----:B------:R1:W-:Y:S01]  /*54dd0*/  @P0 STG.E [R4.64], R156 ;  /* 0x0000009c04000986 */ /* 0x0003e2000c101908 */
[----:B------:R-:W-:Y:S02]  /*54de0*/  ISETP.GE.AND P3, PT, R19, c[0x0][0x17c], PT ;  /* 0x00005f0013007a0c */ /* 0x000fe40003f66270 */
[----:B------:R-:W-:Y:S01]  /*54df0*/  ISETP.GE.AND P0, PT, R18, c[0x0][0x17c], PT ;  /* 0x00005f0012007a0c */ /* 0x000fe20003f06270 */
[----:B------:R4:W-:Y:S01]  /*54e00*/  @P6 STG.E [R6.64], R105 ;  /* 0x0000006906006986 */ /* 0x0009e2000c101908 */
[----:B------:R-:W-:-:S03]  /*54e10*/  IADD3 R19, R0, c[0x0][0x198], RZ ;  /* 0x0000660000137a10 */ /* 0x000fc60007ffe0ff */
[----:B------:R-:W3:Y:S01]  /*54e20*/  LDL.LU R18, [R1+0x18e8] ;  /* 0x0018e80001127983 */ /* 0x000ee20000300800 */
[----:B-1----:R-:W-:-:S04]  /*54e30*/  IMAD.WIDE R4, R0, 0x4, R8 ;  /* 0x0000000400047825 */ /* 0x002fc800078e0208 */
[----:B----4-:R-:W-:Y:S02]  /*54e40*/  IMAD.WIDE R6, R0, 0x4, R10 ;  /* 0x0000000400067825 */ /* 0x010fe400078e020a */
[----:B------:R-:W4:Y:S01]  /*54e50*/  LDL.LU R0, [R1+0x18f8] ;  /* 0x0018f80001007983 */ /* 0x000f220000300800 */
[C---:B------:R-:W-:Y:S02]  /*54e60*/  ISETP.LT.AND P1, PT, R252.reuse, c[0x0][0x178], !P1 ;  /* 0x00005e00fc007a0c */ /* 0x040fe40004f21270 */
[C---:B------:R-:W-:Y:S02]  /*54e70*/  ISETP.LT.AND P5, PT, R127.reuse, c[0x0][0x178], !P4 ;  /* 0x00005e007f007a0c */ /* 0x040fe400067a1270 */
[C---:B------:R-:W-:Y:S02]  /*54e80*/  ISETP.LT.AND P4, PT, R252.reuse, c[0x0][0x178], !P4 ;  /* 0x00005e00fc007a0c */ /* 0x040fe40006781270 */
[----:B------:R-:W-:Y:S02]  /*54e90*/  ISETP.LT.AND P6, PT, R127, c[0x0][0x178], !P2 ;  /* 0x00005e007f007a0c */ /* 0x000fe400057c1270 */
[----:B------:R-:W-:-:S05]  /*54ea0*/  ISETP.LT.AND P2, PT, R252, c[0x0][0x178], !P2 ;  /* 0x00005e00fc007a0c */ /* 0x000fca0005741270 */
[----:B------:R1:W-:Y:S04]  /*54eb0*/  @P1 STG.E [R16.64], R157 ;  /* 0x0000009d10001986 */ /* 0x0003e8000c101908 */
[----:B------:R1:W-:Y:S01]  /*54ec0*/  @P5 STG.E [R4.64], R100 ;  /* 0x0000006404005986 */ /* 0x0003e2000c101908 */
[----:B------:R-:W-:-:S03]  /*54ed0*/  ISETP.LT.AND P5, PT, R127, c[0x0][0x178], !P3 ;  /* 0x00005e007f007a0c */ /* 0x000fc60005fa1270 */
[----:B------:R1:W-:Y:S01]  /*54ee0*/  @P4 STG.E [R6.64], R152 ;  /* 0x0000009806004986 */ /* 0x0003e2000c101908 */
[----:B------:R-:W-:Y:S02]  /*54ef0*/  ISETP.LT.AND P3, PT, R252, c[0x0][0x178], !P3 ;  /* 0x00005e00fc007a0c */ /* 0x000fe40005f61270 */
[C---:B-1----:R-:W-:Y:S01]  /*54f00*/  IADD3 R17, R19.reuse, c[0x0][0x198], RZ ;  /* 0x0000660013117a10 */ /* 0x042fe20007ffe0ff */
[----:B------:R-:W-:-:S04]  /*54f10*/  IMAD.WIDE R4, R19, 0x4, R8 ;  /* 0x0000000413047825 */ /* 0x000fc800078e0208 */
        /* <DEDUP_REMOVED lines=8> */
[----:B------:R1:W-:Y:S04]  /*54fa0*/  @P5 STG.E [R4.64], R96 ;  /* 0x0000006004005986 */ /* 0x0003e8000c101908 */
[----:B------:R-:W-:Y:S01]  /*54fb0*/  @P3 STG.E [R6.64], R148 ;  /* 0x0000009406003986 */ /* 0x000fe2000c101908 */
[----:B-1----:R-:W-:-:S05]  /*54fc0*/  IMAD.WIDE R4, R17, 0x4, R8 ;  /* 0x0000000411047825 */ /* 0x002fca00078e0208 */
[----:B------:R1:W-:Y:S02]  /*54fd0*/  @P6 STG.E [R4.64], R97 ;  /* 0x0000006104006986 */ /* 0x0003e4000c101908 */
[----:B-1----:R-:W-:-:S05]  /*54fe0*/  IMAD.WIDE R4, R17, 0x4, R10 ;  /* 0x0000000411047825 */ /* 0x002fca00078e020a */
[----:B------:R1:W-:Y:S01]  /*54ff0*/  @P0 STG.E [R4.64], R149 ;  /* 0x0000009504000986 */ /* 0x0003e2000c101908 */
[----:B--2---:R-:W-:-:S03]  /*55000*/  ISETP.GE.AND P4, PT, R21, c[0x0][0x17c], PT ;  /* 0x00005f0015007a0c */ /* 0x004fc60003f86270 */
[----:B------:R-:W2:Y:S01]  /*55010*/  LDL.LU R21, [R1+0x1904] ;  /* 0x0019040001157983 */ /* 0x000ea20000300800 */
[----:B---3--:R-:W-:-:S03]  /*55020*/  ISETP.GE.AND P2, PT, R20, c[0x0][0x17c], PT ;  /* 0x00005f0014007a0c */ /* 0x008fc60003f46270 */
[----:B------:R-:W3:Y:S01]  /*55030*/  LDL.LU R20, [R1+0x1908] ;  /* 0x0019080001147983 */ /* 0x000ee20000300800 */
[----:B------:R-:W-:-:S03]  /*55040*/  ISETP.GE.AND P3, PT, R18, c[0x0][0x17c], PT ;  /* 0x00005f0012007a0c */ /* 0x000fc60003f66270 */
[----:B------:R-:W3:Y:S01]  /*55050*/  LDL.LU R18, [R1+0x1914] ;  /* 0x0019140001127983 */ /* 0x000ee20000300800 */
[----:B----4-:R-:W-:-:S03]  /*55060*/  ISETP.GE.AND P0, PT, R0, c[0x0][0x17c], PT ;  /* 0x00005f0000007a0c */ /* 0x010fc60003f06270 */
[----:B------:R-:W4:Y:S01]  /*55070*/  LDL.LU R0, [R1+0x1910] ;  /* 0x0019100001007983 */ /* 0x000f220000300800 */
[----:B------:R-:W-:-:S04]  /*55080*/  ISETP.GE.AND P1, PT, R22, c[0x0][0x17c], PT ;  /* 0x00005f0016007a0c */ /* 0x000fc80003f26270 */
[----:B------:R-:W-:Y:S02]  /*55090*/  ISETP.LT.AND P5, PT, R127, c[0x0][0x178], !P1 ;  /* 0x00005e007f007a0c */ /* 0x000fe40004fa1270 */
[----:B------:R-:W-:Y:S02]  /*550a0*/  IADD3 R19, R17, c[0x0][0x198], RZ ;  /* 0x0000660011137a10 */ /* 0x000fe40007ffe0ff */
[C---:B------:R-:W-:Y:S02]  /*550b0*/  ISETP.LT.AND P1, PT, R252.reuse, c[0x0][0x178], !P1 ;  /* 0x00005e00fc007a0c */ /* 0x040fe40004f21270 */
[----:B------:R-:W-:Y:S01]  /*550c0*/  ISETP.LT.AND P6, PT, R127, c[0x0][0x178], !P4 ;  /* 0x00005e007f007a0c */ /* 0x000fe200067c1270 */
[----:B------:R-:W-:Y:S01]  /*550d0*/  IMAD.WIDE R6, R19, 0x4, R8 ;  /* 0x0000000413067825 */ /* 0x000fe200078e0208 */
[----:B------:R-:W-:-:S03]  /*550e0*/  ISETP.LT.AND P4, PT, R252, c[0x0][0x178], !P4 ;  /* 0x00005e00fc007a0c */ /* 0x000fc60006781270 */
[C---:B------:R-:W-:Y:S01]  /*550f0*/  IMAD.WIDE R16, R19.reuse, 0x4, R10 ;  /* 0x0000000413107825 */ /* 0x040fe200078e020a */
[----:B------:R-:W-:Y:S01]  /*55100*/  IADD3 R19, R19, c[0x0][0x198], RZ ;  /* 0x0000660013137a10 */ /* 0x000fe20007ffe0ff */
[----:B------:R1:W-:Y:S01]  /*55110*/  @P5 STG.E [R6.64], R92 ;  /* 0x0000005c06005986 */ /* 0x0003e2000c101908 */
[----:B------:R-:W-:Y:S02]  /*55120*/  ISETP.LT.AND P5, PT, R127, c[0x0][0x178], !P2 ;  /* 0x00005e007f007a0c */ /* 0x000fe400057a1270 */
[----:B------:R-:W-:Y:S01]  /*55130*/  ISETP.LT.AND P2, PT, R252, c[0x0][0x178], !P2 ;  /* 0x00005e00fc007a0c */ /* 0x000fe20005741270 */
[C---:B-1----:R-:W-:Y:S01]  /*55140*/  IMAD.WIDE R4, R19.reuse, 0x4, R8 ;  /* 0x0000000413047825 */ /* 0x042fe200078e0208 */
[----:B------:R1:W-:Y:S04]  /*55150*/  @P1 STG.E [R16.64], R144 ;  /* 0x0000009010001986 */ /* 0x0003e8000c101908 */
[----:B------:R1:W-:Y:S01]  /*55160*/  @P6 STG.E [R4.64], R93 ;  /* 0x0000005d04006986 */ /* 0x0003e2000c101908 */
[C---:B------:R-:W-:Y:S01]  /*55170*/  IMAD.WIDE R6, R19.reuse, 0x4, R10 ;  /* 0x0000000413067825 */ /* 0x040fe200078e020a */
[----:B------:R-:W-:-:S02]  /*55180*/  IADD3 R19, R19, c[0x0][0x198], RZ ;  /* 0x0000660013137a10 */ /* 0x000fc40007ffe0ff */
[----:B------:R-:W-:Y:S02]  /*55190*/  ISETP.LT.AND P6, PT, R127, c[0x0][0x178], !P3 ;  /* 0x00005e007f007a0c */ /* 0x000fe40005fc1270 */
[----:B------:R-:W-:Y:S01]  /*551a0*/  ISETP.LT.AND P3, PT, R252, c[0x0][0x178], !P3 ;  /* 0x00005e00fc007a0c */ /* 0x000fe20005f61270 */
[----:B------:R1:W-:Y:S02]  /*551b0*/  @P4 STG.E [R6.64], R145 ;  /* 0x0000009106004986 */ /* 0x0003e4000c101908 */
[C---:B-1----:R-:W-:Y:S01]  /*551c0*/  IADD3 R17, R19.reuse, c[0x0][0x198], RZ ;  /* 0x0000660013117a10 */ /* 0x042fe20007ffe0ff */
[----:B------:R-:W-:-:S05]  /*551d0*/  IMAD.WIDE R4, R19, 0x4, R8 ;  /* 0x0000000413047825 */ /* 0x000fca00078e0208 */
[----:B------:R1:W-:Y:S01]  /*551e0*/  @P5 STG.E [R4.64], R44 ;  /* 0x0000002c04005986 */ /* 0x0003e2000c101908 */
[----:B------:R-:W-:-:S05]  /*551f0*/  IMAD.WIDE R6, R19, 0x4, R10 ;  /* 0x0000000413067825 */ /* 0x000fca00078e020a */
[----:B------:R1:W-:Y:S02]  /*55200*/  @P2 STG.E [R6.64], R76 ;  /* 0x0000004c06002986 */ /* 0x0003e4000c101908 */
[----:B-1----:R-:W-:-:S05]  /*55210*/  IMAD.WIDE R4, R17, 0x4, R8 ;  /* 0x0000000411047825 */ /* 0x002fca00078e0208 */
[----:B------:R1:W-:Y:S01]  /*55220*/  @P6 STG.E [R4.64], R45 ;  /* 0x0000002d04006986 */ /* 0x0003e2000c101908 */
[----:B------:R-:W-:-:S05]  /*55230*/  IMAD.WIDE R6, R17, 0x4, R10 ;  /* 0x0000000411067825 */ /* 0x000fca00078e020a */
        /* <DEDUP_REMOVED lines=9> */
[----:B------:R-:W-:Y:S02]  /*552d0*/  ISETP.LT.AND P5, PT, R127, c[0x0][0x178], !P0 ;  /* 0x00005e007f007a0c */ /* 0x000fe400047a1270 */
[----:B------:R-:W-:Y:S02]  /*552e0*/  IADD3 R17, R17, c[0x0][0x198], RZ ;  /* 0x0000660011117a10 */ /* 0x000fe40007ffe0ff */
[C---:B------:R-:W-:Y:S02]  /*552f0*/  ISETP.LT.AND P0, PT, R252.reuse, c[0x0][0x178], !P0 ;  /* 0x00005e00fc007a0c */ /* 0x040fe40004701270 */
[----:B------:R-:W-:Y:S01]  /*55300*/  ISETP.LT.AND P6, PT, R127, c[0x0][0x178], !P1 ;  /* 0x00005e007f007a0c */ /* 0x000fe20004fc1270 */
[C---:B-1----:R-:W-:Y:S01]  /*55310*/  IMAD.WIDE R4, R17.reuse, 0x4, R8 ;  /* 0x0000000411047825 */ /* 0x042fe200078e0208 */
[----:B------:R-:W-:Y:S02]  /*55320*/  IADD3 R19, R17, c[0x0][0x198], RZ ;  /* 0x0000660011137a10 */ /* 0x000fe40007ffe0ff */
[----:B------:R-:W-:-:S03]  /*55330*/  ISETP.LT.AND P1, PT, R252, c[0x0][0x178], !P1 ;  /* 0x00005e00fc007a0c */ /* 0x000fc60004f21270 */
[----:B------:R1:W-:Y:S01]  /*55340*/  @P5 STG.E [R4.64], R40 ;  /* 0x0000002804005986 */ /* 0x0003e2000c101908 */
[----:B------:R-:W-:Y:S01]  /*55350*/  ISETP.LT.AND P5, PT, R127, c[0x0][0x178], !P4 ;  /* 0x00005e007f007a0c */ /* 0x000fe200067a1270 */
[----:B------:R-:W-:Y:S01]  /*55360*/  IMAD.WIDE R6, R19, 0x4, R8 ;  /* 0x0000000413067825 */ /* 0x000fe200078e0208 */
[----:B------:R-:W-:-:S03]  /*55370*/  ISETP.LT.AND P4, PT, R252, c[0x0][0x178], !P4 ;  /* 0x00005e00fc007a0c */ /* 0x000fc60006781270 */
[----:B-1----:R-:W-:-:S04]  /*55380*/  IMAD.WIDE R4, R17, 0x4, R10 ;  /* 0x0000000411047825 */ /* 0x002fc800078e020a */
[C---:B------:R-:W-:Y:S01]  /*55390*/  IMAD.WIDE R16, R19.reuse, 0x4, R10 ;  /* 0x0000000413107825 */ /* 0x040fe200078e020a */
[----:B------:R-:W-:Y:S01]  /*553a0*/  IADD3 R19, R19, c[0x0][0x198], RZ ;  /* 0x0000660013137a10 */ /* 0x000fe20007ffe0ff */
[----:B------:R1:W-:Y:S04]  /*553b0*/  @P0 STG.E [R4.64], R60 ;  /* 0x0000003c04000986 */ /* 0x0003e8000c101908 */
[----:B------:R1:W-:Y:S01]  /*553c0*/  @P6 STG.E [R6.64], R41 ;  /* 0x0000002906006986 */ /* 0x0003e2000c101908 */
[----:B------:R-:W-:Y:S02]  /*553d0*/  ISETP.LT.AND P6, PT, R127, c[0x0][0x178], !P2 ;  /* 0x00005e007f007a0c */ /* 0x000fe400057c1270 */
[----:B------:R-:W-:Y:S01]  /*553e0*/  ISETP.LT.AND P2, PT, R252, c[0x0][0x178], !P2 ;  /* 0x00005e00fc007a0c */ /* 0x000fe20005741270 */
[----:B------:R-:W-:Y:S01]  /*553f0*/  @P1 STG.E [R16.64], R61 ;  /* 0x0000003d10001986 */ /* 0x000fe2000c101908 */
[----:B-1----:R-:W-:-:S04]  /*55400*/  IMAD.WIDE R4, R19, 0x4, R8 ;  /* 0x0000000413047825 */ /* 0x002fc800078e0208 */
[C---:B------:R-:W-:Y:S01]  /*55410*/  IMAD.WIDE R6, R19.reuse, 0x4, R10 ;  /* 0x0000000413067825 */ /* 0x040fe200078e020a */
[----:B------:R-:W-:Y:S01]  /*55420*/  IADD3 R19, R19, c[0x0][0x198], RZ ;  /* 0x0000660013137a10 */ /* 0x000fe20007ffe0ff */
[----:B------:R1:W-:Y:S04]  /*55430*/  @P5 STG.E [R4.64], R130 ;  /* 0x0000008204005986 */ /* 0x0003e8000c101908 */
[----:B------:R1:W-:Y:S02]  /*55440*/  @P4 STG.E [R6.64], R182 ;  /* 0x000000b606004986 */ /* 0x0003e4000c101908 */
[----:B-1----:R-:W-:-:S04]  /*55450*/  IMAD.WIDE R4, R19, 0x4, R8 ;  /* 0x0000000413047825 */ /* 0x002fc800078e0208 */
[----:B------:R-:W-:Y:S01]  /*55460*/  IMAD.WIDE R6, R19, 0x4, R10 ;  /* 0x0000000413067825 */ /* 0x000fe200078e020a */
[----:B------:R1:W-:Y:S04]  /*55470*/  @P6 STG.E [R4.64], R131 ;  /* 0x0000008304006986 */ /* 0x0003e8000c101908 */
        /* <DEDUP_REMOVED lines=11> */
[----:B------:R-:W-:Y:S02]  /*55530*/  ISETP.LT.AND P3, PT, R252, c[0x0][0x178], !P3 ;  /* 0x00005e00fc007a0c */ /* 0x000fe40005f61270 */
[----:B------:R-:W-:Y:S01]  /*55540*/  ISETP.LT.AND P6, PT, R127, c[0x0][0x178], !P0 ;  /* 0x00005e007f007a0c */ /* 0x000fe200047c1270 */
[----:B-1----:R-:W-:-:S04]  /*55550*/  IMAD.WIDE R4, R17, 0x4, R8 ;  /* 0x0000000411047825 */ /* 0x002fc800078e0208 */
[C---:B------:R-:W-:Y:S01]  /*55560*/  IMAD.WIDE R6, R17.reuse, 0x4, R10 ;  /* 0x0000000411067825 */ /* 0x040fe200078e020a */
[----:B------:R-:W-:Y:S01]  /*55570*/  IADD3 R17, R17, c[0x0][0x198], RZ ;  /* 0x0000660011117a10 */ /* 0x000fe20007ffe0ff */
[----:B------:R1:W-:Y:S01]  /*55580*/  @P5 STG.E [R4.64], R110 ;  /* 0x0000006e04005986 */ /* 0x0003e2000c101908 */
[C---:B------:R-:W-:Y:S02]  /*55590*/  ISETP.LT.AND P0, PT, R252.reuse, c[0x0][0x178], !P0 ;  /* 0x00005e00fc007a0c */ /* 0x040fe40004701270 */
[----:B------:R-:W-:Y:S01]  /*555a0*/  ISETP.LT.AND P5, PT, R127, c[0x0][0x178], !P1 ;  /* 0x00005e007f007a0c */ /* 0x000fe20004fa1270 */
[----:B------:R1:W-:Y:S01]  /*555b0*/  @P3 STG.E [R6.64], R178 ;  /* 0x000000b206003986 */ /* 0x0003e2000c101908 */
[C---:B------:R-:W-:Y:S02]  /*555c0*/  IADD3 R19, R17.reuse, c[0x0][0x198], RZ ;  /* 0x0000660011137a10 */ /* 0x040fe40007ffe0ff */
[----:B------:R-:W-:Y:S01]  /*555d0*/  ISETP.LT.AND P1, PT, R252, c[0x0][0x178], !P1 ;  /* 0x00005e00fc007a0c */ /* 0x000fe20004f21270 */
[----:B-1----:R-:W-:-:S05]  /*555e0*/  IMAD.WIDE R4, R17, 0x4, R8 ;  /* 0x0000000411047825 */ /* 0x002fca00078e0208 */
        /* <DEDUP_REMOVED lines=8> */
[----:B------:R1:W-:Y:S04]  /*55670*/  @P5 STG.E [R6.64], R106 ;  /* 0x0000006a06005986 */ /* 0x0003e8000c101908 */
[----:B------:R-:W-:Y:S01]  /*55680*/  @P1 STG.E [R16.64], R158 ;  /* 0x0000009e10001986 */ /* 0x000fe2000c101908 */
        /* <DEDUP_REMOVED lines=13> */
[----:B------:R-:W-:Y:S02]  /*55760*/  ISETP.LT.AND P2, PT, R252, c[0x0][0x178], !P2 ;  /* 0x00005e00fc007a0c */ /* 0x000fe40005741270 */
[----:B------:R-:W-:Y:S02]  /*55770*/  IADD3 R19, R19, c[0x0][0x198], RZ ;  /* 0x0000660013137a10 */ /* 0x000fe40007ffe0ff */
[----:B------:R-:W-:-:S03]  /*55780*/  ISETP.LT.AND P6, PT, R127, c[0x0][0x178], !P3 ;  /* 0x00005e007f007a0c */ /* 0x000fc60005fc1270 */
[C---:B-1----:R-:W-:Y:S01]  /*55790*/  IMAD.WIDE R4, R19.reuse, 0x4, R8 ;  /* 0x0000000413047825 */ /* 0x042fe200078e0208 */
[----:B------:R-:W-:-:S03]  /*557a0*/  IADD3 R17, R19, c[0x0][0x198], RZ ;  /* 0x0000660013117a10 */ /* 0x000fc60007ffe0ff */
        /* <DEDUP_REMOVED lines=11> */
[----:B------:R-:W-:Y:S02]  /*55860*/  ISETP.LT.AND P1, PT, R252, c[0x0][0x178], !P1 ;  /* 0x00005e00fc007a0c */ /* 0x000fe40004f21270 */
[C---:B------:R-:W-:Y:S01]  /*55870*/  IADD3 R19, R17.reuse, c[0x0][0x198], RZ ;  /* 0x0000660011137a10 */ /* 0x040fe20007ffe0ff */
[----:B------:R1:W-:Y:S02]  /*55880*/  @P3 STG.E [R6.64], R155 ;  /* 0x0000009b06003986 */ /* 0x0003e4000c101908 */
[----:B-1----:R-:W-:-:S05]  /*55890*/  IMAD.WIDE R4, R17, 0x4, R8 ;  /* 0x0000000411047825 */ /* 0x002fca00078e0208 */
[----:B------:R1:W-:Y:S01]  /*558a0*/  @P5 STG.E [R4.64], R98 ;  /* 0x0000006204005986 */ /* 0x0003e2000c101908 */
[----:B------:R-:W-:-:S04]  /*558b0*/  IMAD.WIDE R6, R19, 0x4, R8 ;  /* 0x0000000413067825 */ /* 0x000fc800078e0208 */
[----:B-1----:R-:W-:-:S04]  /*558c0*/  IMAD.WIDE R4, R17, 0x4, R10 ;  /* 0x0000000411047825 */ /* 0x002fc800078e020a */
[----:B------:R-:W-:Y:S01]  /*558d0*/  IMAD.WIDE R16, R19, 0x4, R10 ;  /* 0x0000000413107825 */ /* 0x000fe200078e020a */
[----:B------:R1:W-:Y:S04]  /*558e0*/  @P0 STG.E [R4.64], R150 ;  /* 0x0000009604000986 */ /* 0x0003e8000c101908 */
        /* <DEDUP_REMOVED lines=11> */
[----:B------:R-:W-:Y:S01]  /*559a0*/  IADD3 R19, R19, c[0x0][0x198], RZ ;  /* 0x0000660013137a10 */ /* 0x000fe20007ffe0ff */
[----:B------:R-:W4:Y:S01]  /*559b0*/  LDL.LU R25, [R1+0x1970] ;  /* 0x0019700001197983 */ /* 0x000f220000300800 */
        /* <DEDUP_REMOVED lines=9> */
[----:B------:R-:W-:Y:S02]  /*55a50*/  ISETP.LT.AND P3, PT, R252, c[0x0][0x178], !P3 ;  /* 0x00005e00fc007a0c */ /* 0x000fe40005f61270 */
[C---:B------:R-:W-:Y:S01]  /*55a60*/  IADD3 R17, R19.reuse, c[0x0][0x198], RZ ;  /* 0x0000660013117a10 */ /* 0x040fe20007ffe0ff */
[----:B------:R-:W4:Y:S01]  /*55a70*/  LDL.LU R24, [R1+0x196c] ;  /* 0x00196c0001187983 */ /* 0x000f220000300800 */
[----:B-1----:R-:W-:-:S03]  /*55a80*/  IMAD.WIDE R4, R19, 0x4, R8 ;  /* 0x0000000413047825 */ /* 0x002fc600078e0208 */
[----:B------:R-:W4:Y:S04]  /*55a90*/  LDL.LU R22, [R1+0x1968] ;  /* 0x0019680001167983 */ /* 0x000f280000300800 */
[----:B------:R1:W-:Y:S01]  /*55aa0*/  @P6 STG.E [R4.64], R95 ;  /* 0x0000005f04006986 */ /* 0x0003e2000c101908 */
[----:B------:R-:W-:Y:S01]  /*55ab0*/  ISETP.LT.AND P6, PT, R127, c[0x0][0x178], !P0 ;  /* 0x00005e007f007a0c */ /* 0x000fe200047c1270 */
[----:B------:R-:W-:Y:S01]  /*55ac0*/  IMAD.WIDE R6, R19, 0x4, R10 ;  /* 0x0000000413067825 */ /* 0x000fe200078e020a */
[----:B------:R-:W-:-:S04]  /*55ad0*/  ISETP.LT.AND P0, PT, R252, c[0x0][0x178], !P0 ;  /* 0x00005e00fc007a0c */ /* 0x000fc80004701270 */
[----:B------:R1:W-:Y:S02]  /*55ae0*/  @P2 STG.E [R6.64], R147 ;  /* 0x0000009306002986 */ /* 0x0003e4000c101908 */
[----:B-1----:R-:W-:-:S04]  /*55af0*/  IMAD.WIDE R4, R17, 0x4, R8 ;  /* 0x0000000411047825 */ /* 0x002fc800078e0208 */
[----:B------:R-:W-:Y:S01]  /*55b00*/  IMAD.WIDE R6, R17, 0x4, R10 ;  /* 0x0000000411067825 */ /* 0x000fe200078e020a */
[----:B------:R1:W-:Y:S04]  /*55b10*/  @P5 STG.E [R4.64], R46 ;  /* 0x0000002e04005986 */ /* 0x0003e8000c101908 */
[----:B------:R1:W-:Y:S01]  /*55b20*/  @P3 STG.E [R6.64], R78 ;  /* 0x0000004e06003986 */ /* 0x0003e2000c101908 */
[----:B--2---:R-:W-:Y:S02]  /*55b30*/  ISETP.GE.AND P4, PT, R21, c[0x0][0x17c], PT ;  /* 0x00005f0015007a0c */ /* 0x004fe40003f86270 */
[----:B------:R-:W-:-:S04]  /*55b40*/  IADD3 R21, R17, c[0x0][0x198], RZ ;  /* 0x0000660011157a10 */ /* 0x000fc80007ffe0ff */
[C---:B------:R-:W-:Y:S01]  /*55b50*/  IADD3 R23, R21.reuse, c[0x0][0x198], RZ ;  /* 0x0000660015177a10 */ /* 0x040fe20007ffe0ff */
[----:B------:R-:W-:Y:S01]  /*55b60*/  IMAD.WIDE R16, R21, 0x4, R8 ;  /* 0x0000000415107825 */ /* 0x000fe200078e0208 */
[----:B---3--:R-:W-:-:S03]  /*55b70*/  ISETP.GE.AND P2, PT, R20, c[0x0][0x17c], PT ;  /* 0x00005f0014007a0c */ /* 0x008fc60003f46270 */
[----:B------:R-:W-:Y:S01]  /*55b80*/  IMAD.WIDE R20, R21, 0x4, R10 ;  /* 0x0000000415147825 */ /* 0x000fe200078e020a */
[----:B------:R2:W-:Y:S04]  /*55b90*/  @P6 STG.E [R16.64], R47 ;  /* 0x0000002f10006986 */ /* 0x0005e8000c101908 */
[----:B------:R-:W-:Y:S01]  /*55ba0*/  @P0 STG.E [R20.64], R79 ;  /* 0x0000004f14000986 */ /* 0x000fe2000c101908 */
[----:B----4-:R-:W-:-:S03]  /*55bb0*/  ISETP.GE.AND P0, PT, R0, c[0x0][0x17c], PT ;  /* 0x00005f0000007a0c */ /* 0x010fc60003f06270 */
[----:B------:R-:W3:Y:S01]  /*55bc0*/  LDL.LU R0, [R1+0x195c] ;  /* 0x00195c0001007983 */ /* 0x000ee20000300800 */
[----:B------:R-:W-:Y:S02]  /*55bd0*/  ISETP.LT.AND P5, PT, R127, c[0x0][0x178], !P1 ;  /* 0x00005e007f007a0c */ /* 0x000fe40004fa1270 */
[----:B------:R-:W-:Y:S01]  /*55be0*/  ISETP.LT.AND P1, PT, R252, c[0x0][0x178], !P1 ;  /* 0x00005e00fc007a0c */ /* 0x000fe20004f21270 */
[----:B-1----:R-:W-:Y:S01]  /*55bf0*/  IMAD.WIDE R4, R23, 0x4, R10 ;  /* 0x0000000417047825 */ /* 0x002fe200078e020a */
[----:B------:R-:W-:Y:S01]  /*55c00*/  ISETP.LT.AND P6, PT, R127, c[0x0][0x178], !P4 ;  /* 0x00005e007f007a0c */ /* 0x000fe200067c1270 */
[----:B------:R-:W4:Y:S01]  /*55c10*/  LDL.LU R26, [R1+0x1950] ;  /* 0x00195000011a7983 */ /* 0x000f220000300800 */
[----:B------:R-:W-:Y:S01]  /*55c20*/  ISETP.GE.AND P3, PT, R18, c[0x0][0x17c], PT ;  /* 0x00005f0012007a0c */ /* 0x000fe20003f66270 */
[C---:B------:R-:W-:Y:S01]  /*55c30*/  IMAD.WIDE R18, R23.reuse, 0x4, R8 ;  /* 0x0000000417127825 */ /* 0x040fe200078e0208 */
[----:B------:R-:W-:Y:S02]  /*55c40*/  ISETP.LT.AND P4, PT, R252, c[0x0][0x178], !P4 ;  /* 0x00005e00fc007a0c */ /* 0x000fe40006781270 */
[----:B------:R-:W-:-:S05]  /*55c50*/  IADD3 R23, R23, c[0x0][0x198], RZ ;  /* 0x0000660017177a10 */ /* 0x000fca0007ffe0ff */
[C---:B------:R-:W-:Y:S01]  /*55c60*/  IMAD.WIDE R6, R23.reuse, 0x4, R8 ;  /* 0x0000000417067825 */ /* 0x040fe200078e0208 */
[----:B------:R1:W-:Y:S03]  /*55c70*/  @P5 STG.E [R18.64], R42 ;  /* 0x0000002a12005986 */ /* 0x0003e6000c101908 */
[----:B--2---:R-:W-:Y:S01]  /*55c80*/  IMAD.WIDE R16, R23, 0x4, R10 ;  /* 0x0000000417107825 */ /* 0x004fe200078e020a */
[----:B------:R2:W-:Y:S01]  /*55c90*/  @P1 STG.E [R4.64], R62 ;  /* 0x0000003e04001986 */ /* 0x0005e2000c101908 */
[----:B------:R-:W-:Y:S02]  /*55ca0*/  ISETP.LT.AND P5, PT, R127, c[0x0][0x178], !P2 ;  /* 0x00005e007f007a0c */ /* 0x000fe400057a1270 */
[----:B------:R-:W-:Y:S01]  /*55cb0*/  ISETP.LT.AND P2, PT, R252, c[0x0][0x178], !P2 ;  /* 0x00005e00fc007a0c */ /* 0x000fe20005741270 */
[----:B------:R1:W-:Y:S01]  /*55cc0*/  @P6 STG.E [R6.64], R43 ;  /* 0x0000002b06006986 */ /* 0x0003e2000c101908 */
[----:B------:R-:W-:-:S03]  /*55cd0*/  IADD3 R23, R23, c[0x0][0x198], RZ ;  /* 0x0000660017177a10 */ /* 0x000fc60007ffe0ff */
[----:B------:R2:W-:Y:S01]  /*55ce0*/  @P4 STG.E [R16.64], R63 ;  /* 0x0000003f10004986 */ /* 0x0005e2000c101908 */
[----:B------:R-:W-:Y:S02]  /*55cf0*/  ISETP.LT.AND P4, PT, R127, c[0x0][0x178], !P3 ;  /* 0x00005e007f007a0c */ /* 0x000fe40005f81270 */
[----:B------:R-:W-:Y:S02]  /*55d00*/  ISETP.LT.AND P3, PT, R252, c[0x0][0x178], !P3 ;  /* 0x00005e00fc007a0c */ /* 0x000fe40005f61270 */
[----:B------:R-:W-:Y:S02]  /*55d10*/  ISETP.GE.AND P1, PT, R25, c[0x0][0x17c], PT ;  /* 0x00005f0019007a0c */ /* 0x000fe40003f26270 */
[C---:B------:R-:W-:Y:S01]  /*55d20*/  IADD3 R25, R23.reuse, c[0x0][0x198], RZ ;  /* 0x0000660017197a10 */ /* 0x040fe20007ffe0ff */
[----:B-1----:R-:W-:-:S04]  /*55d30*/  IMAD.WIDE R18, R23, 0x4, R8 ;  /* 0x0000000417127825 */ /* 0x002fc800078e0208 */
[----:B--2---:R-:W-:Y:S01]  /*55d40*/  IMAD.WIDE R4, R23, 0x4, R10 ;  /* 0x0000000417047825 */ /* 0x004fe200078e020a */
[----:B------:R-:W-:Y:S03]  /*55d50*/  @P5 STG.E [R18.64], R192 ;  /* 0x000000c012005986 */ /* 0x000fe6000c101908 */
[C---:B------:R-:W-:Y:S01]  /*55d60*/  IMAD.WIDE R20, R25.reuse, 0x4, R8 ;  /* 0x0000000419147825 */ /* 0x040fe200078e0208 */
[----:B------:R1:W-:Y:S03]  /*55d70*/  @P2 STG.E [R4.64], R220 ;  /* 0x000000dc04002986 */ /* 0x0003e6000c101908 */
[----:B------:R-:W-:Y:S01]  /*55d80*/  IMAD.WIDE R6, R25, 0x4, R10 ;  /* 0x0000000419067825 */ /* 0x000fe200078e020a */
[----:B------:R-:W-:Y:S01]  /*55d90*/  @P4 STG.E [R20.64], R193 ;  /* 0x000000c114004986 */ /* 0x000fe2000c101908 */
[----:B------:R-:W-:-:S02]  /*55da0*/  ISETP.GE.AND P6, PT, R24, c[0x0][0x17c], PT ;  /* 0x00005f0018007a0c */ /* 0x000fc40003fc6270 */
[----:B------:R-:W-:Y:S01]  /*55db0*/  ISETP.GE.AND P2, PT, R22, c[0x0][0x17c], PT ;  /* 0x00005f0016007a0c */ /* 0x000fe20003f46270 */
[----:B------:R2:W-:Y:S01]  /*55dc0*/  @P3 STG.E [R6.64], R221 ;  /* 0x000000dd06003986 */ /* 0x0005e2000c101908 */
[----:B------:R-:W-:Y:S02]  /*55dd0*/  ISETP.LT.AND P3, PT, R127, c[0x0][0x178], !P1 ;  /* 0x00005e007f007a0c */ /* 0x000fe40004f61270 */
[----:B------:R-:W-:Y:S01]  /*55de0*/  ISETP.LT.AND P4, PT, R252, c[0x0][0x178], !P1 ;  /* 0x00005e00fc007a0c */ /* 0x000fe20004f81270 */
[----:B------:R-:W4:Y:S04]  /*55df0*/  LDL.LU R24, [R1+0x194c] ;  /* 0x00194c0001187983 */ /* 0x000f280000300800 */
[----:B------:R-:W4:Y:S01]  /*55e00*/  LDL.LU R22, [R1+0x1944] ;  /* 0x0019440001167983 */ /* 0x000f220000300800 */
[----:B---3--:R-:W-:-:S03]  /*55e10*/  ISETP.GE.AND P1, PT, R0, c[0x0][0x17c], PT ;  /* 0x00005f0000007a0c */ /* 0x008fc60003f26270 */
[----:B------:R-:W3:Y:S01]  /*55e20*/  LDL.LU R0, [R1+0x1940] ;  /* 0x0019400001007983 */ /* 0x000ee20000300800 */
[----:B------:R-:W-:Y:S02]  /*55e30*/  ISETP.LT.AND P5, PT, R127, c[0x0][0x178], !P0 ;  /* 0x00005e007f007a0c */ /* 0x000fe400047a1270 */
[----:B------:R-:W-:Y:S02]  /*55e40*/  IADD3 R25, R25, c[0x0][0x198], RZ ;  /* 0x0000660019197a10 */ /* 0x000fe40007ffe0ff */
[----:B------:R-:W-:Y:S02]  /*55e50*/  ISETP.LT.AND P0, PT, R252, c[0x0][0x178], !P0 ;  /* 0x00005e00fc007a0c */ /* 0x000fe40004701270 */
[C---:B------:R-:W-:Y:S01]  /*55e60*/  IADD3 R23, R25.reuse, c[0x0][0x198], RZ ;  /* 0x0000660019177a10 */ /* 0x040fe20007ffe0ff */
[----:B------:R-:W-:-:S04]  /*55e70*/  IMAD.WIDE R16, R25, 0x4, R8 ;  /* 0x0000000419107825 */ /* 0x000fc800078e0208 */
[----:B-1----:R-:W-:-:S04]  /*55e80*/  IMAD.WIDE R4, R25, 0x4, R10 ;  /* 0x0000000419047825 */ /* 0x002fc800078e020a */
[----:B------:R-:W-:Y:S01]  /*55e90*/  IMAD.WIDE R18, R23, 0x4, R8 ;  /* 0x0000000417127825 */ /* 0x000fe200078e0208 */
[----:B------:R1:W-:Y:S01]  /*55ea0*/  @P5 STG.E [R16.64], R188 ;  /* 0x000000bc10005986 */ /* 0x0003e2000c101908 */
[----:B------:R-:W-:Y:S02]  /*55eb0*/  ISETP.LT.AND P5, PT, R127, c[0x0][0x178], !P6 ;  /* 0x00005e007f007a0c */ /* 0x000fe400077a1270 */
[C---:B--2---:R-:W-:Y:S01]  /*55ec0*/  IMAD.WIDE R6, R23.reuse, 0x4, R10 ;  /* 0x0000000417067825 */ /* 0x044fe200078e020a */
[----:B------:R-:W-:Y:S01]  /*55ed0*/  IADD3 R23, R23, c[0x0][0x198], RZ ;  /* 0x0000660017177a10 */ /* 0x000fe20007ffe0ff */
[----:B------:R2:W-:Y:S01]  /*55ee0*/  @P0 STG.E [R4.64], R212 ;  /* 0x000000d404000986 */ /* 0x0005e2000c101908 */
[----:B------:R-:W-:-:S03]  /*55ef0*/  ISETP.LT.AND P6, PT, R252, c[0x0][0x178], !P6 ;  /* 0x00005e00fc007a0c */ /* 0x000fc600077c1270 */
[----:B------:R-:W-:Y:S01]  /*55f00*/  @P3 STG.E [R18.64], R189 ;  /* 0x000000bd12003986 */ /* 0x000fe2000c101908 */
[----:B------:R-:W-:Y:S01]  /*55f10*/  ISETP.LT.AND P3, PT, R127, c[0x0][0x178], !P2 ;  /* 0x00005e007f007a0c */ /* 0x000fe20005761270 */
[C---:B------:R-:W-:Y:S01]  /*55f20*/  IMAD.WIDE R20, R23.reuse, 0x4, R10 ;  /* 0x0000000417147825 */ /* 0x040fe200078e020a */
[----:B------:R-:W-:Y:S02]  /*55f30*/  ISETP.LT.AND P2, PT, R252, c[0x0][0x178], !P2 ;  /* 0x00005e00fc007a0c */ /* 0x000fe40005741270 */
[----:B----4-:R-:W-:Y:S01]  /*55f40*/  ISETP.GE.AND P0, PT, R26, c[0x0][0x17c], PT ;  /* 0x00005f001a007a0c */ /* 0x010fe20003f06270 */
[C---:B-1----:R-:W-:Y:S01]  /*55f50*/  IMAD.WIDE R16, R23.reuse, 0x4, R8 ;  /* 0x0000000417107825 */ /* 0x042fe200078e0208 */
[----:B------:R-:W4:Y:S01]  /*55f60*/  LDL.LU R26, [R1+0x1934] ;  /* 0x00193400011a7983 */ /* 0x000f220000300800 */
[----:B------:R-:W-:-:S03]  /*55f70*/  IADD3 R23, R23, c[0x0][0x198], RZ ;  /* 0x0000660017177a10 */ /* 0x000fc60007ffe0ff */
[----:B------:R1:W-:Y:S02]  /*55f80*/  @P4 STG.E [R6.64], R213 ;  /* 0x000000d506004986 */ /* 0x0003e4000c101908 */
[C---:B--2---:R-:W-:Y:S02]  /*55f90*/  IMAD.WIDE R4, R23.reuse, 0x4, R8 ;  /* 0x0000000417047825 */ /* 0x044fe400078e0208 */
[----:B------:R2:W-:Y:S04]  /*55fa0*/  @P5 STG.E [R16.64], R184 ;  /* 0x000000b810005986 */ /* 0x0005e8000c101908 */
[----:B------:R2:W-:Y:S01]  /*55fb0*/  @P6 STG.E [R20.64], R208 ;  /* 0x000000d014006986 */ /* 0x0005e2000c101908 */
[----:B-1----:R-:W-:-:S03]  /*55fc0*/  IMAD.WIDE R6, R23, 0x4, R10 ;  /* 0x0000000417067825 */ /* 0x002fc600078e020a */
[----:B------:R-:W-:Y:S04]  /*55fd0*/  @P3 STG.E [R4.64], R185 ;  /* 0x000000b904003986 */ /* 0x000fe8000c101908 */
[----:B------:R1:W-:Y:S01]  /*55fe0*/  @P2 STG.E [R6.64], R209 ;  /* 0x000000d106002986 */ /* 0x0003e2000c101908 */
[----:B------:R-:W-:-:S03]  /*55ff0*/  ISETP.GE.AND P4, PT, R24, c[0x0][0x17c], PT ;  /* 0x00005f0018007a0c */ /* 0x000fc60003f86270 */
[----:B------:R-:W4:Y:S01]  /*56000*/  LDL.LU R24, [R1+0x192c] ;  /* 0x00192c0001187983 */ /* 0x000f220000300800 */
[----:B------:R-:W-:-:S03]  /*56010*/  ISETP.GE.AND P6, PT, R22, c[0x0][0x17c], PT ;  /* 0x00005f0016007a0c */ /* 0x000fc60003fc6270 */
[----:B------:R-:W4:Y:S01]  /*56020*/  LDL.LU R22, [R1+0x1920] ;  /* 0x0019200001167983 */ /* 0x000f220000300800 */
[----:B---3--:R-:W-:-:S03]  /*56030*/  ISETP.GE.AND P2, PT, R0, c[0x0][0x17c], PT ;  /* 0x00005f0000007a0c */ /* 0x008fc60003f46270 */
[----:B------:R-:W3:Y:S01]  /*56040*/  LDL.LU R0, [R1+0x191c] ;  /* 0x00191c0001007983 */ /* 0x000ee20000300800 */
[----:B------:R-:W-:Y:S02]  /*56050*/  IADD3 R25, R23, c[0x0][0x198], RZ ;  /* 0x0000660017197a10 */ /* 0x000fe40007ffe0ff */
[C---:B------:R-:W-:Y:S02]  /*56060*/  ISETP.LT.AND P5, PT, R127.reuse, c[0x0][0x178], !P1 ;  /* 0x00005e007f007a0c */ /* 0x040fe40004fa1270 */
[----:B------:R-:W-:Y:S02]  /*56070*/  ISETP.LT.AND P1, PT, R252, c[0x0][0x178], !P1 ;  /* 0x00005e00fc007a0c */ /* 0x000fe40004f21270 */
[----:B------:R-:W-:Y:S01]  /*56080*/  ISETP.LT.AND P3, PT, R127, c[0x0][0x178], !P0 ;  /* 0x00005e007f007a0c */ /* 0x000fe20004761270 */
[----:B------:R-:W-:-:S04]  /*56090*/  IMAD.WIDE R18, R25, 0x4, R8 ;  /* 0x0000000419127825 */ /* 0x000fc800078e0208 */
[C---:B--2---:R-:W-:Y:S01]  /*560a0*/  IMAD.WIDE R16, R25.reuse, 0x4, R10 ;  /* 0x0000000419107825 */ /* 0x044fe200078e020a */
[----:B------:R-:W-:Y:S02]  /*560b0*/  IADD3 R25, R25, c[0x0][0x198], RZ ;  /* 0x0000660019197a10 */ /* 0x000fe40007ffe0ff */
[----:B------:R-:W-:-:S03]  /*560c0*/  ISETP.LT.AND P0, PT, R252, c[0x0][0x178], !P0 ;  /* 0x00005e00fc007a0c */ /* 0x000fc60004701270 */
[C---:B------:R-:W-:Y:S01]  /*560d0*/  IMAD.WIDE R20, R25.reuse, 0x4, R8 ;  /* 0x0000000419147825 */ /* 0x040fe200078e0208 */
[----:B------:R-:W-:Y:S01]  /*560e0*/  @P5 STG.E [R18.64], R164 ;  /* 0x000000a412005986 */ /* 0x000fe2000c101908 */
[----:B------:R-:W-:Y:S02]  /*560f0*/  IADD3 R23, R25, c[0x0][0x198], RZ ;  /* 0x0000660019177a10 */ /* 0x000fe40007ffe0ff */
[----:B------:R-:W-:Y:S01]  /*56100*/  ISETP.LT.AND P5, PT, R127, c[0x0][0x178], !P4 ;  /* 0x00005e007f007a0c */ /* 0x000fe200067a1270 */
[----:B------:R2:W-:Y:S01]  /*56110*/  @P1 STG.E [R16.64], R204 ;  /* 0x000000cc10001986 */ /* 0x0005e2000c101908 */
[----:B------:R-:W-:-:S03]  /*56120*/  ISETP.LT.AND P4, PT, R252, c[0x0][0x178], !P4 ;  /* 0x00005e00fc007a0c */ /* 0x000fc60006781270 */
[----:B------:R4:W-:Y:S01]  /*56130*/  @P3 STG.E [R20.64], R165 ;  /* 0x000000a514003986 */ /* 0x0009e2000c101908 */
[----:B------:R-:W-:Y:S01]  /*56140*/  ISETP.LT.AND P3, PT, R127, c[0x0][0x178], !P6 ;  /* 0x00005e007f007a0c */ /* 0x000fe20007761270 */
[----:B-1----:R-:W-:Y:S01]  /*56150*/  IMAD.WIDE R6, R23, 0x4, R8 ;  /* 0x0000000417067825 */ /* 0x002fe200078e0208 */
[----:B------:R-:W-:Y:S02]  /*56160*/  ISETP.LT.AND P6, PT, R252, c[0x0][0x178], !P6 ;  /* 0x00005e00fc007a0c */ /* 0x000fe400077c1270 */
[----:B----4-:R-:W-:Y:S01]  /*56170*/  ISETP.GE.AND P1, PT, R26, c[0x0][0x17c], PT ;  /* 0x00005f001a007a0c */ /* 0x010fe20003f26270 */
[--C-:B------:R-:W-:Y:S01]  /*56180*/  IMAD.WIDE R4, R25, 0x4, R10.reuse ;  /* 0x0000000419047825 */ /* 0x100fe200078e020a */
[----:B------:R-:W4:Y:S03]  /*56190*/  LDL.LU R26, [R1+0x1918] ;  /* 0x00191800011a7983 */ /* 0x000f260000300800 */
[C---:B--2---:R-:W-:Y:S01]  /*561a0*/  IMAD.WIDE R16, R23.reuse, 0x4, R10 ;  /* 0x0000000417107825 */ /* 0x044fe200078e020a */
[----:B------:R-:W-:Y:S01]  /*561b0*/  IADD3 R23, R23, c[0x0][0x198], RZ ;  /* 0x0000660017177a10 */ /* 0x000fe20007ffe0ff */
[----:B------:R1:W-:Y:S04]  /*561c0*/  @P0 STG.E [R4.64], R205 ;  /* 0x000000cd04000986 */ /* 0x0003e8000c101908 */
[C---:B------:R-:W-:Y:S01]  /*561d0*/  IMAD.WIDE R18, R23.reuse, 0x4, R8 ;  /* 0x0000000417127825 */ /* 0x040fe200078e0208 */
[----:B------:R2:W-:Y:S03]  /*561e0*/  @P5 STG.E [R6.64], R160 ;  /* 0x000000a006005986 */ /* 0x0005e6000c101908 */
[----:B------:R-:W-:Y:S01]  /*561f0*/  IMAD.WIDE R20, R23, 0x4, R10 ;  /* 0x0000000417147825 */ /* 0x000fe200078e020a */
[----:B------:R1:W-:Y:S04]  /*56200*/  @P4 STG.E [R16.64], R196 ;  /* 0x000000c410004986 */ /* 0x0003e8000c101908 */
[----:B------:R1:W-:Y:S01]  /*56210*/  @P3 STG.E [R18.64], R161 ;  /* 0x000000a112003986 */ /* 0x0003e2000c101908 */
[----:B------:R-:W-:-:S02]  /*56220*/  ISETP.LT.AND P3, PT, R127, c[0x0][0x178], !P1 ;  /* 0x00005e007f007a0c */ /* 0x000fc40004f61270 */
[----:B------:R-:W-:Y:S01]  /*56230*/  ISETP.GE.AND P0, PT, R24, c[0x0][0x17c], PT ;  /* 0x00005f0018007a0c */ /* 0x000fe20003f06270 */
[----:B------:R1:W-:Y:S01]  /*56240*/  @P6 STG.E [R20.64], R197 ;  /* 0x000000c514006986 */ /* 0x0003e2000c101908 */
[----:B------:R-:W-:Y:S02]  /*56250*/  ISETP.LT.AND P6, PT, R252, c[0x0][0x178], !P1 ;  /* 0x00005e00fc007a0c */ /* 0x000fe40004fc1270 */
[----:B------:R-:W-:Y:S01]  /*56260*/  ISETP.GE.AND P5, PT, R22, c[0x0][0x17c], PT ;  /* 0x00005f0016007a0c */ /* 0x000fe20003fa6270 */
[----:B------:R-:W4:Y:S04]  /*56270*/  LDL.LU R24, [R1+0x190c] ;  /* 0x00190c0001187983 */ /* 0x000f280000300800 */
[----:B------:R-:W4:Y:S01]  /*56280*/  LDL.LU R22, [R1+0x1900] ;  /* 0x0019000001167983 */ /* 0x000f220000300800 */
[----:B---3--:R-:W-:-:S03]  /*56290*/  ISETP.GE.AND P1, PT, R0, c[0x0][0x17c], PT ;  /* 0x00005f0000007a0c */ /* 0x008fc60003f26270 */
[----:B------:R-:W3:Y:S01]  /*562a0*/  LDL.LU R0, [R1+0x18fc] ;  /* 0x0018fc0001007983 */ /* 0x000ee20000300800 */
[----:B------:R-:W-:Y:S02]  /*562b0*/  ISETP.LT.AND P4, PT, R127, c[0x0][0x178], !P2 ;  /* 0x00005e007f007a0c */ /* 0x000fe40005781270 */
[----:B------:R-:W-:Y:S02]  /*562c0*/  ISETP.LT.AND P2, PT, R252, c[0x0][0x178], !P2 ;  /* 0x00005e00fc007a0c */ /* 0x000fe40005741270 */
[----:B------:R-:W-:-:S04]  /*562d0*/  IADD3 R23, R23, c[0x0][0x198], RZ ;  /* 0x0000660017177a10 */ /* 0x000fc80007ffe0ff */
[C---:B------:R-:W-:Y:S01]  /*562e0*/  IADD3 R25, R23.reuse, c[0x0][0x198], RZ ;  /* 0x0000660017197a10 */ /* 0x040fe20007ffe0ff */
[----:B-1----:R-:W-:-:S04]  /*562f0*/  IMAD.WIDE R4, R23, 0x4, R8 ;  /* 0x0000000417047825 */ /* 0x002fc800078e0208 */
[----:B--2---:R-:W-:Y:S01]  /*56300*/  IMAD.WIDE R6, R23, 0x4, R10 ;  /* 0x0000000417067825 */ /* 0x004fe200078e020a */
[----:B------:R1:W-:Y:S03]  /*56310*/  @P4 STG.E [R4.64], R132 ;  /* 0x0000008404004986 */ /* 0x0003e6000c101908 */
[C---:B------:R-:W-:Y:S01]  /*56320*/  IMAD.WIDE R16, R25.reuse, 0x4, R8 ;  /* 0x0000000419107825 */ /* 0x040fe200078e0208 */
[----:B------:R2:W-:Y:S03]  /*56330*/  @P2 STG.E [R6.64], R120 ;  /* 0x0000007806002986 */ /* 0x0005e6000c101908 */
[----:B------:R-:W-:Y:S01]  /*56340*/  IMAD.WIDE R18, R25, 0x4, R10 ;  /* 0x0000000419127825 */ /* 0x000fe200078e020a */
[----:B------:R-:W-:Y:S01]  /*56350*/  ISETP.LT.AND P4, PT, R127, c[0x0][0x178], !P0 ;  /* 0x00005e007f007a0c */ /* 0x000fe20004781270 */
[----:B------:R1:W-:Y:S01]  /*56360*/  @P3 STG.E [R16.64], R133 ;  /* 0x0000008510003986 */ /* 0x0003e2000c101908 */
[----:B------:R-:W-:-:S02]  /*56370*/  IADD3 R25, R25, c[0x0][0x198], RZ ;  /* 0x0000660019197a10 */ /* 0x000fc40007ffe0ff */
[C---:B------:R-:W-:Y:S01]  /*56380*/  ISETP.LT.AND P0, PT, R252.reuse, c[0x0][0x178], !P0 ;  /* 0x00005e00fc007a0c */ /* 0x040fe20004701270 */
[----:B------:R1:W-:Y:S01]  /*56390*/  @P6 STG.E [R18.64], R121 ;  /* 0x0000007912006986 */ /* 0x0003e2000c101908 */
[----:B------:R-:W-:Y:S02]  /*563a0*/  ISETP.LT.AND P6, PT, R127, c[0x0][0x178], !P5 ;  /* 0x00005e007f007a0c */ /* 0x000fe40006fc1270 */
[----:B------:R-:W-:Y:S02]  /*563b0*/  ISETP.LT.AND P5, PT, R252, c[0x0][0x178], !P5 ;  /* 0x00005e00fc007a0c */ /* 0x000fe40006fa1270 */
[----:B----4-:R-:W-:Y:S02]  /*563c0*/  ISETP.GE.AND P2, PT, R26, c[0x0][0x17c], PT ;  /* 0x00005f001a007a0c */ /* 0x010fe40003f46270 */
[C---:B------:R-:W-:Y:S01]  /*563d0*/  IADD3 R23, R25.reuse, c[0x0][0x198], RZ ;  /* 0x0000660019177a10 */ /* 0x040fe20007ffe0ff */
[----:B------:R-:W4:Y:S01]  /*563e0*/  LDL.LU R26, [R1+0x18f4] ;  /* 0x0018f400011a7983 */ /* 0x000f220000300800 */
[----:B------:R-:W-:-:S04]  /*563f0*/  IMAD.WIDE R20, R25, 0x4, R8 ;  /* 0x0000000419147825 */ /* 0x000fc800078e0208 */
[----:B-1----:R-:W-:Y:S01]  /*56400*/  IMAD.WIDE R4, R25, 0x4, R10 ;  /* 0x0000000419047825 */ /* 0x002fe200078e020a */
[----:B------:R1:W-:Y:S03]  /*56410*/  @P4 STG.E [R20.64], R52 ;  /* 0x0000003414004986 */ /* 0x0003e6000c101908 */
[C---:B--2---:R-:W-:Y:S01]  /*56420*/  IMAD.WIDE R6, R23.reuse, 0x4, R8 ;  /* 0x0000000417067825 */ /* 0x044fe200078e0208 */
[----:B------:R2:W-:Y:S03]  /*56430*/  @P0 STG.E [R4.64], R112 ;  /* 0x0000007004000986 */ /* 0x0005e6000c101908 */
[----:B------:R-:W-:Y:S01]  /*56440*/  IMAD.WIDE R16, R23, 0x4, R10 ;  /* 0x0000000417107825 */ /* 0x000fe200078e020a */
[----:B------:R-:W-:Y:S01]  /*56450*/  @P6 STG.E [R6.64], R53 ;  /* 0x0000003506006986 */ /* 0x000fe2000c101908 */
[----:B------:R-:W-:-:S03]  /*56460*/  ISETP.LT.AND P6, PT, R252, c[0x0][0x178], !P2 ;  /* 0x00005e00fc007a0c */ /* 0x000fc600057c1270 */
[----:B------:R1:W-:Y:S01]  /*56470*/  @P5 STG.E [R16.64], R113 ;  /* 0x0000007110005986 */ /* 0x0003e2000c101908 */
[----:B------:R-:W-:Y:S02]  /*56480*/  ISETP.LT.AND P5, PT, R127, c[0x0][0x178], !P2 ;  /* 0x00005e007f007a0c */ /* 0x000fe400057a1270 */
[----:B------:R-:W-:Y:S02]  /*56490*/  ISETP.GE.AND P3, PT, R24, c[0x0][0x17c], PT ;  /* 0x00005f0018007a0c */ /* 0x000fe40003f66270 */
[----:B------:R-:W4:Y:S01]  /*564a0*/  LDL.LU R24, [R1+0x18f0] ;  /* 0x0018f00001187983 */ /* 0x000f220000300800 */
[----:B------:R-:W-:-:S03]  /*564b0*/  ISETP.GE.AND P0, PT, R22, c[0x0][0x17c], PT ;  /* 0x00005f0016007a0c */ /* 0x000fc60003f06270 */
[----:B------:R-:W4:Y:S01]  /*564c0*/  LDL.LU R22, [R1+0x18e4] ;  /* 0x0018e40001167983 */ /* 0x000f220000300800 */
[----:B---3--:R-:W-:-:S03]  /*564d0*/  ISETP.GE.AND P2, PT, R0, c[0x0][0x17c], PT ;  /* 0x00005f0000007a0c */ /* 0x008fc60003f46270 */
[----:B------:R-:W3:Y:S01]  /*564e0*/  LDL.LU R0, [R1+0x18dc] ;  /* 0x0018dc0001007983 */ /* 0x000ee20000300800 */
[----:B------:R-:W-:Y:S02]  /*564f0*/  IADD3 R23, R23, c[0x0][0x198], RZ ;  /* 0x0000660017177a10 */ /* 0x000fe40007ffe0ff */
[----:B------:R-:W-:Y:S02]  /*56500*/  ISETP.LT.AND P4, PT, R127, c[0x0][0x178], !P1 ;  /* 0x00005e007f007a0c */ /* 0x000fe40004f81270 */
[----:B------:R-:W-:Y:S01]  /*56510*/  ISETP.LT.AND P1, PT, R252, c[0x0][0x178], !P1 ;  /* 0x00005e00fc007a0c */ /* 0x000fe20004f21270 */
[----:B------:R-:W-:-:S04]  /*56520*/  IMAD.WIDE R18, R23, 0x4, R8 ;  /* 0x0000000417127825 */ /* 0x000fc800078e0208 */
[C---:B-1----:R-:W-:Y:S01]  /*56530*/  IMAD.WIDE R20, R23.reuse, 0x4, R10 ;  /* 0x0000000417147825 */ /* 0x042fe200078e020a */
[----:B------:R-:W-:-:S05]  /*56540*/  IADD3 R23, R23, c[0x0][0x198], RZ ;  /* 0x0000660017177a10 */ /* 0x000fca0007ffe0ff */
[C---:B--2---:R-:W-:Y:S01]  /*56550*/  IMAD.WIDE R4, R23.reuse, 0x4, R8 ;  /* 0x0000000417047825 */ /* 0x044fe200078e0208 */
[----:B------:R1:W-:Y:S01]  /*56560*/  @P4 STG.E [R18.64], R48 ;  /* 0x0000003012004986 */ /* 0x0003e2000c101908 */
[----:B------:R-:W-:Y:S02]  /*56570*/  IADD3 R25, R23, c[0x0][0x198], RZ ;  /* 0x0000660017197a10 */ /* 0x000fe40007ffe0ff */
[----:B------:R-:W-:Y:S01]  /*56580*/  ISETP.LT.AND P4, PT, R127, c[0x0][0x178], !P3 ;  /* 0x00005e007f007a0c */ /* 0x000fe20005f81270 */
[----:B------:R2:W-:Y:S01]  /*56590*/  @P1 STG.E [R20.64], R64 ;  /* 0x0000004014001986 */ /* 0x0005e2000c101908 */
[----:B------:R-:W-:-:S03]  /*565a0*/  ISETP.LT.AND P3, PT, R252, c[0x0][0x178], !P3 ;  /* 0x00005e00fc007a0c */ /* 0x000fc60005f61270 */
[----:B------:R2:W-:Y:S01]  /*565b0*/  @P5 STG.E [R4.64], R49 ;  /* 0x0000003104005986 */ /* 0x0005e2000c101908 */
[----:B------:R-:W-:Y:S01]  /*565c0*/  ISETP.LT.AND P5, PT, R127, c[0x0][0x178], !P0 ;  /* 0x00005e007f007a0c */ /* 0x000fe200047a1270 */
[----:B------:R-:W-:Y:S01]  /*565d0*/  IMAD.WIDE R16, R25, 0x4, R8 ;  /* 0x0000000419107825 */ /* 0x000fe200078e0208 */
[----:B------:R-:W-:-:S03]  /*565e0*/  ISETP.LT.AND P0, PT, R252, c[0x0][0x178], !P0 ;  /* 0x00005e00fc007a0c */ /* 0x000fc60004701270 */
[C-C-:B-1----:R-:W-:Y:S01]  /*565f0*/  IMAD.WIDE R18, R25.reuse, 0x4, R10.reuse ;  /* 0x0000000419127825 */ /* 0x142fe200078e020a */
[----:B------:R-:W-:Y:S02]  /*56600*/  IADD3 R25, R25, c[0x0][0x198], RZ ;  /* 0x0000660019197a10 */ /* 0x000fe40007ffe0ff */
[----:B----4-:R-:W-:Y:S02]  /*56610*/  ISETP.GE.AND P1, PT, R26, c[0x0][0x17c], PT ;  /* 0x00005f001a007a0c */ /* 0x010fe40003f26270 */
[----:B------:R-:W4:Y:S01]  /*56620*/  LDL.LU R26, [R1+0x18d0] ;  /* 0x0018d000011a7983 */ /* 0x000f220000300800 */
[----:B------:R-:W-:-:S04]  /*56630*/  IMAD.WIDE R6, R23, 0x4, R10 ;  /* 0x0000000417067825 */ /* 0x000fc800078e020a */
[C---:B--2---:R-:W-:Y:S01]  /*56640*/  IMAD.WIDE R20, R25.reuse, 0x4, R8 ;  /* 0x0000000419147825 */ /* 0x044fe200078e0208 */
[----:B------:R1:W-:Y:S03]  /*56650*/  @P6 STG.E [R6.64], R65 ;  /* 0x0000004106006986 */ /* 0x0003e6000c101908 */
[----:B------:R-:W-:Y:S01]  /*56660*/  IMAD.WIDE R4, R25, 0x4, R10 ;  /* 0x0000000419047825 */ /* 0x000fe200078e020a */
[----:B------:R2:W-:Y:S01]  /*56670*/  @P4 STG.E [R16.64], R194 ;  /* 0x000000c210004986 */ /* 0x0005e2000c101908 */
[----:B------:R-:W-:-:S03]  /*56680*/  ISETP.LT.AND P4, PT, R252, c[0x0][0x178], !P2 ;  /* 0x00005e00fc007a0c */ /* 0x000fc60005781270 */
[----:B------:R1:W-:Y:S01]  /*56690*/  @P3 STG.E [R18.64], R222 ;  /* 0x000000de12003986 */ /* 0x0003e2000c101908 */
[----:B------:R-:W-:-:S03]  /*566a0*/  ISETP.LT.AND P3, PT, R127, c[0x0][0x178], !P2 ;  /* 0x00005e007f007a0c */ /* 0x000fc60005761270 */
[----:B------:R1:W-:Y:S04]  /*566b0*/  @P5 STG.E [R20.64], R195 ;  /* 0x000000c314005986 */ /* 0x0003e8000c101908 */
        /* <DEDUP_REMOVED lines=8> */
[----:B------:R-:W-:Y:S01]  /*56740*/  ISETP.LT.AND P5, PT, R127, c[0x0][0x178], !P1 ;  /* 0x00005e007f007a0c */ /* 0x000fe20004fa1270 */
[----:B------:R-:W3:Y:S02]  /*56750*/  LDL.LU R27, [R1+0x18b0] ;  /* 0x0018b000011b7983 */ /* 0x000ee40000300800 */
[----:B-1----:R-:W-:-:S04]  /*56760*/  IMAD.WIDE R6, R23, 0x4, R8 ;  /* 0x0000000417067825 */ /* 0x002fc800078e0208 */
[C---:B--2---:R-:W-:Y:S01]  /*56770*/  IMAD.WIDE R16, R23.reuse, 0x4, R10 ;  /* 0x0000000417107825 */ /* 0x044fe200078e020a */
[----:B------:R-:W-:Y:S01]  /*56780*/  IADD3 R23, R23, c[0x0][0x198], RZ ;  /* 0x0000660017177a10 */ /* 0x000fe20007ffe0ff */
[----:B------:R1:W-:Y:S01]  /*56790*/  @P3 STG.E [R6.64], R190 ;  /* 0x000000be06003986 */ /* 0x0003e2000c101908 */
[----:B------:R-:W-:-:S03]  /*567a0*/  ISETP.LT.AND P1, PT, R252, c[0x0][0x178], !P1 ;  /* 0x00005e00fc007a0c */ /* 0x000fc60004f21270 */
[----:B------:R-:W-:Y:S01]  /*567b0*/  IMAD.WIDE R18, R23, 0x4, R8 ;  /* 0x0000000417127825 */ /* 0x000fe200078e0208 */
[----:B------:R2:W-:Y:S01]  /*567c0*/  @P4 STG.E [R16.64], R214 ;  /* 0x000000d610004986 */ /* 0x0005e2000c101908 */
[----:B------:R-:W-:Y:S02]  /*567d0*/  ISETP.LT.AND P4, PT, R127, c[0x0][0x178], !P6 ;  /* 0x00005e007f007a0c */ /* 0x000fe40007781270 */
[C---:B------:R-:W-:Y:S01]  /*567e0*/  IMAD.WIDE R20, R23.reuse, 0x4, R10 ;  /* 0x0000000417147825 */ /* 0x040fe200078e020a */
[C---:B------:R-:W-:Y:S01]  /*567f0*/  ISETP.LT.AND P6, PT, R252.reuse, c[0x0][0x178], !P6 ;  /* 0x00005e00fc007a0c */ /* 0x040fe200077c1270 */
[----:B------:R1:W-:Y:S01]  /*56800*/  @P5 STG.E [R18.64], R191 ;  /* 0x000000bf12005986 */ /* 0x0003e2000c101908 */
[----:B------:R-:W-:Y:S02]  /*56810*/  IADD3 R23, R23, c[0x0][0x198], RZ ;  /* 0x0000660017177a10 */ /* 0x000fe40007ffe0ff */
[----:B------:R-:W-:Y:S02]  /*56820*/  ISETP.LT.AND P5, PT, R127, c[0x0][0x178], !P2 ;  /* 0x00005e007f007a0c */ /* 0x000fe400057a1270 */
[----:B------:R-:W-:-:S02]  /*56830*/  ISETP.LT.AND P2, PT, R252, c[0x0][0x178], !P2 ;  /* 0x00005e00fc007a0c */ /* 0x000fc40005741270 */
[C---:B------:R-:W-:Y:S01]  /*56840*/  IADD3 R25, R23.reuse, c[0x0][0x198], RZ ;  /* 0x0000660017197a10 */ /* 0x040fe20007ffe0ff */
[C---:B------:R-:W-:Y:S01]  /*56850*/  IMAD.WIDE R4, R23.reuse, 0x4, R8 ;  /* 0x0000000417047825 */ /* 0x040fe200078e0208 */
[----:B----4-:R-:W-:Y:S02]  /*56860*/  ISETP.GE.AND P3, PT, R26, c[0x0][0x17c], PT ;  /* 0x00005f001a007a0c */ /* 0x010fe40003f66270 */
[----:B------:R-:W4:Y:S01]  /*56870*/  LDL.LU R26, [R1+0x18ac] ;  /* 0x0018ac00011a7983 */ /* 0x000f220000300800 */
[----:B-1----:R-:W-:-:S04]  /*56880*/  IMAD.WIDE R6, R23, 0x4, R10 ;  /* 0x0000000417067825 */ /* 0x002fc800078e020a */
[C---:B--2---:R-:W-:Y:S01]  /*56890*/  IMAD.WIDE R16, R25.reuse, 0x4, R8 ;  /* 0x0000000419107825 */ /* 0x044fe200078e0208 */
[----:B------:R1:W-:Y:S03]  /*568a0*/  @P1 STG.E [R20.64], R215 ;  /* 0x000000d714001986 */ /* 0x0003e6000c101908 */
[----:B------:R-:W-:Y:S01]  /*568b0*/  IMAD.WIDE R18, R25, 0x4, R10 ;  /* 0x0000000419127825 */ /* 0x000fe200078e020a */
[----:B------:R-:W-:Y:S04]  /*568c0*/  @P4 STG.E [R4.64], R186 ;  /* 0x000000ba04004986 */ /* 0x000fe8000c101908 */
[----:B------:R2:W-:Y:S04]  /*568d0*/  @P6 STG.E [R6.64], R210 ;  /* 0x000000d206006986 */ /* 0x0005e8000c101908 */
        /* <DEDUP_REMOVED lines=8> */
[----:B------:R-:W-:Y:S02]  /*56960*/  ISETP.LT.AND P4, PT, R127, c[0x0][0x178], !P0 ;  /* 0x00005e007f007a0c */ /* 0x000fe40004781270 */
[----:B------:R-:W-:Y:S02]  /*56970*/  IADD3 R25, R25, c[0x0][0x198], RZ ;  /* 0x0000660019197a10 */ /* 0x000fe40007ffe0ff */
[----:B------:R-:W-:-:S03]  /*56980*/  ISETP.LT.AND P0, PT, R252, c[0x0][0x178], !P0 ;  /* 0x00005e00fc007a0c */ /* 0x000fc60004701270 */
[C-C-:B-1----:R-:W-:Y:S01]  /*56990*/  IMAD.WIDE R20, R25.reuse, 0x4, R8.reuse ;  /* 0x0000000419147825 */ /* 0x142fe200078e0208 */
[----:B------:R-:W-:Y:S02]  /*569a0*/  IADD3 R23, R25, c[0x0][0x198], RZ ;  /* 0x0000660019177a10 */ /* 0x000fe40007ffe0ff */
[C---:B------:R-:W-:Y:S02]  /*569b0*/  ISETP.LT.AND P5, PT, R127.reuse, c[0x0][0x178], !P3 ;  /* 0x00005e007f007a0c */ /* 0x040fe40005fa1270 */
[C---:B------:R-:W-:Y:S01]  /*569c0*/  ISETP.LT.AND P3, PT, R252.reuse, c[0x0][0x178], !P3 ;  /* 0x00005e00fc007a0c */ /* 0x040fe20005f61270 */
[----:B------:R1:W-:Y:S01]  /*569d0*/  @P4 STG.E [R20.64], R166 ;  /* 0x000000a614004986 */ /* 0x0003e2000c101908 */
[----:B------:R-:W-:Y:S01]  /*569e0*/  ISETP.LT.AND P4, PT, R127, c[0x0][0x178], !P1 ;  /* 0x00005e007f007a0c */ /* 0x000fe20004f81270 */
[----:B--2---:R-:W-:Y:S01]  /*569f0*/  IMAD.WIDE R6, R23, 0x4, R8 ;  /* 0x0000000417067825 */ /* 0x004fe200078e0208 */
[----:B------:R-:W-:-:S03]  /*56a00*/  ISETP.LT.AND P1, PT, R252, c[0x0][0x178], !P1 ;  /* 0x00005e00fc007a0c */ /* 0x000fc60004f21270 */
[C---:B------:R-:W-:Y:S01]  /*56a10*/  IMAD.WIDE R16, R23.reuse, 0x4, R10 ;  /* 0x0000000417107825 */ /* 0x040fe200078e020a */
[----:B------:R-:W-:-:S03]  /*56a20*/  IADD3 R23, R23, c[0x0][0x198], RZ ;  /* 0x0000660017177a10 */ /* 0x000fc60007ffe0ff */
[----:B------:R-:W-:-:S04]  /*56a30*/  IMAD.WIDE R4, R25, 0x4, R10 ;  /* 0x0000000419047825 */ /* 0x000fc800078e020a */
[C---:B------:R-:W-:Y:S01]  /*56a40*/  IMAD.WIDE R18, R23.reuse, 0x4, R8 ;  /* 0x0000000417127825 */ /* 0x040fe200078e0208 */
[----:B------:R2:W-:Y:S03]  /*56a50*/  @P0 STG.E [R4.64], R206 ;  /* 0x000000ce04000986 */ /* 0x0005e6000c101908 */
[----:B-1----:R-:W-:Y:S01]  /*56a60*/  IMAD.WIDE R20, R23, 0x4, R10 ;  /* 0x0000000417147825 */ /* 0x002fe200078e020a */
[----:B------:R1:W-:Y:S01]  /*56a70*/  @P5 STG.E [R6.64], R167 ;  /* 0x000000a706005986 */ /* 0x0003e2000c101908 */
[----:B------:R-:W-:-:S03]  /*56a80*/  ISETP.LT.AND P5, PT, R127, c[0x0][0x178], !P6 ;  /* 0x00005e007f007a0c */ /* 0x000fc600077a1270 */
[----:B------:R1:W-:Y:S01]  /*56a90*/  @P3 STG.E [R16.64], R207 ;  /* 0x000000cf10003986 */ /* 0x0003e2000c101908 */
[----:B------:R-:W-:Y:S02]  /*56aa0*/  ISETP.LT.AND P6, PT, R252, c[0x0][0x178], !P6 ;  /* 0x00005e00fc007a0c */ /* 0x000fe400077c1270 */
[----:B------:R-:W-:Y:S01]  /*56ab0*/  IADD3 R23, R23, c[0x0][0x198], RZ ;  /* 0x0000660017177a10 */ /* 0x000fe20007ffe0ff */
[----:B------:R1:W-:Y:S01]  /*56ac0*/  @P4 STG.E [R18.64], R162 ;  /* 0x000000a212004986 */ /* 0x0003e2000c101908 */
[----:B----4-:R-:W-:-:S03]  /*56ad0*/  ISETP.GE.AND P3, PT, R26, c[0x0][0x17c], PT ;  /* 0x00005f001a007a0c */ /* 0x010fc60003f66270 */
[----:B------:R4:W-:Y:S01]  /*56ae0*/  @P1 STG.E [R20.64], R198 ;  /* 0x000000c614001986 */ /* 0x0009e2000c101908 */
[----:B------:R-:W-:Y:S02]  /*56af0*/  ISETP.LT.AND P1, PT, R127, c[0x0][0x178], !P2 ;  /* 0x00005e007f007a0c */ /* 0x000fe40005721270 */
[C---:B------:R-:W-:Y:S01]  /*56b00*/  IADD3 R25, R23.reuse, c[0x0][0x198], RZ ;  /* 0x0000660017197a10 */ /* 0x040fe20007ffe0ff */
[----:B------:R-:W4:Y:S01]  /*56b10*/  LDL.LU R26, [R1+0x188c] ;  /* 0x00188c00011a7983 */ /* 0x000f220000300800 */
[----:B--2---:R-:W-:-:S03]  /*56b20*/  IMAD.WIDE R4, R23, 0x4, R8 ;  /* 0x0000000417047825 */ /* 0x004fc600078e0208 */
[----:B------:R-:W2:Y:S01]  /*56b30*/  LDL.LU R29, [R1+0x1880] ;  /* 0x00188000011d7983 */ /* 0x000ea20000300800 */
[----:B-1----:R-:W-:Y:S01]  /*56b40*/  IMAD.WIDE R6, R23, 0x4, R10 ;  /* 0x0000000417067825 */ /* 0x002fe200078e020a */
[----:B------:R-:W-:-:S03]  /*56b50*/  ISETP.GE.AND P0, PT, R27, c[0x0][0x17c], PT ;  /* 0x00005f001b007a0c */ /* 0x000fc60003f06270 */
[----:B------:R-:W-:Y:S01]  /*56b60*/  IMAD.WIDE R16, R25, 0x4, R8 ;  /* 0x0000000419107825 */ /* 0x000fe200078e0208 */
[----:B------:R-:W-:Y:S01]  /*56b70*/  @P5 STG.E [R4.64], R163 ;  /* 0x000000a304005986 */ /* 0x000fe2000c101908 */
[----:B------:R-:W-:-:S03]  /*56b80*/  ISETP.LT.AND P5, PT, R127, c[0x0][0x178], !P0 ;  /* 0x00005e007f007a0c */ /* 0x000fc600047a1270 */
[----:B------:R-:W-:Y:S04]  /*56b90*/  @P6 STG.E [R6.64], R199 ;  /* 0x000000c706006986 */ /* 0x000fe8000c101908 */
[----:B------:R1:W-:Y:S01]  /*56ba0*/  @P1 STG.E [R16.64], R134 ;  /* 0x0000008610001986 */ /* 0x0003e2000c101908 */
[----:B------:R-:W-:-:S03]  /*56bb0*/  ISETP.LT.AND P1, PT, R252, c[0x0][0x178], !P0 ;  /* 0x00005e00fc007a0c */ /* 0x000fc60004721270 */
[----:B------:R-:W2:Y:S01]  /*56bc0*/  LDL.LU R28, [R1+0x187c] ;  /* 0x00187c00011c7983 */ /* 0x000ea20000300800 */
[----:B------:R-:W-:Y:S01]  /*56bd0*/  ISETP.LT.AND P2, PT, R252, c[0x0][0x178], !P2 ;  /* 0x00005e00fc007a0c */ /* 0x000fe20005741270 */
[C---:B------:R-:W-:Y:S01]  /*56be0*/  IMAD.WIDE R18, R25.reuse, 0x4, R10 ;  /* 0x0000000419127825 */ /* 0x040fe200078e020a */
[----:B------:R-:W-:Y:S01]  /*56bf0*/  IADD3 R23, R25, c[0x0][0x198], RZ ;  /* 0x0000660019177a10 */ /* 0x000fe20007ffe0ff */
[----:B------:R-:W1:Y:S01]  /*56c00*/  LDS.128 R4, [R2] ;  /* 0x0000000002047984 */ /* 0x000e620000000c00 */
[----:B---3--:R-:W-:-:S03]  /*56c10*/  ISETP.GE.AND P0, PT, R0, c[0x0][0x17c], PT ;  /* 0x00005f0000007a0c */ /* 0x008fc60003f06270 */
[----:B------:R-:W3:Y:S06]  /*56c20*/  LDL.LU R0, [R1+0x1878] ;  /* 0x0018780001007983 */ /* 0x000eec0000300800 */
[----:B------:R1:W-:Y:S01]  /*56c30*/  @P2 STG.E [R18.64], R122 ;  /* 0x0000007a12002986 */ /* 0x0003e2000c101908 */
[----:B------:R-:W-:Y:S02]  /*56c40*/  ISETP.LT.AND P2, PT, R127, c[0x0][0x178], !P3 ;  /* 0x00005e007f007a0c */ /* 0x000fe40005f41270 */
[----:B------:R-:W-:Y:S02]  /*56c50*/  ISETP.LT.AND P3, PT, R252, c[0x0][0x178], !P3 ;  /* 0x00005e00fc007a0c */ /* 0x000fe40005f61270 */
[C---:B------:R-:W-:Y:S01]  /*56c60*/  IADD3 R27, R23.reuse, c[0x0][0x198], RZ ;  /* 0x00006600171b7a10 */ /* 0x040fe20007ffe0ff */
[C---:B----4-:R-:W-:Y:S01]  /*56c70*/  IMAD.WIDE R20, R23.reuse, 0x4, R8 ;  /* 0x0000000417147825 */ /* 0x050fe200078e0208 */
[----:B------:R-:W-:Y:S01]  /*56c80*/  ISETP.GE.AND P6, PT, R22, c[0x0][0x17c], PT ;  /* 0x00005f0016007a0c */ /* 0x000fe20003fc6270 */
[----:B------:R-:W4:Y:S01]  /*56c90*/  LDL.LU R34, [R1+0x186c] ;  /* 0x00186c0001227983 */ /* 0x000f220000300800 */
[----:B------:R-:W-:Y:S01]  /*56ca0*/  ISETP.GE.AND P4, PT, R24, c[0x0][0x17c], PT ;  /* 0x00005f0018007a0c */ /* 0x000fe20003f86270 */
[----:B------:R-:W-:-:S04]  /*56cb0*/  IMAD.WIDE R22, R23, 0x4, R10 ;  /* 0x0000000417167825 */ /* 0x000fc800078e020a */
[C---:B-1----:R-:W-:Y:S01]  /*56cc0*/  IMAD.WIDE R16, R27.reuse, 0x4, R8 ;  /* 0x000000041b107825 */ /* 0x042fe200078e0208 */
[----:B------:R1:W-:Y:S03]  /*56cd0*/  @P5 STG.E [R20.64], R135 ;  /* 0x0000008714005986 */ /* 0x0003e6000c101908 */
[----:B------:R-:W-:Y:S01]  /*56ce0*/  IMAD.WIDE R24, R27, 0x4, R10 ;  /* 0x000000041b187825 */ /* 0x000fe200078e020a */
[----:B------:R1:W-:Y:S01]  /*56cf0*/  @P1 STG.E [R22.64], R123 ;  /* 0x0000007b16001986 */ /* 0x0003e2000c101908 */
[----:B------:R-:W-:Y:S02]  /*56d00*/  ISETP.LT.AND P5, PT, R127, c[0x0][0x178], !P4 ;  /* 0x00005e007f007a0c */ /* 0x000fe400067a1270 */
[----:B------:R-:W-:Y:S01]  /*56d10*/  ISETP.LT.AND P4, PT, R252, c[0x0][0x178], !P4 ;  /* 0x00005e00fc007a0c */ /* 0x000fe20006781270 */
[----:B------:R-:W-:Y:S01]  /*56d20*/  @P2 STG.E [R16.64], R54 ;  /* 0x0000003610002986 */ /* 0x000fe2000c101908 */
[----:B------:R-:W-:-:S03]  /*56d30*/  IADD3 R19, R27, c[0x0][0x198], RZ ;  /* 0x000066001b137a10 */ /* 0x000fc60007ffe0ff */
[----:B------:R2:W-:Y:S01]  /*56d40*/  @P3 STG.E [R24.64], R114 ;  /* 0x0000007218003986 */ /* 0x0005e2000c101908 */
[----:B------:R-:W-:-:S03]  /*56d50*/  ISETP.LT.AND P3, PT, R127, c[0x0][0x178], !P6 ;  /* 0x00005e007f007a0c */ /* 0x000fc60007761270 */
[----:B------:R-:W4:Y:S01]  /*56d60*/  LDL.LU R37, [R1+0x1860] ;  /* 0x0018600001257983 */ /* 0x000f220000300800 */
[----:B-1----:R-:W-:-:S03]  /*56d70*/  IMAD.WIDE R20, R19, 0x4, R8 ;  /* 0x0000000413147825 */ /* 0x002fc600078e0208 */
[----:B------:R-:W4:Y:S01]  /*56d80*/  LDL.LU R36, [R1+0x185c] ;  /* 0x00185c0001247983 */ /* 0x000f220000300800 */
[----:B------:R-:W-:Y:S02]  /*56d90*/  ISETP.GE.AND P1, PT, R26, c[0x0][0x17c], PT ;  /* 0x00005f001a007a0c */ /* 0x000fe40003f26270 */
[----:B--2---:R-:W-:Y:S02]  /*56da0*/  ISETP.GE.AND P2, PT, R29, c[0x0][0x17c], PT ;  /* 0x00005f001d007a0c */ /* 0x004fe40003f46270 */
[C---:B------:R-:W-:Y:S01]  /*56db0*/  IADD3 R29, R19.reuse, c[0x0][0x198], RZ ;  /* 0x00006600131d7a10 */ /* 0x040fe20007ffe0ff */
[----:B------:R-:W-:Y:S01]  /*56dc0*/  IMAD.WIDE R26, R19, 0x4, R10 ;  /* 0x00000004131a7825 */ /* 0x000fe200078e020a */
[----:B------:R-:W-:Y:S03]  /*56dd0*/  @P5 STG.E [R20.64], R55 ;  /* 0x0000003714005986 */ /* 0x000fe6000c101908 */
[C---:B------:R-:W-:Y:S01]  /*56de0*/  IMAD.WIDE R22, R29.reuse, 0x4, R8 ;  /* 0x000000041d167825 */ /* 0x040fe200078e0208 */
[----:B------:R1:W-:Y:S04]  /*56df0*/  @P4 STG.E [R26.64], R115 ;  /* 0x000000731a004986 */ /* 0x0003e8000c101908 */
[----:B------:R-:W-:Y:S01]  /*56e00*/  @P3 STG.E [R22.64], R50 ;  /* 0x0000003216003986 */ /* 0x000fe2000c101908 */
[----:B------:R-:W-:Y:S01]  /*56e10*/  ISETP.LT.AND P6, PT, R252, c[0x0][0x178], !P6 ;  /* 0x00005e00fc007a0c */ /* 0x000fe200077c1270 */
[----:B------:R-:W-:Y:S01]  /*56e20*/  IMAD.WIDE R24, R29, 0x4, R10 ;  /* 0x000000041d187825 */ /* 0x000fe200078e020a */
[----:B------:R-:W-:Y:S01]  /*56e30*/  ISETP.LT.AND P5, PT, R127, c[0x0][0x178], !P0 ;  /* 0x00005e007f007a0c */ /* 0x000fe200047a1270 */
[----:B------:R-:W2:Y:S01]  /*56e40*/  LDS.128 R16, [R229] ;  /* 0x00000000e5107984 */ /* 0x000ea20000000c00 */
[----:B------:R-:W-:-:S02]  /*56e50*/  IADD3 R31, R29, c[0x0][0x198], RZ ;  /* 0x000066001d1f7a10 */ /* 0x000fc40007ffe0ff */
[----:B------:R-:W-:Y:S01]  /*56e60*/  ISETP.GE.AND P4, PT, R28, c[0x0][0x17c], PT ;  /* 0x00005f001c007a0c */ /* 0x000fe20003f86270 */
[----:B------:R-:W1:Y:S01]  /*56e70*/  LDS.128 R20, [R228] ;  /* 0x00000000e4147984 */ /* 0x000e620000000c00 */
[----:B---3--:R-:W-:-:S03]  /*56e80*/  ISETP.GE.AND P3, PT, R0, c[0x0][0x17c], PT ;  /* 0x00005f0000007a0c */ /* 0x008fc60003f66270 */
[----:B------:R-:W3:Y:S01]  /*56e90*/  LDL.LU R0, [R1+0x1854] ;  /* 0x0018540001007983 */ /* 0x000ee20000300800 */
[----:B------:R-:W-:-:S03]  /*56ea0*/  ISETP.LT.AND P0, PT, R252, c[0x0][0x178], !P0 ;  /* 0x00005e00fc007a0c */ /* 0x000fc60004701270 */
[----:B------:R2:W-:Y:S01]  /*56eb0*/  @P6 STG.E [R24.64], R66 ;  /* 0x0000004218006986 */ /* 0x0005e2000c101908 */
[----:B------:R-:W-:Y:S02]  /*56ec0*/  ISETP.LT.AND P6, PT, R127, c[0x0][0x178], !P1 ;  /* 0x00005e007f007a0c */ /* 0x000fe40004fc1270 */
[C---:B------:R-:W-:Y:S02]  /*56ed0*/  ISETP.LT.AND P1, PT, R252.reuse, c[0x0][0x178], !P1 ;  /* 0x00005e00fc007a0c */ /* 0x040fe40004f21270 */
[C---:B------:R-:W-:Y:S01]  /*56ee0*/  IADD3 R35, R31.reuse, c[0x0][0x198], RZ ;  /* 0x000066001f237a10 */ /* 0x040fe20007ffe0ff */
[C---:B------:R-:W-:Y:S01]  /*56ef0*/  IMAD.WIDE R28, R31.reuse, 0x4, R8 ;  /* 0x000000041f1c7825 */ /* 0x040fe200078e0208 */
[----:B------:R-:W3:Y:S03]  /*56f00*/  LDL.LU R38, [R1+0x1850] ;  /* 0x0018500001267983 */ /* 0x000ee60000300800 */
[----:B-1----:R-:W-:Y:S01]  /*56f10*/  IMAD.WIDE R26, R31, 0x4, R10 ;  /* 0x000000041f1a7825 */ /* 0x002fe200078e020a */
[----:B------:R1:W-:Y:S03]  /*56f20*/  @P5 STG.E [R28.64], R51 ;  /* 0x000000331c005986 */ /* 0x0003e6000c101908 */
[----:B------:R-:W-:Y:S01]  /*56f30*/  IMAD.WIDE R30, R35, 0x4, R8 ;  /* 0x00000004231e7825 */ /* 0x000fe200078e0208 */
[----:B------:R-:W-:Y:S01]  /*56f40*/  ISETP.LT.AND P5, PT, R127, c[0x0][0x178], !P2 ;  /* 0x00005e007f007a0c */ /* 0x000fe200057a1270 */
[----:B------:R-:W-:Y:S02]  /*56f50*/  @P0 STG.E [R26.64], R67 ;  /* 0x000000431a000986 */ /* 0x000fe4000c101908 */
[C---:B------:R-:W-:Y:S01]  /*56f60*/  IMAD.WIDE R32, R35.reuse, 0x4, R10 ;  /* 0x0000000423207825 */ /* 0x040fe200078e020a */
[----:B------:R-:W-:Y:S01]  /*56f70*/  ISETP.LT.AND P2, PT, R252, c[0x0][0x178], !P2 ;  /* 0x00005e00fc007a0c */ /* 0x000fe20005741270 */
[----:B------:R1:W-:Y:S01]  /*56f80*/  @P6 STG.E [R30.64], R12 ;  /* 0x0000000c1e006986 */ /* 0x0003e2000c101908 */
[----:B--2---:R-:W-:-:S02]  /*56f90*/  IADD3 R25, R35, c[0x0][0x198], RZ ;  /* 0x0000660023197a10 */ /* 0x004fc40007ffe0ff */
[----:B------:R-:W-:Y:S01]  /*56fa0*/  ISETP.LT.AND P6, PT, R127, c[0x0][0x178], !P4 ;  /* 0x00005e007f007a0c */ /* 0x000fe200067c1270 */
[----:B------:R2:W-:Y:S01]  /*56fb0*/  @P1 STG.E [R32.64], R4 ;  /* 0x0000000420001986 */ /* 0x0005e2000c101908 */
[----:B----4-:R-:W-:-:S03]  /*56fc0*/  ISETP.GE.AND P0, PT, R34, c[0x0][0x17c], PT ;  /* 0x00005f0022007a0c */ /* 0x010fc60003f06270 */
[----:B------:R-:W4:Y:S01]  /*56fd0*/  LDL.LU R40, [R1+0x1844] ;  /* 0x0018440001287983 */ /* 0x000f220000300800 */
[----:B------:R-:W-:Y:S02]  /*56fe0*/  ISETP.GE.AND P1, PT, R37, c[0x0][0x17c], PT ;  /* 0x00005f0025007a0c */ /* 0x000fe40003f26270 */
[C---:B------:R-:W-:Y:S01]  /*56ff0*/  IADD3 R37, R25.reuse, c[0x0][0x198], RZ ;  /* 0x0000660019257a10 */ /* 0x040fe20007ffe0ff */
[C---:B-1----:R-:W-:Y:S01]  /*57000*/  IMAD.WIDE R28, R25.reuse, 0x4, R8 ;  /* 0x00000004191c7825 */ /* 0x042fe200078e0208 */
[----:B------:R-:W4:Y:S03]  /*57010*/  LDL.LU R43, [R1+0x183c] ;  /* 0x00183c00012b7983 */ /* 0x000f260000300800 */
[----:B------:R-:W-:Y:S01]  /*57020*/  IMAD.WIDE R34, R25, 0x4, R10 ;  /* 0x0000000419227825 */ /* 0x000fe200078e020a */
[----:B------:R-:W-:Y:S03]  /*57030*/  @P5 STG.E [R28.64], R13 ;  /* 0x0000000d1c005986 */ /* 0x000fe6000c101908 */
[----:B------:R-:W-:Y:S01]  /*57040*/  IMAD.WIDE R30, R37, 0x4, R8 ;  /* 0x00000004251e7825 */ /* 0x000fe200078e0208 */
[----:B------:R1:W-:Y:S04]  /*57050*/  @P2 STG.E [R34.64], R5 ;  /* 0x0000000522002986 */ /* 0x0003e8000c101908 */
[----:B------:R-:W-:Y:S01]  /*57060*/  @P6 STG.E [R30.64], R136 ;  /* 0x000000881e006986 */ /* 0x000fe2000c101908 */
[----:B------:R-:W-:-:S03]  /*57070*/  ISETP.LT.AND P4, PT, R252, c[0x0][0x178], !P4 ;  /* 0x00005e00fc007a0c */ /* 0x000fc60006781270 */
[----:B------:R-:W1:Y:S01]  /*57080*/  LDS.128 R24, [R3] ;  /* 0x0000000003187984 */ /* 0x000e620000000c00 */
[----:B--2---:R-:W-:Y:S01]  /*57090*/  IMAD.WIDE R32, R37, 0x4, R10 ;  /* 0x0000000425207825 */ /* 0x004fe200078e020a */
[----:B------:R-:W-:Y:S02]  /*570a0*/  ISETP.LT.AND P5, PT, R127, c[0x0][0x178], !P3 ;  /* 0x00005e007f007a0c */ /* 0x000fe40005fa1270 */
[----:B------:R-:W-:Y:S01]  /*570b0*/  IADD3 R39, R37, c[0x0][0x198], RZ ;  /* 0x0000660025277a10 */ /* 0x000fe20007ffe0ff */
[----:B------:R-:W2:Y:S01]  /*570c0*/  LDS.128 R28, [R2+0x400] ;  /* 0x00040000021c7984 */ /* 0x000ea20000000c00 */
[----:B---3--:R-:W-:-:S03]  /*570d0*/  ISETP.GE.AND P6, PT, R0, c[0x0][0x17c], PT ;  /* 0x00005f0000007a0c */ /* 0x008fc60003fc6270 */
[----:B------:R-:W3:Y:S01]  /*570e0*/  LDL.LU R0, [R1+0x1830] ;  /* 0x0018300001007983 */ /* 0x000ee20000300800 */
[----:B------:R-:W-:-:S03]  /*570f0*/  ISETP.LT.AND P3, PT, R252, c[0x0][0x178], !P3 ;  /* 0x00005e00fc007a0c */ /* 0x000fc60005f61270 */
[----:B------:R-:W-:Y:S01]  /*57100*/  @P4 STG.E [R32.64], R16 ;  /* 0x0000001020004986 */ /* 0x000fe2000c101908 */
[----:B------:R-:W-:Y:S02]  /*57110*/  ISETP.LT.AND P4, PT, R127, c[0x0][0x178], !P0 ;  /* 0x00005e007f007a0c */ /* 0x000fe40004781270 */
[C---:B------:R-:W-:Y:S02]  /*57120*/  IADD3 R41, R39.reuse, c[0x0][0x198], RZ ;  /* 0x0000660027297a10 */ /* 0x040fe40007ffe0ff */
[----:B------:R-:W-:Y:S01]  /*57130*/  ISETP.GE.AND P2, PT, R36, c[0x0][0x17c], PT ;  /* 0x00005f0024007a0c */ /* 0x000fe20003f46270 */
[----:B------:R-:W-:-:S04]  /*57140*/  IMAD.WIDE R36, R39, 0x4, R8 ;  /* 0x0000000427247825 */ /* 0x000fc800078e0208 */
[----:B-1----:R-:W-:Y:S01]  /*57150*/  IMAD.WIDE R4, R39, 0x4, R10 ;  /* 0x0000000427047825 */ /* 0x002fe200078e020a */
[----:B------:R-:W-:Y:S01]  /*57160*/  ISETP.LT.AND P0, PT, R252, c[0x0][0x178], !P0 ;  /* 0x00005e00fc007a0c */ /* 0x000fe20004701270 */
[----:B------:R-:W2:Y:S02]  /*57170*/  LDL.LU R42, [R1+0x182c] ;  /* 0x00182c00012a7983 */ /* 0x000ea40000300800 */
[C---:B------:R-:W-:Y:S02]  /*57180*/  IMAD.WIDE R12, R41.reuse, 0x4, R8 ;  /* 0x00000004290c7825 */ /* 0x040fe400078e0208 */
[----:B------:R1:W-:Y:S02]  /*57190*/  @P5 STG.E [R36.64], R137 ;  /* 0x0000008924005986 */ /* 0x0003e4000c101908 */
[C---:B------:R-:W-:Y:S01]  /*571a0*/  IMAD.WIDE R34, R41.reuse, 0x4, R10 ;  /* 0x0000000429227825 */ /* 0x040fe200078e020a */
[----:B------:R-:W-:Y:S01]  /*571b0*/  IADD3 R41, R41, c[0x0][0x198], RZ ;  /* 0x0000660029297a10 */ /* 0x000fe20007ffe0ff */
[----:B------:R4:W-:Y:S01]  /*571c0*/  @P3 STG.E [R4.64], R17 ;  /* 0x0000001104003986 */ /* 0x0009e2000c101908 */
[----:B------:R-:W-:-:S02]  /*571d0*/  ISETP.LT.AND P5, PT, R127, c[0x0][0x178], !P1 ;  /* 0x00005e007f007a0c */ /* 0x000fc40004fa1270 */
[----:B------:R-:W-:Y:S01]  /*571e0*/  ISETP.LT.AND P1, PT, R252, c[0x0][0x178], !P1 ;  /* 0x00005e00fc007a0c */ /* 0x000fe20004f21270 */
[----:B------:R4:W-:Y:S01]  /*571f0*/  @P4 STG.E [R12.64], R168 ;  /* 0x000000a80c004986 */ /* 0x0009e2000c101908 */
[----:B------:R-:W-:Y:S02]  /*57200*/  ISETP.LT.AND P4, PT, R127, c[0x0][0x178], !P2 ;  /* 0x00005e007f007a0c */ /* 0x000fe40005781270 */
[----:B------:R-:W-:Y:S01]  /*57210*/  ISETP.GE.AND P3, PT, R38, c[0x0][0x17c], PT ;  /* 0x00005f0026007a0c */ /* 0x000fe20003f66270 */
[----:B-1----:R-:W-:Y:S01]  /*57220*/  IMAD.WIDE R36, R41, 0x4, R8 ;  /* 0x0000000429247825 */ /* 0x002fe200078e0208 */
[----:B------:R-:W-:-:S03]  /*57230*/  ISETP.LT.AND P2, PT, R252, c[0x0][0x178], !P2 ;  /* 0x00005e00fc007a0c */ /* 0x000fc60005741270 */
[C---:B------:R-:W-:Y:S01]  /*57240*/  IMAD.WIDE R38, R41.reuse, 0x4, R10 ;  /* 0x0000000429267825 */ /* 0x040fe200078e020a */
[----:B------:R-:W-:Y:S01]  /*57250*/  IADD3 R41, R41, c[0x0][0x198], RZ ;  /* 0x0000660029297a10 */ /* 0x000fe20007ffe0ff */
[----:B------:R-:W-:Y:S04]  /*57260*/  @P0 STG.E [R34.64], R20 ;  /* 0x0000001422000986 */ /* 0x000fe8000c101908 */
[C---:B----4-:R-:W-:Y:S01]  /*57270*/  IMAD.WIDE R4, R41.reuse, 0x4, R8 ;  /* 0x0000000429047825 */ /* 0x050fe200078e0208 */
[----:B------:R-:W-:Y:S03]  /*57280*/  @P5 STG.E [R36.64], R169 ;  /* 0x000000a924005986 */ /* 0x000fe6000c101908 */
[----:B------:R-:W-:Y:S01]  /*57290*/  IMAD.WIDE R12, R41, 0x4, R10 ;  /* 0x00000004290c7825 */ /* 0x000fe200078e020a */
[----:B------:R1:W-:Y:S01]  /*572a0*/  @P1 STG.E [R38.64], R21 ;  /* 0x0000001526001986 */ /* 0x0003e2000c101908 */
[----:B------:R-:W-:-:S03]  /*572b0*/  ISETP.GE.AND P0, PT, R40, c[0x0][0x17c], PT ;  /* 0x00005f0028007a0c */ /* 0x000fc60003f06270 */
[----:B------:R4:W-:Y:S04]  /*572c0*/  @P4 STG.E [R4.64], R200 ;  /* 0x000000c804004986 */ /* 0x0009e8000c101908 */
[----:B------:R-:W2:Y:S04]  /*572d0*/  LDL.LU R40, [R1+0x1828] ;  /* 0x0018280001287983 */ /* 0x000ea80000300800 */
[----:B------:R1:W-:Y:S04]  /*572e0*/  @P2 STG.E [R12.64], R24 ;  /* 0x000000180c002986 */ /* 0x0003e8000c101908 */
[----:B------:R-:W2:Y:S04]  /*572f0*/  LDL.LU R2, [R1+0x181c] ;  /* 0x00181c0001027983 */ /* 0x000ea80000300800 */
[----:B------:R-:W1:Y:S01]  /*57300*/  LDS.128 R32, [R229+0x400] ;  /* 0x00040000e5207984 */ /* 0x000e620000000c00 */
[----:B------:R-:W-:-:S02]  /*57310*/  IADD3 R41, R41, c[0x0][0x198], RZ ;  /* 0x0000660029297a10 */ /* 0x000fc40007ffe0ff */
[----:B------:R-:W-:Y:S01]  /*57320*/  ISETP.LT.AND P5, PT, R127, c[0x0][0x178], !P6 ;  /* 0x00005e007f007a0c */ /* 0x000fe200077a1270 */
[----:B------:R-:W1:Y:S04]  /*57330*/  LDS.128 R228, [R228+0x400] ;  /* 0x00040000e4e47984 */ /* 0x000e680000000c00 */
[----:B------:R-:W1:Y:S01]  /*57340*/  LDS.128 R36, [R3+0x400] ;  /* 0x0004000003247984 */ /* 0x000e620000000c00 */
[----:B---3--:R-:W-:-:S03]  /*57350*/  ISETP.GE.AND P2, PT, R0, c[0x0][0x17c], PT ;  /* 0x00005f0000007a0c */ /* 0x008fc60003f46270 */
[----:B------:R-:W3:Y:S01]  /*57360*/  LDL.LU R0, [R1+0x1810] ;  /* 0x0018100001007983 */ /* 0x000ee20000300800 */
[----:B------:R-:W-:Y:S02]  /*57370*/  ISETP.LT.AND P6, PT, R252, c[0x0][0x178], !P6 ;  /* 0x00005e00fc007a0c */ /* 0x000fe400077c1270 */
[----:B------:R-:W-:Y:S01]  /*57380*/  ISETP.LT.AND P4, PT, R127, c[0x0][0x178], !P3 ;  /* 0x00005e007f007a0c */ /* 0x000fe20005f81270 */
[----:B------:R-:W-:-:S04]  /*57390*/  IMAD.WIDE R16, R41, 0x4, R8 ;  /* 0x0000000429107825 */ /* 0x000fc800078e0208 */
[C---:B-1----:R-:W-:Y:S01]  /*573a0*/  IMAD.WIDE R20, R41.reuse, 0x4, R10 ;  /* 0x0000000429147825 */ /* 0x042fe200078e020a */
[----:B------:R-:W-:Y:S02]  /*573b0*/  IADD3 R41, R41, c[0x0][0x198], RZ ;  /* 0x0000660029297a10 */ /* 0x000fe40007ffe0ff */
[----:B------:R-:W-:-:S03]  /*573c0*/  ISETP.LT.AND P3, PT, R252, c[0x0][0x178], !P3 ;  /* 0x00005e00fc007a0c */ /* 0x000fc60005f61270 */
[----:B----4-:R-:W-:Y:S01]  /*573d0*/  IMAD.WIDE R4, R41, 0x4, R8 ;  /* 0x0000000429047825 */ /* 0x010fe200078e0208 */
[----:B------:R-:W-:Y:S01]  /*573e0*/  ISETP.GE.AND P1, PT, R43, c[0x0][0x17c], PT ;  /* 0x00005f002b007a0c */ /* 0x000fe20003f26270 */
[----:B------:R1:W-:Y:S02]  /*573f0*/  @P5 STG.E [R16.64], R201 ;  /* 0x000000c910005986 */ /* 0x0003e4000c101908 */
[C---:B------:R-:W-:Y:S01]  /*57400*/  IMAD.WIDE R12, R41.reuse, 0x4, R10 ;  /* 0x00000004290c7825 */ /* 0x040fe200078e020a */
[----:B------:R-:W-:Y:S01]  /*57410*/  IADD3 R41, R41, c[0x0][0x198], RZ ;  /* 0x0000660029297a10 */ /* 0x000fe20007ffe0ff */
[----:B------:R4:W-:Y:S01]  /*57420*/  @P6 STG.E [R20.64], R25 ;  /* 0x0000001914006986 */ /* 0x0009e2000c101908 */
[C---:B------:R-:W-:Y:S02]  /*57430*/  ISETP.LT.AND P5, PT, R127.reuse, c[0x0][0x178], !P0 ;  /* 0x00005e007f007a0c */ /* 0x040fe400047a1270 */
[----:B------:R-:W-:Y:S01]  /*57440*/  ISETP.LT.AND P6, PT, R252, c[0x0][0x178], !P0 ;  /* 0x00005e00fc007a0c */ /* 0x000fe200047c1270 */
[----:B------:R2:W-:Y:S01]  /*57450*/  @P4 STG.E [R4.64], R56 ;  /* 0x0000003804004986 */ /* 0x0005e2000c101908 */
[----:B------:R-:W-:-:S02]  /*57460*/  ISETP.LT.AND P4, PT, R127, c[0x0][0x178], !P1 ;  /* 0x00005e007f007a0c */ /* 0x000fc40004f81270 */
[----:B------:R-:W-:Y:S01]  /*57470*/  ISETP.LT.AND P1, PT, R252, c[0x0][0x178], !P1 ;  /* 0x00005e00fc007a0c */ /* 0x000fe20004f21270 */
[----:B-1----:R-:W-:-:S04]  /*57480*/  IMAD.WIDE R16, R41, 0x4, R8 ;  /* 0x0000000429107825 */ /* 0x002fc800078e0208 */
[C---:B----4-:R-:W-:Y:S01]  /*57490*/  IMAD.WIDE R20, R41.reuse, 0x4, R10 ;  /* 0x0000000429147825 */ /* 0x050fe200078e020a */
[----:B------:R-:W-:Y:S01]  /*574a0*/  IADD3 R41, R41, c[0x0][0x198], RZ ;  /* 0x0000660029297a10 */ /* 0x000fe20007ffe0ff */
[----:B--2---:R1:W-:Y:S04]  /*574b0*/  @P3 STG.E [R12.64], R28 ;  /* 0x0000001c0c003986 */ /* 0x0043e8000c101908 */
[----:B------:R-:W-:Y:S01]  /*574c0*/  IMAD.WIDE R4, R41, 0x4, R8 ;  /* 0x0000000429047825 */ /* 0x000fe200078e0208 */
[----:B------:R2:W-:Y:S01]  /*574d0*/  @P5 STG.E [R16.64], R57 ;  /* 0x0000003910005986 */ /* 0x0005e2000c101908 */
[----:B------:R-:W-:-:S03]  /*574e0*/  ISETP.GE.AND P0, PT, R42, c[0x0][0x17c], PT ;  /* 0x00005f002a007a0c */ /* 0x000fc60003f06270 */
[----:B------:R-:W-:Y:S01]  /*574f0*/  @P6 STG.E [R20.64], R29 ;  /* 0x0000001d14006986 */ /* 0x000fe2000c101908 */
[----:B-1----:R-:W-:-:S03]  /*57500*/  IMAD.WIDE R12, R41, 0x4, R10 ;  /* 0x00000004290c7825 */ /* 0x002fc600078e020a */
[----:B------:R-:W4:Y:S04]  /*57510*/  LDL.LU R42, [R1+0x180c] ;  /* 0x00180c00012a7983 */ /* 0x000f280000300800 */
[----:B------:R-:W-:Y:S01]  /*57520*/  @P4 STG.E [R4.64], R140 ;  /* 0x0000008c04004986 */ /* 0x000fe2000c101908 */
[----:B------:R-:W-:-:S03]  /*57530*/  ISETP.GE.AND P3, PT, R40, c[0x0][0x17c], PT ;  /* 0x00005f0028007a0c */ /* 0x000fc60003f66270 */
[----:B------:R-:W4:Y:S04]  /*57540*/  LDL.LU R40, [R1+0x1804] ;  /* 0x0018040001287983 */ /* 0x000f280000300800 */
[----:B------:R1:W-:Y:S04]  /*57550*/  @P1 STG.E [R12.64], R32 ;  /* 0x000000200c001986 */ /* 0x0003e8000c101908 */
[----:B------:R-:W4:Y:S01]  /*57560*/  LDL.LU R24, [R1+0x1800] ;  /* 0x0018000001187983 */ /* 0x000f220000300800 */
[----:B---3--:R-:W-:-:S03]  /*57570*/  ISETP.GE.AND P1, PT, R0, c[0x0][0x17c], PT ;  /* 0x00005f0000007a0c */ /* 0x008fc60003f26270 */
[----:B------:R-:W3:Y:S01]  /*57580*/  LDL.LU R0, [R1+0x17f4] ;  /* 0x0017f40001007983 */ /* 0x000ee20000300800 */
[----:B------:R-:W-:Y:S02]  /*57590*/  IADD3 R25, R41, c[0x0][0x198], RZ ;  /* 0x0000660029197a10 */ /* 0x000fe40007ffe0ff */
[C---:B------:R-:W-:Y:S01]  /*575a0*/  ISETP.LT.AND P5, PT, R127.reuse, c[0x0][0x178], !P2 ;  /* 0x00005e007f007a0c */ /* 0x040fe200057a1270 */
[----:B------:R-:W4:Y:S01]  /*575b0*/  LDL.LU R28, [R1+0x17ec] ;  /* 0x0017ec00011c7983 */ /* 0x000f220000300800 */
[----:B------:R-:W-:Y:S02]  /*575c0*/  ISETP.LT.AND P2, PT, R252, c[0x0][0x178], !P2 ;  /* 0x00005e00fc007a0c */ /* 0x000fe40005741270 */
[----:B------:R-:W-:Y:S01]  /*575d0*/  ISETP.LT.AND P4, PT, R127, c[0x0][0x178], !P0 ;  /* 0x00005e007f007a0c */ /* 0x000fe20004781270 */
[C---:B--2---:R-:W-:Y:S01]  /*575e0*/  IMAD.WIDE R16, R25.reuse, 0x4, R8 ;  /* 0x0000000419107825 */ /* 0x044fe200078e0208 */
[----:B------:R-:W-:Y:S01]  /*575f0*/  ISETP.GE.AND P6, PT, R2, c[0x0][0x17c], PT ;  /* 0x00005f0002007a0c */ /* 0x000fe20003fc6270 */
[----:B-1----:R-:W2:Y:S02]  /*57600*/  LDL.LU R32, [R1+0x17e0] ;  /* 0x0017e00001207983 */ /* 0x002ea40000300800 */
[C---:B------:R-:W-:Y:S01]  /*57610*/  IMAD.WIDE R2, R25.reuse, 0x4, R10 ;  /* 0x0000000419027825 */ /* 0x040fe200078e020a */
[----:B------:R-:W-:-:S02]  /*57620*/  IADD3 R25, R25, c[0x0][0x198], RZ ;  /* 0x0000660019197a10 */ /* 0x000fc40007ffe0ff */
        /* <DEDUP_REMOVED lines=9> */
[----:B------:R-:W-:-:S04]  /*576c0*/  IMAD.WIDE R12, R29, 0x4, R8 ;  /* 0x000000041d0c7825 */ /* 0x000fc800078e0208 */
[C---:B-1----:R-:W-:Y:S01]  /*576d0*/  IMAD.WIDE R2, R29.reuse, 0x4, R10 ;  /* 0x000000041d027825 */ /* 0x042fe200078e020a */
[----:B------:R-:W-:-:S03]  /*576e0*/  IADD3 R29, R29, c[0x0][0x198], RZ ;  /* 0x000066001d1d7a10 */ /* 0x000fc60007ffe0ff */
[----:B------:R-:W-:-:S04]  /*576f0*/  IMAD.WIDE R4, R25, 0x4, R10 ;  /* 0x0000000419047825 */ /* 0x000fc800078e020a */
[----:B------:R-:W-:Y:S01]  /*57700*/  IMAD.WIDE R16, R29, 0x4, R8 ;  /* 0x000000041d107825 */ /* 0x000fe200078e0208 */
[----:B------:R1:W-:Y:S04]  /*57710*/  @P0 STG.E [R4.64], R228 ;  /* 0x000000e404000986 */ /* 0x0003e8000c101908 */
[----:B------:R-:W-:Y:S04]  /*57720*/  @P5 STG.E [R12.64], R173 ;  /* 0x000000ad0c005986 */ /* 0x000fe8000c101908 */
[----:B------:R1:W-:Y:S04]  /*57730*/  @P3 STG.E [R2.64], R229 ;  /* 0x000000e502003986 */ /* 0x0003e8000c101908 */
[----:B------:R-:W-:Y:S01]  /*57740*/  @P4 STG.E [R16.64], R224 ;  /* 0x000000e010004986 */ /* 0x000fe2000c101908 */
[----:B---3--:R-:W-:-:S03]  /*57750*/  ISETP.GE.AND P4, PT, R0, c[0x0][0x17c], PT ;  /* 0x00005f0000007a0c */ /* 0x008fc60003f86270 */
[----:B------:R-:W3:Y:S01]  /*57760*/  LDL.LU R0, [R1+0x17dc] ;  /* 0x0017dc0001007983 */ /* 0x000ee20000300800 */
[----:B------:R-:W-:Y:S01]  /*57770*/  ISETP.LT.AND P6, PT, R252, c[0x0][0x178], !P6 ;  /* 0x00005e00fc007a0c */ /* 0x000fe200077c1270 */
[----:B------:R-:W-:Y:S01]  /*57780*/  IMAD.WIDE R20, R29, 0x4, R10 ;  /* 0x000000041d147825 */ /* 0x000fe200078e020a */
[----:B----4-:R-:W-:Y:S02]  /*57790*/  ISETP.GE.AND P2, PT, R42, c[0x0][0x17c], PT ;  /* 0x00005f002a007a0c */ /* 0x010fe40003f46270 */
[----:B------:R-:W-:Y:S02]  /*577a0*/  ISETP.LT.AND P5, PT, R127, c[0x0][0x178], !P1 ;  /* 0x00005e007f007a0c */ /* 0x000fe40004fa1270 */
[----:B------:R-:W-:Y:S02]  /*577b0*/  IADD3 R29, R29, c[0x0][0x198], RZ ;  /* 0x000066001d1d7a10 */ /* 0x000fe40007ffe0ff */
[----:B------:R-:W-:-:S05]  /*577c0*/  ISETP.LT.AND P1, PT, R252, c[0x0][0x178], !P1 ;  /* 0x00005e00fc007a0c */ /* 0x000fca0004f21270 */
[----:B------:R4:W-:Y:S01]  /*577d0*/  @P6 STG.E [R20.64], R36 ;  /* 0x0000002414006986 */ /* 0x0009e2000c101908 */
[----:B------:R-:W-:Y:S02]  /*577e0*/  ISETP.LT.AND P6, PT, R127, c[0x0][0x178], !P2 ;  /* 0x00005e007f007a0c */ /* 0x000fe400057c1270 */
[C---:B------:R-:W-:Y:S01]  /*577f0*/  IADD3 R25, R29.reuse, c[0x0][0x198], RZ ;  /* 0x000066001d197a10 */ /* 0x040fe20007ffe0ff */
[C---:B-1----:R-:W-:Y:S01]  /*57800*/  IMAD.WIDE R4, R29.reuse, 0x4, R8 ;  /* 0x000000041d047825 */ /* 0x042fe200078e0208 */
[----:B------:R-:W-:Y:S02]  /*57810*/  ISETP.GE.AND P0, PT, R40, c[0x0][0x17c], PT ;  /* 0x00005f0028007a0c */ /* 0x000fe40003f06270 */
[----:B------:R-:W-:Y:S01]  /*57820*/  ISETP.GE.AND P3, PT, R24, c[0x0][0x17c], PT ;  /* 0x00005f0018007a0c */ /* 0x000fe20003f66270 */
[----:B------:R-:W-:Y:S01]  /*57830*/  IMAD.WIDE R2, R29, 0x4, R10 ;  /* 0x000000041d027825 */ /* 0x000fe200078e020a */
[----:B------:R-:W2:Y:S03]  /*57840*/  LDL.LU R24, [R1+0x17d8] ;  /* 0x0017d80001187983 */ /* 0x000ea60000300800 */
[C---:B------:R-:W-:Y:S01]  /*57850*/  IMAD.WIDE R12, R25.reuse, 0x4, R8 ;  /* 0x00000004190c7825 */ /* 0x040fe200078e0208 */
[----:B------:R-:W-:Y:S01]  /*57860*/  ISETP.LT.AND P2, PT, R252, c[0x0][0x178], !P2 ;  /* 0x00005e00fc007a0c */ /* 0x000fe20005741270 */
[----:B------:R1:W-:Y:S01]  /*57870*/  @P5 STG.E [R4.64], R225 ;  /* 0x000000e104005986 */ /* 0x0003e2000c101908 */
[----:B------:R-:W-:-:S02]  /*57880*/  IADD3 R29, R25, c[0x0][0x198], RZ ;  /* 0x00006600191d7a10 */ /* 0x000fc40007ffe0ff */
[----:B------:R-:W-:Y:S01]  /*57890*/  ISETP.LT.AND P5, PT, R127, c[0x0][0x178], !P0 ;  /* 0x00005e007f007a0c */ /* 0x000fe200047a1270 */
[----:B------:R1:W-:Y:S01]  /*578a0*/  @P1 STG.E [R2.64], R37 ;  /* 0x0000002502001986 */ /* 0x0003e2000c101908 */
[----:B------:R-:W-:-:S03]  /*578b0*/  ISETP.LT.AND P0, PT, R252, c[0x0][0x178], !P0 ;  /* 0x00005e00fc007a0c */ /* 0x000fc60004701270 */
[----:B------:R-:W-:Y:S01]  /*578c0*/  @P6 STG.E [R12.64], R14 ;  /* 0x0000000e0c006986 */ /* 0x000fe2000c101908 */
[----:B------:R-:W-:Y:S01]  /*578d0*/  ISETP.LT.AND P6, PT, R127, c[0x0][0x178], !P3 ;  /* 0x00005e007f007a0c */ /* 0x000fe20005fc1270 */
[----:B----4-:R-:W-:-:S04]  /*578e0*/  IMAD.WIDE R20, R29, 0x4, R8 ;  /* 0x000000041d147825 */ /* 0x010fc800078e0208 */
[C---:B-1----:R-:W-:Y:S01]  /*578f0*/  IMAD.WIDE R4, R29.reuse, 0x4, R10 ;  /* 0x000000041d047825 */ /* 0x042fe200078e020a */
[----:B------:R-:W-:-:S03]  /*57900*/  IADD3 R29, R29, c[0x0][0x198], RZ ;  /* 0x000066001d1d7a10 */ /* 0x000fc60007ffe0ff */
[----:B------:R-:W-:Y:S01]  /*57910*/  IMAD.WIDE R16, R25, 0x4, R10 ;  /* 0x0000000419107825 */ /* 0x000fe200078e020a */
[----:B------:R-:W-:Y:S02]  /*57920*/  ISETP.GE.AND P1, PT, R28, c[0x0][0x17c], PT ;  /* 0x00005f001c007a0c */ /* 0x000fe40003f26270 */
[----:B------:R-:W4:Y:S01]  /*57930*/  LDL.LU R28, [R1+0x17cc] ;  /* 0x0017cc00011c7983 */ /* 0x000f220000300800 */
[----:B------:R-:W-:-:S03]  /*57940*/  IMAD.WIDE R2, R29, 0x4, R8 ;  /* 0x000000041d027825 */ /* 0x000fc600078e0208 */
[----:B------:R1:W-:Y:S04]  /*57950*/  @P2 STG.E [R16.64], R6 ;  /* 0x0000000610002986 */ /* 0x0003e8000c101908 */
[----:B------:R-:W-:Y:S04]  /*57960*/  @P5 STG.E [R20.64], R15 ;  /* 0x0000000f14005986 */ /* 0x000fe8000c101908 */
[----:B------:R2:W-:Y:S04]  /*57970*/  @P0 STG.E [R4.64], R7 ;  /* 0x0000000704000986 */ /* 0x0005e8000c101908 */
[----:B-1----:R-:W4:Y:S04]  /*57980*/  LDL.LU R16, [R1+0x17c0] ;  /* 0x0017c00001107983 */ /* 0x002f280000300800 */
[----:B------:R-:W-:Y:S01]  /*57990*/  @P6 STG.E [R2.64], R138 ;  /* 0x0000008a02006986 */ /* 0x000fe2000c101908 */
[----:B---3--:R-:W-:-:S03]  /*579a0*/  ISETP.GE.AND P6, PT, R0, c[0x0][0x17c], PT ;  /* 0x00005f0000007a0c */ /* 0x008fc60003fc6270 */
[----:B------:R-:W3:Y:S01]  /*579b0*/  LDL.LU R0, [R1+0x17bc] ;  /* 0x0017bc0001007983 */ /* 0x000ee20000300800 */
[C---:B------:R-:W-:Y:S02]  /*579c0*/  ISETP.LT.AND P3, PT, R252.reuse, c[0x0][0x178], !P3 ;  /* 0x00005e00fc007a0c */ /* 0x040fe40005f61270 */
[----:B------:R-:W-:Y:S02]  /*579d0*/  ISETP.LT.AND P0, PT, R127, c[0x0][0x178], !P4 ;  /* 0x00005e007f007a0c */ /* 0x000fe40006701270 */
[----:B------:R-:W-:Y:S02]  /*579e0*/  ISETP.LT.AND P4, PT, R252, c[0x0][0x178], !P4 ;  /* 0x00005e00fc007a0c */ /* 0x000fe40006781270 */
[C---:B------:R-:W-:Y:S01]  /*579f0*/  IADD3 R25, R29.reuse, c[0x0][0x198], RZ ;  /* 0x000066001d197a10 */ /* 0x040fe20007ffe0ff */
[----:B------:R-:W-:Y:S01]  /*57a00*/  IMAD.WIDE R12, R29, 0x4, R10 ;  /* 0x000000041d0c7825 */ /* 0x000fe200078e020a */
[----:B--2---:R-:W-:-:S03]  /*57a10*/  ISETP.GE.AND P2, PT, R32, c[0x0][0x17c], PT ;  /* 0x00005f0020007a0c */ /* 0x004fc60003f46270 */
[C---:B------:R-:W-:Y:S02]  /*57a20*/  IMAD.WIDE R4, R25.reuse, 0x4, R8 ;  /* 0x0000000419047825 */ /* 0x040fe400078e0208 */
[----:B------:R1:W-:Y:S02]  /*57a30*/  @P3 STG.E [R12.64], R18 ;  /* 0x000000120c003986 */ /* 0x0003e4000c101908 */
[C---:B------:R-:W-:Y:S01]  /*57a40*/  IMAD.WIDE R6, R25.reuse, 0x4, R10 ;  /* 0x0000000419067825 */ /* 0x040fe200078e020a */
[----:B------:R-:W-:Y:S01]  /*57a50*/  IADD3 R17, R25, c[0x0][0x198], RZ ;  /* 0x0000660019117a10 */ /* 0x000fe20007ffe0ff */
[----:B------:R2:W-:Y:S01]  /*57a60*/  @P0 STG.E [R4.64], R139 ;  /* 0x0000008b04000986 */ /* 0x0005e2000c101908 */
[----:B------:R-:W-:Y:S02]  /*57a70*/  ISETP.LT.AND P5, PT, R127, c[0x0][0x178], !P1 ;  /* 0x00005e007f007a0c */ /* 0x000fe40004fa1270 */
[----:B------:R-:W-:Y:S02]  /*57a80*/  ISETP.GE.AND P3, PT, R24, c[0x0][0x17c], PT ;  /* 0x00005f0018007a0c */ /* 0x000fe40003f66270 */
[----:B------:R-:W3:Y:S01]  /*57a90*/  LDL.LU R24, [R1+0x17b4] ;  /* 0x0017b40001187983 */ /* 0x000ee20000300800 */
[----:B------:R-:W-:-:S03]  /*57aa0*/  ISETP.LT.AND P1, PT, R252, c[0x0][0x178], !P1 ;  /* 0x00005e00fc007a0c */ /* 0x000fc60004f21270 */
[----:B------:R2:W-:Y:S01]  /*57ab0*/  @P4 STG.E [R6.64], R19 ;  /* 0x0000001306004986 */ /* 0x0005e2000c101908 */
[----:B------:R-:W-:-:S03]  /*57ac0*/  ISETP.LT.AND P4, PT, R127, c[0x0][0x178], !P2 ;  /* 0x00005e007f007a0c */ /* 0x000fc60005781270 */
[----:B------:R-:W3:Y:S01]  /*57ad0*/  LDL.LU R20, [R1+0x17b0] ;  /* 0x0017b00001147983 */ /* 0x000ee20000300800 */
[C---:B------:R-:W-:Y:S01]  /*57ae0*/  IMAD.WIDE R14, R17.reuse, 0x4, R8 ;  /* 0x00000004110e7825 */ /* 0x040fe200078e0208 */
[----:B------:R-:W-:Y:S02]  /*57af0*/  ISETP.LT.AND P2, PT, R252, c[0x0][0x178], !P2 ;  /* 0x00005e00fc007a0c */ /* 0x000fe40005741270 */
[----:B-1----:R-:W3:Y:S01]  /*57b00*/  LDL.LU R18, [R1+0x17a8] ;  /* 0x0017a80001127983 */ /* 0x002ee20000300800 */
[C---:B------:R-:W-:Y:S01]  /*57b10*/  IMAD.WIDE R2, R17.reuse, 0x4, R10 ;  /* 0x0000000411027825 */ /* 0x040fe200078e020a */
[----:B------:R-:W-:Y:S02]  /*57b20*/  IADD3 R17, R17, c[0x0][0x198], RZ ;  /* 0x0000660011117a10 */ /* 0x000fe40007ffe0ff */
[----:B------:R-:W-:Y:S03]  /*57b30*/  @P5 STG.E [R14.64], R170 ;  /* 0x000000aa0e005986 */ /* 0x000fe6000c101908 */
[C---:B--2---:R-:W-:Y:S01]  /*57b40*/  IMAD.WIDE R4, R17.reuse, 0x4, R8 ;  /* 0x0000000411047825 */ /* 0x044fe200078e0208 */
[----:B------:R1:W-:Y:S03]  /*57b50*/  @P1 STG.E [R2.64], R22 ;  /* 0x0000001602001986 */ /* 0x0003e6000c101908 */
[----:B------:R-:W-:Y:S01]  /*57b60*/  IMAD.WIDE R6, R17, 0x4, R10 ;  /* 0x0000000411067825 */ /* 0x000fe200078e020a */
[----:B------:R2:W-:Y:S04]  /*57b70*/  @P4 STG.E [R4.64], R171 ;  /* 0x000000ab04004986 */ /* 0x0005e8000c101908 */
[----:B------:R1:W-:Y:S01]  /*57b80*/  @P2 STG.E [R6.64], R23 ;  /* 0x0000001706002986 */ /* 0x0003e2000c101908 */
[----:B----4-:R-:W-:-:S03]  /*57b90*/  ISETP.GE.AND P4, PT, R16, c[0x0][0x17c], PT ;  /* 0x00005f0010007a0c */ /* 0x010fc60003f86270 */
[----:B------:R-:W4:Y:S01]  /*57ba0*/  LDL.LU R16, [R1+0x17a4] ;  /* 0x0017a40001107983 */ /* 0x000f220000300800 */
[----:B---3--:R-:W-:-:S03]  /*57bb0*/  ISETP.GE.AND P2, PT, R0, c[0x0][0x17c], PT ;  /* 0x00005f0000007a0c */ /* 0x008fc60003f46270 */
[----:B------:R-:W3:Y:S01]  /*57bc0*/  LDL.LU R0, [R1+0x17a0] ;  /* 0x0017a00001007983 */ /* 0x000ee20000300800 */
[----:B------:R-:W-:Y:S02]  /*57bd0*/  ISETP.LT.AND P5, PT, R127, c[0x0][0x178], !P6 ;  /* 0x00005e007f007a0c */ /* 0x000fe400077a1270 */
[----:B------:R-:W-:Y:S02]  /*57be0*/  ISETP.LT.AND P6, PT, R252, c[0x0][0x178], !P6 ;  /* 0x00005e00fc007a0c */ /* 0x000fe400077c1270 */
[----:B------:R-:W-:Y:S02]  /*57bf0*/  IADD3 R21, R17, c[0x0][0x198], RZ ;  /* 0x0000660011157a10 */ /* 0x000fe40007ffe0ff */
[----:B------:R-:W-:-:S03]  /*57c00*/  ISETP.GE.AND P0, PT, R28, c[0x0][0x17c], PT ;  /* 0x00005f001c007a0c */ /* 0x000fc60003f06270 */
[----:B------:R-:W-:Y:S01]  /*57c10*/  IMAD.WIDE R12, R21, 0x4, R8 ;  /* 0x00000004150c7825 */ /* 0x000fe200078e0208 */
[----:B------:R-:W-:Y:S02]  /*57c20*/  ISETP.LT.AND P1, PT, R127, c[0x0][0x178], !P3 ;  /* 0x00005e007f007a0c */ /* 0x000fe40005f21270 */
[C---:B------:R-:W-:Y:S01]  /*57c30*/  IADD3 R17, R21.reuse, c[0x0][0x198], RZ ;  /* 0x0000660015117a10 */ /* 0x040fe20007ffe0ff */
[----:B-1----:R-:W-:Y:S01]  /*57c40*/  IMAD.WIDE R2, R21, 0x4, R10 ;  /* 0x0000000415027825 */ /* 0x002fe200078e020a */
[----:B------:R-:W-:Y:S01]  /*57c50*/  @P5 STG.E [R12.64], R202 ;  /* 0x000000ca0c005986 */ /* 0x000fe2000c101908 */
[----:B------:R-:W-:Y:S02]  /*57c60*/  ISETP.LT.AND P3, PT, R252, c[0x0][0x178], !P3 ;  /* 0x00005e00fc007a0c */ /* 0x000fe40005f61270 */
[----:B------:R-:W-:Y:S01]  /*57c70*/  ISETP.LT.AND P5, PT, R127, c[0x0][0x178], !P0 ;  /* 0x00005e007f007a0c */ /* 0x000fe200047a1270 */
[----:B------:R1:W-:Y:S01]  /*57c80*/  @P6 STG.E [R2.64], R26 ;  /* 0x0000001a02006986 */ /* 0x0003e2000c101908 */
[----:B------:R-:W-:-:S02]  /*57c90*/  IADD3 R19, R17, c[0x0][0x198], RZ ;  /* 0x0000660011137a10 */ /* 0x000fc40007ffe0ff */
[C---:B------:R-:W-:Y:S02]  /*57ca0*/  ISETP.LT.AND P0, PT, R252.reuse, c[0x0][0x178], !P0 ;  /* 0x00005e00fc007a0c */ /* 0x040fe40004701270 */
[----:B------:R-:W-:Y:S01]  /*57cb0*/  ISETP.LT.AND P6, PT, R127, c[0x0][0x178], !P4 ;  /* 0x00005e007f007a0c */ /* 0x000fe200067c1270 */
[----:B------:R-:W-:Y:S01]  /*57cc0*/  IMAD.WIDE R14, R17, 0x4, R8 ;  /* 0x00000004110e7825 */ /* 0x000fe200078e0208 */
[----:B------:R-:W-:-:S03]  /*57cd0*/  ISETP.LT.AND P4, PT, R252, c[0x0][0x178], !P4 ;  /* 0x00005e00fc007a0c */ /* 0x000fc60006781270 */
[----:B--2---:R-:W-:Y:S01]  /*57ce0*/  IMAD.WIDE R4, R17, 0x4, R10 ;  /* 0x0000000411047825 */ /* 0x004fe200078e020a */
[C---:B------:R-:W-:Y:S01]  /*57cf0*/  IADD3 R17, R19.reuse, c[0x0][0x198], RZ ;  /* 0x0000660013117a10 */ /* 0x040fe20007ffe0ff */
[----:B------:R2:W-:Y:S02]  /*57d00*/  @P1 STG.E [R14.64], R203 ;  /* 0x000000cb0e001986 */ /* 0x0005e4000c101908 */
[----:B------:R-:W-:-:S04]  /*57d10*/  IMAD.WIDE R6, R19, 0x4, R8 ;  /* 0x0000000413067825 */ /* 0x000fc800078e0208 */
[----:B-1----:R-:W-:Y:S01]  /*57d20*/  IMAD.WIDE R2, R19, 0x4, R10 ;  /* 0x0000000413027825 */ /* 0x002fe200078e020a */
[----:B------:R1:W-:Y:S03]  /*57d30*/  @P3 STG.E [R4.64], R27 ;  /* 0x0000001b04003986 */ /* 0x0003e6000c101908 */
[C---:B------:R-:W-:Y:S01]  /*57d40*/  IMAD.WIDE R12, R17.reuse, 0x4, R8 ;  /* 0x00000004110c7825 */ /* 0x040fe200078e0208 */
[----:B------:R-:W-:Y:S01]  /*57d50*/  ISETP.GE.AND P1, PT, R24, c[0x0][0x17c], PT ;  /* 0x00005f0018007a0c */ /* 0x000fe20003f26270 */
[----:B------:R-:W-:Y:S02]  /*57d60*/  @P5 STG.E [R6.64], R58 ;  /* 0x0000003a06005986 */ /* 0x000fe4000c101908 */
[C---:B--2---:R-:W-:Y:S01]  /*57d70*/  IMAD.WIDE R14, R17.reuse, 0x4, R10 ;  /* 0x00000004110e7825 */ /* 0x044fe200078e020a */
[----:B------:R-:W-:Y:S01]  /*57d80*/  IADD3 R17, R17, c[0x0][0x198], RZ ;  /* 0x0000660011117a10 */ /* 0x000fe20007ffe0ff */
[----:B------:R2:W-:Y:S01]  /*57d90*/  @P0 STG.E [R2.64], R30 ;  /* 0x0000001e02000986 */ /* 0x0005e2000c101908 */
[----:B------:R-:W-:-:S02]  /*57da0*/  ISETP.LT.AND P5, PT, R127, c[0x0][0x178], !P2 ;  /* 0x00005e007f007a0c */ /* 0x000fc400057a1270 */
[----:B------:R-:W-:Y:S01]  /*57db0*/  ISETP.GE.AND P3, PT, R20, c[0x0][0x17c], PT ;  /* 0x00005f0014007a0c */ /* 0x000fe20003f66270 */
[----:B------:R1:W-:Y:S01]  /*57dc0*/  @P6 STG.E [R12.64], R59 ;  /* 0x0000003b0c006986 */ /* 0x0003e2000c101908 */
[----:B------:R-:W-:-:S03]  /*57dd0*/  ISETP.LT.AND P2, PT, R252, c[0x0][0x178], !P2 ;  /* 0x00005e00fc007a0c */ /* 0x000fc60005741270 */
[----:B------:R2:W-:Y:S01]  /*57de0*/  @P4 STG.E [R14.64], R31 ;  /* 0x0000001f0e004986 */ /* 0x0005e2000c101908 */
[----:B------:R-:W-:Y:S02]  /*57df0*/  ISETP.LT.AND P4, PT, R127, c[0x0][0x178], !P1 ;  /* 0x00005e007f007a0c */ /* 0x000fe40004f81270 */
[----:B------:R-:W-:Y:S02]  /*57e00*/  ISETP.LT.AND P1, PT, R252, c[0x0][0x178], !P1 ;  /* 0x00005e00fc007a0c */ /* 0x000fe40004f21270 */
[----:B------:R-:W-:Y:S02]  /*57e10*/  IADD3 R19, R17, c[0x0][0x198], RZ ;  /* 0x0000660011137a10 */ /* 0x000fe40007ffe0ff */
[----:B------:R-:W-:Y:S01]  /*57e20*/  ISETP.LT.AND P6, PT, R127, c[0x0][0x178], !P3 ;  /* 0x00005e007f007a0c */ /* 0x000fe20005fc1270 */
[----:B-1----:R-:W-:Y:S01]  /*57e30*/  IMAD.WIDE R4, R17, 0x4, R8 ;  /* 0x0000000411047825 */ /* 0x002fe200078e0208 */
[----:B------:R-:W-:-:S03]  /*57e40*/  IADD3 R21, R19, c[0x0][0x198], RZ ;  /* 0x0000660013157a10 */ /* 0x000fc60007ffe0ff */
[----:B--2---:R-:W-:Y:S01]  /*57e50*/  IMAD.WIDE R2, R17, 0x4, R10 ;  /* 0x0000000411027825 */ /* 0x004fe200078e020a */
[----:B------:R-:W-:Y:S03]  /*57e60*/  @P5 STG.E [R4.64], R142 ;  /* 0x0000008e04005986 */ /* 0x000fe6000c101908 */
[----:B------:R-:W-:Y:S01]  /*57e70*/  IMAD.WIDE R6, R19, 0x4, R8 ;  /* 0x0000000413067825 */ /* 0x000fe200078e0208 */
[----:B------:R-:W-:-:S03]  /*57e80*/  ISETP.GE.AND P0, PT, R18, c[0x0][0x17c], PT ;  /* 0x00005f0012007a0c */ /* 0x000fc60003f06270 */
[----:B------:R-:W-:Y:S01]  /*57e90*/  IMAD.WIDE R12, R19, 0x4, R10 ;  /* 0x00000004130c7825 */ /* 0x000fe200078e020a */
[----:B------:R1:W-:Y:S03]  /*57ea0*/  @P2 STG.E [R2.64], R34 ;  /* 0x0000002202002986 */ /* 0x0003e6000c101908 */
[C---:B------:R-:W-:Y:S01]  /*57eb0*/  IMAD.WIDE R14, R21.reuse, 0x4, R8 ;  /* 0x00000004150e7825 */ /* 0x040fe200078e0208 */
[----:B------:R2:W-:Y:S01]  /*57ec0*/  @P4 STG.E [R6.64], R143 ;  /* 0x0000008f06004986 */ /* 0x0005e2000c101908 */
[----:B----4-:R-:W-:Y:S02]  /*57ed0*/  ISETP.GE.AND P5, PT, R16, c[0x0][0x17c], PT ;  /* 0x00005f0010007a0c */ /* 0x010fe40003fa6270 */
[----:B------:R-:W-:Y:S01]  /*57ee0*/  IADD3 R17, R21, c[0x0][0x198], RZ ;  /* 0x0000660015117a10 */ /* 0x000fe20007ffe0ff */
[----:B------:R4:W-:Y:S01]  /*57ef0*/  @P1 STG.E [R12.64], R35 ;  /* 0x000000230c001986 */ /* 0x0009e2000c101908 */
[----:B------:R-:W-:-:S03]  /*57f00*/  ISETP.LT.AND P3, PT, R252, c[0x0][0x178], !P3 ;  /* 0x00005e00fc007a0c */ /* 0x000fc60005f61270 */
[----:B------:R2:W-:Y:S01]  /*57f10*/  @P6 STG.E [R14.64], R174 ;  /* 0x000000ae0e006986 */ /* 0x0005e2000c101908 */
[C---:B------:R-:W-:Y:S02]  /*57f20*/  ISETP.LT.AND P6, PT, R127.reuse, c[0x0][0x178], !P0 ;  /* 0x00005e007f007a0c */ /* 0x040fe400047c1270 */
[C---:B------:R-:W-:Y:S02]  /*57f30*/  ISETP.LT.AND P0, PT, R252.reuse, c[0x0][0x178], !P0 ;  /* 0x00005e00fc007a0c */ /* 0x040fe40004701270 */
[----:B------:R-:W-:Y:S02]  /*57f40*/  ISETP.LT.AND P4, PT, R127, c[0x0][0x178], !P5 ;  /* 0x00005e007f007a0c */ /* 0x000fe40006f81270 */
[----:B------:R-:W-:Y:S02]  /*57f50*/  IADD3 R19, R17, c[0x0][0x198], RZ ;  /* 0x0000660011137a10 */ /* 0x000fe40007ffe0ff */
[----:B------:R-:W-:Y:S01]  /*57f60*/  ISETP.LT.AND P5, PT, R252, c[0x0][0x178], !P5 ;  /* 0x00005e00fc007a0c */ /* 0x000fe20006fa1270 */
[----:B-1----:R-:W-:Y:S01]  /*57f70*/  IMAD.WIDE R2, R21, 0x4, R10 ;  /* 0x0000000415027825 */ /* 0x002fe200078e020a */
[----:B------:R-:W-:-:S03]  /*57f80*/  IADD3 R21, R19, c[0x0][0x198], RZ ;  /* 0x0000660013157a10 */ /* 0x000fc60007ffe0ff */
[C---:B------:R-:W-:Y:S01]  /*57f90*/  IMAD.WIDE R4, R17.reuse, 0x4, R8 ;  /* 0x0000000411047825 */ /* 0x040fe200078e0208 */
[----:B------:R1:W-:Y:S03]  /*57fa0*/  @P3 STG.E [R2.64], R230 ;  /* 0x000000e602003986 */ /* 0x0003e6000c101908 */
[----:B--2---:R-:W-:Y:S01]  /*57fb0*/  IMAD.WIDE R6, R17, 0x4, R10 ;  /* 0x0000000411067825 */ /* 0x004fe200078e020a */
[----:B------:R1:W-:Y:S03]  /*57fc0*/  @P6 STG.E [R4.64], R175 ;  /* 0x000000af04006986 */ /* 0x0003e6000c101908 */
[C---:B----4-:R-:W-:Y:S01]  /*57fd0*/  IMAD.WIDE R12, R19.reuse, 0x4, R8 ;  /* 0x00000004130c7825 */ /* 0x050fe200078e0208 */
[----:B------:R1:W-:Y:S03]  /*57fe0*/  @P0 STG.E [R6.64], R231 ;  /* 0x000000e706000986 */ /* 0x0003e6000c101908 */
[----:B------:R-:W-:Y:S01]  /*57ff0*/  IMAD.WIDE R14, R19, 0x4, R10 ;  /* 0x00000004130e7825 */ /* 0x000fe200078e020a */
[----:B------:R1:W-:Y:S03]  /*58000*/  @P4 STG.E [R12.64], R226 ;  /* 0x000000e20c004986 */ /* 0x0003e6000c101908 */
[C---:B------:R-:W-:Y:S01]  /*58010*/  IMAD.WIDE R8, R21.reuse, 0x4, R8 ;  /* 0x0000000415087825 */ /* 0x040fe200078e0208 */
[----:B------:R1:W-:Y:S03]  /*58020*/  @P5 STG.E [R14.64], R38 ;  /* 0x000000260e005986 */ /* 0x0003e6000c101908 */
[----:B------:R-:W-:Y:S01]  /*58030*/  IMAD.WIDE R10, R21, 0x4, R10 ;  /* 0x00000004150a7825 */ /* 0x000fe200078e020a */
[----:B---3--:R-:W-:-:S04]  /*58040*/  ISETP.GE.AND P2, PT, R0, c[0x0][0x17c], PT ;  /* 0x00005f0000007a0c */ /* 0x008fc80003f46270 */
[----:B------:R-:W-:Y:S02]  /*58050*/  ISETP.LT.AND P1, PT, R127, c[0x0][0x178], !P2 ;  /* 0x00005e007f007a0c */ /* 0x000fe40005721270 */
[----:B------:R-:W-:-:S11]  /*58060*/  ISETP.LT.AND P2, PT, R252, c[0x0][0x178], !P2 ;  /* 0x00005e00fc007a0c */ /* 0x000fd60005741270 */
[----:B------:R1:W-:Y:S02]  /*58070*/  @P1 STG.E [R8.64], R227 ;  /* 0x000000e308001986 */ /* 0x0003e4000c101908 */
[----:B------:R-:W-:Y:S05]  /*58080*/  @!P2 EXIT ;  /* 0x000000000000a94d */ /* 0x000fea0003800000 */
[----:B------:R-:W-:Y:S01]  /*58090*/  STG.E [R10.64], R39 ;  /* 0x000000270a007986 */ /* 0x000fe2000c101908 */
[----:B------:R-:W-:Y:S05]  /*580a0*/  EXIT ;  /* 0x000000000000794d */ /* 0x000fea0003800000 */
.L_x_2:
[----:B------:R-:W-:-:S00]  /*580b0*/  BRA `(.L_x_2) ;  /* 0xfffffff000007947 */ /* 0x000fc0000383ffff */
[----:B------:R-:W-:-:S00]  /*580c0*/  NOP ;  /* 0x0000000000007918 */ /* 0x000fc00000000000 */
        /* <DEDUP_REMOVED lines=11> */
.L_x_3:


//--------------------- .nv.shared.matmul_kernel  --------------------------
	.section	.nv.shared.matmul_kernel,"aw",@nobits
	.sectionflags	@""
	.align	16
